// auto-generated by cutlass_sweep.gemm — config: {"arch": "sm_100", "cluster_m": 2, "cluster_n": 2, "dtype": "mxfp4", "dtype_b": "mxfp4", "layout": "nt", "stages": 0, "tile_k": 256, "tile_m": 256, "tile_n": 256}
#include "cutlass/cutlass.h"
#include "cutlass/gemm/collective/collective_builder.hpp"
#include "cutlass/gemm/device/gemm_universal_adapter.h"
#include "cutlass/gemm/kernel/gemm_universal.hpp"
#include "cutlass/epilogue/collective/collective_builder.hpp"

using ElemA = cutlass::mx_float4_t<cutlass::float_e2m1_t>;
using ElemB = cutlass::mx_float4_t<cutlass::float_e2m1_t>;
using ElemCD = cutlass::bfloat16_t;
using Acc  = float;
using TileShape    = cute::Shape<cute::_256, cute::_256, cute::_256>;
using ClusterShape = cute::Shape<cute::_2, cute::_2, cute::_1>;

using CollectiveEpilogue = typename cutlass::epilogue::collective::CollectiveBuilder<
    cutlass::arch::Sm100, cutlass::arch::OpClassTensorOp,
    TileShape, ClusterShape,
    cutlass::epilogue::collective::EpilogueTileAuto,
    Acc, Acc,
    ElemCD, cutlass::layout::RowMajor, 128 / cutlass::sizeof_bits<ElemCD>::value,
    ElemCD, cutlass::layout::RowMajor, 128 / cutlass::sizeof_bits<ElemCD>::value,
    cutlass::epilogue::collective::EpilogueScheduleAuto
  >::CollectiveOp;

using CollectiveMainloop = typename cutlass::gemm::collective::CollectiveBuilder<
    cutlass::arch::Sm100, cutlass::arch::OpClassBlockScaledTensorOp,
    ElemA, cutlass::layout::RowMajor, 32,
    ElemB, cutlass::layout::ColumnMajor, 32,
    Acc,
    TileShape, ClusterShape,
    cutlass::gemm::collective::StageCountAutoCarveout<static_cast<int>(sizeof(typename CollectiveEpilogue::SharedStorage))>,
    cutlass::gemm::collective::KernelScheduleAuto
  >::CollectiveOp;

using GemmKernel = cutlass::gemm::kernel::GemmUniversal<
    cute::Shape<int,int,int,int>,
    CollectiveMainloop,
    CollectiveEpilogue
>;
using Gemm = cutlass::gemm::device::GemmUniversalAdapter<GemmKernel>;

// Force the device kernel symbol into the cubin without needing a host main.
auto* _anchor = &cutlass::device_kernel<GemmKernel>;


// ===== COMPILED SASS (sm_100a) =====

	.target	sm_100a

	.elftype	@"ET_EXEC"


//--------------------- .note.nv.tkinfo           --------------------------
	.section	.note.nv.tkinfo,"",@"SHT_NOTE"
	.sectionflags	@"SHF_NOTE_NV_TKINFO"
	.tkinfo
        /*0018*/ 	.word	0x00000002
        /*0030*/ 	.string	""
        /*0030*/ 	.string	"ptxas"
        /*0030*/ 	.string	"Cuda compilation tools, release 13.0, V13.0.88"
        /*0030*/ 	.string	"Build cuda_13.0.r13.0/compiler.36424714_0"
        /*0030*/ 	.string	"-arch sm_100a -m 64 "



//--------------------- .note.nv.cuinfo           --------------------------
	.section	.note.nv.cuinfo,"",@"SHT_NOTE"
	.sectionflags	@"SHF_NOTE_NV_CUINFO"
        /*0018*/ 	.short	0x0002
        /*001a*/ 	.short	0x0064
        /*001c*/ 	.short	0x0082
	.zero		2


//--------------------- .nv.info                  --------------------------
	.section	.nv.info,"",@"SHT_CUDA_INFO"
	.align	4


	//----- nvinfo : EIATTR_REGCOUNT
	.align		4
        /*0000*/ 	.byte	0x04, 0x2f
        /*0002*/ 	.short	(.L_19 - .L_18)
	.align		4
.L_18:
        /*0004*/ 	.word	index@(_ZN7cutlass13device_kernelINS_4gemm6kernel13GemmUniversalIN4cute5tupleIJiiiiEEENS1_10collective13CollectiveMmaINS1_46MainloopSm100TmaUmmaWarpSpecializedBlockScaledILi4ELi2ELi1ENS5_IJNS4_1CILi2EEESB_NSA_ILi1EEEEEEEENS5_IJNSA_ILi256EEESF_SF_EEENS5_IJNS_12float_e2m1_tENS_13float_ue8m0_tEEEENS5_IJNS5_IJlSC_lEEENS4_6LayoutINS5_IJNS5_IJNS5_IJNSA_ILi32EEENSA_ILi4EEEEEEiEEESP_NS5_IJSC_iEEEEEENS5_IJNS5_IJNS5_IJNSA_ILi16EEESN_EEEiEEENS5_IJNS5_IJNSA_ILi0EEESC_EEENSA_ILi512EEEEEENS5_IJSV_iEEEEEEEEEEESJ_S12_NS4_8TiledMMAINS4_8MMA_AtomIJNS4_23SM100_MMA_MXF4_2x1SM_SSISH_SH_fSI_Li256ELi256ELi32ELNS4_4UMMA5MajorE0ELS17_0ELNS16_7ScaleInE0ELS18_0EEEEEENSL_INS5_IJSC_SC_SC_EEENS5_IJSV_SV_SV_EEEEENS5_IJNS4_10UnderscoreES1E_S1E_EEEEENS5_IJNS4_28SM100_TMA_2SM_LOAD_MULTICASTES1H_EEENS5_IJNS4_14ComposedLayoutINS4_7SwizzleILi3ELi4ELi3EEENS4_18smem_ptr_flag_bitsILi4EEENSL_INS5_IJNSA_ILi8EEESF_EEENS5_IJSF_SC_EEEEEEENSL_INS5_IJNS5_IJNS5_IJSO_SC_EEENS5_IJSM_SB_EEEEEESC_NS5_IJSB_SB_EEEEEENS5_IJNS5_IJNS5_IJST_SX_EEESW_EEESV_NS5_IJSB_SX_EEEEEEEEEEEvNS4_8identityENS5_IJNS4_18SM100_TMA_2SM_LOADES1H_EEENS5_IJS1S_NSL_INS5_IJNS5_IJNS5_IJSO_SB_EEES1U_EEESC_S1W_EEENS5_IJS1Z_SV_NS5_IJSB_NSA_ILi1024EEEEEEEEEEEEEEvS24_EENS_8epilogue10collective18CollectiveEpilogueINS2G_23Sm100TmaWarpSpecializedILi4ELi2ELi64ELb1ELb0EEEJNS5_IJNSA_ILi128EEESF_SF_EEENS5_IJNSL_IS2L_SC_EENSL_INSA_ILi64EEESC_EEEEENS_10bfloat16_tESK_S2R_SK_NS2G_6fusion15FusionCallbacksIS2K_NS2S_17LinearCombinationIS2R_fS2R_fLNS_15FloatRoundStyleE2EEES2M_S2Q_JEEENS4_5SM1004TMEM4LOAD26SM100_TMEM_LOAD_32dp32b64xENS4_13SM90_TMA_LOADENS1J_IS1L_NS1M_ILi16EEENSL_INS5_IJS1O_S2O_EEENS5_IJS2O_SC_EEEEEEENS4_39AutoVectorizingCopyWithAssumedAlignmentILi128EEENS4_14SM90_TMA_STOREES37_S39_S39_EEEvvEEEEvNT_6ParamsE)
        /*0008*/ 	.word	0x000000a8


	//----- nvinfo : EIATTR_FRAME_SIZE
	.align		4
.L_19:
        /*000c*/ 	.byte	0x04, 0x11
        /*000e*/ 	.short	(.L_21 - .L_20)
	.align		4
.L_20:
        /*0010*/ 	.word	index@($__internal_2_$__cuda_sm10x_tcgen05_guardrail_trap_unallocated_columns_being_dealloced)
        /*0014*/ 	.word	0x00000000


	//----- nvinfo : EIATTR_FRAME_SIZE
	.align		4
.L_21:
        /*0018*/ 	.byte	0x04, 0x11
        /*001a*/ 	.short	(.L_23 - .L_22)
	.align		4
.L_22:
        /*001c*/ 	.word	index@($__internal_1_$__cuda_sm10x_tcgen05_guardrail_trap_phase_invalid_during_alloc)
        /*0020*/ 	.word	0x00000000


	//----- nvinfo : EIATTR_FRAME_SIZE
	.align		4
.L_23:
        /*0024*/ 	.byte	0x04, 0x11
        /*0026*/ 	.short	(.L_25 - .L_24)
	.align		4
.L_24:
        /*0028*/ 	.word	index@($__internal_0_$__cuda_sm10x_tcgen05_guardrail_trap_col_being_dealloced_not_returned_by_alloc)
        /*002c*/ 	.word	0x00000000


	//----- nvinfo : EIATTR_FRAME_SIZE
	.align		4
.L_25:
        /*0030*/ 	.byte	0x04, 0x11
        /*0032*/ 	.short	(.L_27 - .L_26)
	.align		4
.L_26:
        /*0034*/ 	.word	index@(_ZN7cutlass13device_kernelINS_4gemm6kernel13GemmUniversalIN4cute5tupleIJiiiiEEENS1_10collective13CollectiveMmaINS1_46MainloopSm100TmaUmmaWarpSpecializedBlockScaledILi4ELi2ELi1ENS5_IJNS4_1CILi2EEESB_NSA_ILi1EEEEEEEENS5_IJNSA_ILi256EEESF_SF_EEENS5_IJNS_12float_e2m1_tENS_13float_ue8m0_tEEEENS5_IJNS5_IJlSC_lEEENS4_6LayoutINS5_IJNS5_IJNS5_IJNSA_ILi32EEENSA_ILi4EEEEEEiEEESP_NS5_IJSC_iEEEEEENS5_IJNS5_IJNS5_IJNSA_ILi16EEESN_EEEiEEENS5_IJNS5_IJNSA_ILi0EEESC_EEENSA_ILi512EEEEEENS5_IJSV_iEEEEEEEEEEESJ_S12_NS4_8TiledMMAINS4_8MMA_AtomIJNS4_23SM100_MMA_MXF4_2x1SM_SSISH_SH_fSI_Li256ELi256ELi32ELNS4_4UMMA5MajorE0ELS17_0ELNS16_7ScaleInE0ELS18_0EEEEEENSL_INS5_IJSC_SC_SC_EEENS5_IJSV_SV_SV_EEEEENS5_IJNS4_10UnderscoreES1E_S1E_EEEEENS5_IJNS4_28SM100_TMA_2SM_LOAD_MULTICASTES1H_EEENS5_IJNS4_14ComposedLayoutINS4_7SwizzleILi3ELi4ELi3EEENS4_18smem_ptr_flag_bitsILi4EEENSL_INS5_IJNSA_ILi8EEESF_EEENS5_IJSF_SC_EEEEEEENSL_INS5_IJNS5_IJNS5_IJSO_SC_EEENS5_IJSM_SB_EEEEEESC_NS5_IJSB_SB_EEEEEENS5_IJNS5_IJNS5_IJST_SX_EEESW_EEESV_NS5_IJSB_SX_EEEEEEEEEEEvNS4_8identityENS5_IJNS4_18SM100_TMA_2SM_LOADES1H_EEENS5_IJS1S_NSL_INS5_IJNS5_IJNS5_IJSO_SB_EEES1U_EEESC_S1W_EEENS5_IJS1Z_SV_NS5_IJSB_NSA_ILi1024EEEEEEEEEEEEEEvS24_EENS_8epilogue10collective18CollectiveEpilogueINS2G_23Sm100TmaWarpSpecializedILi4ELi2ELi64ELb1ELb0EEEJNS5_IJNSA_ILi128EEESF_SF_EEENS5_IJNSL_IS2L_SC_EENSL_INSA_ILi64EEESC_EEEEENS_10bfloat16_tESK_S2R_SK_NS2G_6fusion15FusionCallbacksIS2K_NS2S_17LinearCombinationIS2R_fS2R_fLNS_15FloatRoundStyleE2EEES2M_S2Q_JEEENS4_5SM1004TMEM4LOAD26SM100_TMEM_LOAD_32dp32b64xENS4_13SM90_TMA_LOADENS1J_IS1L_NS1M_ILi16EEENSL_INS5_IJS1O_S2O_EEENS5_IJS2O_SC_EEEEEEENS4_39AutoVectorizingCopyWithAssumedAlignmentILi128EEENS4_14SM90_TMA_STOREES37_S39_S39_EEEvvEEEEvNT_6ParamsE)
        /*0038*/ 	.word	0x00000000


	//----- nvinfo : EIATTR_MIN_STACK_SIZE
	.align		4
.L_27:
        /*003c*/ 	.byte	0x04, 0x12
        /*003e*/ 	.short	(.L_29 - .L_28)
	.align		4
.L_28:
        /*0040*/ 	.word	index@(_ZN7cutlass13device_kernelINS_4gemm6kernel13GemmUniversalIN4cute5tupleIJiiiiEEENS1_10collective13CollectiveMmaINS1_46MainloopSm100TmaUmmaWarpSpecializedBlockScaledILi4ELi2ELi1ENS5_IJNS4_1CILi2EEESB_NSA_ILi1EEEEEEEENS5_IJNSA_ILi256EEESF_SF_EEENS5_IJNS_12float_e2m1_tENS_13float_ue8m0_tEEEENS5_IJNS5_IJlSC_lEEENS4_6LayoutINS5_IJNS5_IJNS5_IJNSA_ILi32EEENSA_ILi4EEEEEEiEEESP_NS5_IJSC_iEEEEEENS5_IJNS5_IJNS5_IJNSA_ILi16EEESN_EEEiEEENS5_IJNS5_IJNSA_ILi0EEESC_EEENSA_ILi512EEEEEENS5_IJSV_iEEEEEEEEEEESJ_S12_NS4_8TiledMMAINS4_8MMA_AtomIJNS4_23SM100_MMA_MXF4_2x1SM_SSISH_SH_fSI_Li256ELi256ELi32ELNS4_4UMMA5MajorE0ELS17_0ELNS16_7ScaleInE0ELS18_0EEEEEENSL_INS5_IJSC_SC_SC_EEENS5_IJSV_SV_SV_EEEEENS5_IJNS4_10UnderscoreES1E_S1E_EEEEENS5_IJNS4_28SM100_TMA_2SM_LOAD_MULTICASTES1H_EEENS5_IJNS4_14ComposedLayoutINS4_7SwizzleILi3ELi4ELi3EEENS4_18smem_ptr_flag_bitsILi4EEENSL_INS5_IJNSA_ILi8EEESF_EEENS5_IJSF_SC_EEEEEEENSL_INS5_IJNS5_IJNS5_IJSO_SC_EEENS5_IJSM_SB_EEEEEESC_NS5_IJSB_SB_EEEEEENS5_IJNS5_IJNS5_IJST_SX_EEESW_EEESV_NS5_IJSB_SX_EEEEEEEEEEEvNS4_8identityENS5_IJNS4_18SM100_TMA_2SM_LOADES1H_EEENS5_IJS1S_NSL_INS5_IJNS5_IJNS5_IJSO_SB_EEES1U_EEESC_S1W_EEENS5_IJS1Z_SV_NS5_IJSB_NSA_ILi1024EEEEEEEEEEEEEEvS24_EENS_8epilogue10collective18CollectiveEpilogueINS2G_23Sm100TmaWarpSpecializedILi4ELi2ELi64ELb1ELb0EEEJNS5_IJNSA_ILi128EEESF_SF_EEENS5_IJNSL_IS2L_SC_EENSL_INSA_ILi64EEESC_EEEEENS_10bfloat16_tESK_S2R_SK_NS2G_6fusion15FusionCallbacksIS2K_NS2S_17LinearCombinationIS2R_fS2R_fLNS_15FloatRoundStyleE2EEES2M_S2Q_JEEENS4_5SM1004TMEM4LOAD26SM100_TMEM_LOAD_32dp32b64xENS4_13SM90_TMA_LOADENS1J_IS1L_NS1M_ILi16EEENSL_INS5_IJS1O_S2O_EEENS5_IJS2O_SC_EEEEEEENS4_39AutoVectorizingCopyWithAssumedAlignmentILi128EEENS4_14SM90_TMA_STOREES37_S39_S39_EEEvvEEEEvNT_6ParamsE)
        /*0044*/ 	.word	0x00000000
.L_29:


//--------------------- .nv.compat                --------------------------
	.section	.nv.compat,"",@"SHT_CUDA_COMPAT_INFO"
	.align	4
        /*0000*/ 	.byte	0x02, 0x09, 0x01, 0x00, 0x02, 0x02, 0x02, 0x00, 0x02, 0x05, 0x05, 0x00, 0x03, 0x07, 0x01, 0x01
        /*0010*/ 	.byte	0x02, 0x03, 0x01, 0x00, 0x02, 0x06, 0x01, 0x00, 0x04, 0x0b, 0x08, 0x00, 0x09, 0x00, 0x00, 0x00
        /*0020*/ 	.byte	0x00, 0x00, 0x00, 0x00


//--------------------- .nv.info._ZN7cutlass13device_kernelINS_4gemm6kernel13GemmUniversalIN4cute5tupleIJiiiiEEENS1_10collective13CollectiveMmaINS1_46MainloopSm100TmaUmmaWarpSpecializedBlockScaledILi4ELi2ELi1ENS5_IJNS4_1CILi2EEESB_NSA_ILi1EEEEEEEENS5_IJNSA_ILi256EEESF_SF_EEENS5_IJNS_12float_e2m1_tENS_13float_ue8m0_tEEEENS5_IJNS5_IJlSC_lEEENS4_6LayoutINS5_IJNS5_IJNS5_IJNSA_ILi32EEENSA_ILi4EEEEEEiEEESP_NS5_IJSC_iEEEEEENS5_IJNS5_IJNS5_IJNSA_ILi16EEESN_EEEiEEENS5_IJNS5_IJNSA_ILi0EEESC_EEENSA_ILi512EEEEEENS5_IJSV_iEEEEEEEEEEESJ_S12_NS4_8TiledMMAINS4_8MMA_AtomIJNS4_23SM100_MMA_MXF4_2x1SM_SSISH_SH_fSI_Li256ELi256ELi32ELNS4_4UMMA5MajorE0ELS17_0ELNS16_7ScaleInE0ELS18_0EEEEEENSL_INS5_IJSC_SC_SC_EEENS5_IJSV_SV_SV_EEEEENS5_IJNS4_10UnderscoreES1E_S1E_EEEEENS5_IJNS4_28SM100_TMA_2SM_LOAD_MULTICASTES1H_EEENS5_IJNS4_14ComposedLayoutINS4_7SwizzleILi3ELi4ELi3EEENS4_18smem_ptr_flag_bitsILi4EEENSL_INS5_IJNSA_ILi8EEESF_EEENS5_IJSF_SC_EEEEEEENSL_INS5_IJNS5_IJNS5_IJSO_SC_EEENS5_IJSM_SB_EEEEEESC_NS5_IJSB_SB_EEEEEENS5_IJNS5_IJNS5_IJST_SX_EEESW_EEESV_NS5_IJSB_SX_EEEEEEEEEEEvNS4_8identityENS5_IJNS4_18SM100_TMA_2SM_LOADES1H_EEENS5_IJS1S_NSL_INS5_IJNS5_IJNS5_IJSO_SB_EEES1U_EEESC_S1W_EEENS5_IJS1Z_SV_NS5_IJSB_NSA_ILi1024EEEEEEEEEEEEEEvS24_EENS_8epilogue10collective18CollectiveEpilogueINS2G_23Sm100TmaWarpSpecializedILi4ELi2ELi64ELb1ELb0EEEJNS5_IJNSA_ILi128EEESF_SF_EEENS5_IJNSL_IS2L_SC_EENSL_INSA_ILi64EEESC_EEEEENS_10bfloat16_tESK_S2R_SK_NS2G_6fusion15FusionCallbacksIS2K_NS2S_17LinearCombinationIS2R_fS2R_fLNS_15FloatRoundStyleE2EEES2M_S2Q_JEEENS4_5SM1004TMEM4LOAD26SM100_TMEM_LOAD_32dp32b64xENS4_13SM90_TMA_LOADENS1J_IS1L_NS1M_ILi16EEENSL_INS5_IJS1O_S2O_EEENS5_IJS2O_SC_EEEEEEENS4_39AutoVectorizingCopyWithAssumedAlignmentILi128EEENS4_14SM90_TMA_STOREES37_S39_S39_EEEvvEEEEvNT_6ParamsE --------------------------
	.section	.nv.info._ZN7cutlass13device_kernelINS_4gemm6kernel13GemmUniversalIN4cute5tupleIJiiiiEEENS1_10collective13CollectiveMmaINS1_46MainloopSm100TmaUmmaWarpSpecializedBlockScaledILi4ELi2ELi1ENS5_IJNS4_1CILi2EEESB_NSA_ILi1EEEEEEEENS5_IJNSA_ILi256EEESF_SF_EEENS5_IJNS_12float_e2m1_tENS_13float_ue8m0_tEEEENS5_IJNS5_IJlSC_lEEENS4_6LayoutINS5_IJNS5_IJNS5_IJNSA_ILi32EEENSA_ILi4EEEEEEiEEESP_NS5_IJSC_iEEEEEENS5_IJNS5_IJNS5_IJNSA_ILi16EEESN_EEEiEEENS5_IJNS5_IJNSA_ILi0EEESC_EEENSA_ILi512EEEEEENS5_IJSV_iEEEEEEEEEEESJ_S12_NS4_8TiledMMAINS4_8MMA_AtomIJNS4_23SM100_MMA_MXF4_2x1SM_SSISH_SH_fSI_Li256ELi256ELi32ELNS4_4UMMA5MajorE0ELS17_0ELNS16_7ScaleInE0ELS18_0EEEEEENSL_INS5_IJSC_SC_SC_EEENS5_IJSV_SV_SV_EEEEENS5_IJNS4_10UnderscoreES1E_S1E_EEEEENS5_IJNS4_28SM100_TMA_2SM_LOAD_MULTICASTES1H_EEENS5_IJNS4_14ComposedLayoutINS4_7SwizzleILi3ELi4ELi3EEENS4_18smem_ptr_flag_bitsILi4EEENSL_INS5_IJNSA_ILi8EEESF_EEENS5_IJSF_SC_EEEEEEENSL_INS5_IJNS5_IJNS5_IJSO_SC_EEENS5_IJSM_SB_EEEEEESC_NS5_IJSB_SB_EEEEEENS5_IJNS5_IJNS5_IJST_SX_EEESW_EEESV_NS5_IJSB_SX_EEEEEEEEEEEvNS4_8identityENS5_IJNS4_18SM100_TMA_2SM_LOADES1H_EEENS5_IJS1S_NSL_INS5_IJNS5_IJNS5_IJSO_SB_EEES1U_EEESC_S1W_EEENS5_IJS1Z_SV_NS5_IJSB_NSA_ILi1024EEEEEEEEEEEEEEvS24_EENS_8epilogue10collective18CollectiveEpilogueINS2G_23Sm100TmaWarpSpecializedILi4ELi2ELi64ELb1ELb0EEEJNS5_IJNSA_ILi128EEESF_SF_EEENS5_IJNSL_IS2L_SC_EENSL_INSA_ILi64EEESC_EEEEENS_10bfloat16_tESK_S2R_SK_NS2G_6fusion15FusionCallbacksIS2K_NS2S_17LinearCombinationIS2R_fS2R_fLNS_15FloatRoundStyleE2EEES2M_S2Q_JEEENS4_5SM1004TMEM4LOAD26SM100_TMEM_LOAD_32dp32b64xENS4_13SM90_TMA_LOADENS1J_IS1L_NS1M_ILi16EEENSL_INS5_IJS1O_S2O_EEENS5_IJS2O_SC_EEEEEEENS4_39AutoVectorizingCopyWithAssumedAlignmentILi128EEENS4_14SM90_TMA_STOREES37_S39_S39_EEEvvEEEEvNT_6ParamsE,"",@"SHT_CUDA_INFO"
	.sectionflags	@""
	.align	4


	//----- nvinfo : EIATTR_CUDA_API_VERSION
	.align		4
        /*0000*/ 	.byte	0x04, 0x37
        /*0002*/ 	.short	(.L_31 - .L_30)
.L_30:
        /*0004*/ 	.word	0x00000082


	//----- nvinfo : EIATTR_KPARAM_INFO
	.align		4
.L_31:
        /*0008*/ 	.byte	0x04, 0x17
        /*000a*/ 	.short	(.L_33 - .L_32)
.L_32:
        /*000c*/ 	.word	0x00000000
        /*0010*/ 	.short	0x0000
        /*0012*/ 	.short	0x0000
        /*0014*/ 	.byte	0x00, 0xf0, 0x01, 0x30


	//----- nvinfo : EIATTR_AT_ENTRY_FRAGMENTS
	.align		4
.L_33:
        /*0018*/ 	.byte	0x04, 0x4f
        /*001a*/ 	.short	(.L_35 - .L_34)


	//   ....[0]....
.L_34:
        /*001c*/ 	.word	0x00000007


	//----- nvinfo : EIATTR_RESERVED_SMEM_USED
	.align		4
.L_35:
        /*0020*/ 	.byte	0x01, 0x41
	.zero		2


	//----- nvinfo : EIATTR_SPARSE_MMA_MASK
	.align		4
        /*0024*/ 	.byte	0x03, 0x50
        /*0026*/ 	.short	0x0000


	//----- nvinfo : EIATTR_TCGEN05_2CTA_USED
	.align		4
        /*0028*/ 	.byte	0x01, 0x52
	.zero		2


	//----- nvinfo : EIATTR_MAXREG_COUNT
	.align		4
        /*002c*/ 	.byte	0x03, 0x1b
        /*002e*/ 	.short	0x00ff


	//----- nvinfo : EIATTR_NUM_BARRIERS
	.align		4
        /*0030*/ 	.byte	0x02, 0x4c
        /*0032*/ 	.byte	0x07
	.zero		1


	//----- nvinfo : EIATTR_EXTERNS
	.align		4
        /*0034*/ 	.byte	0x04, 0x0f
        /*0036*/ 	.short	(.L_37 - .L_36)


	//   ....[0]....
	.align		4
.L_36:
        /*0038*/ 	.word	index@(__assertfail)


	//----- nvinfo : EIATTR_MERCURY_ISA_VERSION
	.align		4
.L_37:
        /*003c*/ 	.byte	0x03, 0x5f
        /*003e*/ 	.short	0x0101


	//----- nvinfo : EIATTR_INT_WARP_WIDE_INSTR_OFFSETS
	.align		4
        /*0040*/ 	.byte	0x04, 0x31
        /*0042*/ 	.short	(.L_39 - .L_38)


	//   ....[0]....
.L_38:
        /*0044*/ 	.word	0x00000dd0


	//   ....[1]....
        /*0048*/ 	.word	0x00000e80


	//   ....[2]....
        /*004c*/ 	.word	0x00004c40


	//   ....[3]....
        /*0050*/ 	.word	0x00004c60


	//   ....[4]....
        /*0054*/ 	.word	0x00004c90


	//   ....[5]....
        /*0058*/ 	.word	0x00005830


	//   ....[6]....
        /*005c*/ 	.word	0x000058a0


	//   ....[7]....
        /*0060*/ 	.word	0x000059d0


	//   ....[8]....
        /*0064*/ 	.word	0x00005ad0


	//   ....[9]....
        /*0068*/ 	.word	0x00005b40


	//   ....[10]....
        /*006c*/ 	.word	0x00005c40


	//   ....[11]....
        /*0070*/ 	.word	0x00005cd0


	//   ....[12]....
        /*0074*/ 	.word	0x00005d80


	//----- nvinfo : EIATTR_COOP_GROUP_MASK_REGIDS
	.align		4
.L_39:
        /*0078*/ 	.byte	0x04, 0x29
        /*007a*/ 	.short	(.L_41 - .L_40)


	//   ....[0]....
.L_40:
        /*007c*/ 	.word	0xffffffff


	//   ....[1]....
        /*0080*/ 	.word	0xffffffff


	//   ....[2]....
        /*0084*/ 	.word	0xffffffff


	//   ....[3]....
        /*0088*/ 	.word	0xffffffff


	//   ....[4]....
        /*008c*/ 	.word	0xffffffff


	//   ....[5]....
        /*0090*/ 	.word	0xffffffff


	//   ....[6]....
        /*0094*/ 	.word	0xffffffff


	//   ....[7]....
        /*0098*/ 	.word	0xffffffff


	//   ....[8]....
        /*009c*/ 	.word	0xffffffff


	//   ....[9]....
        /*00a0*/ 	.word	0xffffffff


	//   ....[10]....
        /*00a4*/ 	.word	0xffffffff


	//   ....[11]....
        /*00a8*/ 	.word	0xffffffff


	//   ....[12]....
        /*00ac*/ 	.word	0xffffffff


	//   ....[13]....
        /*00b0*/ 	.word	0xffffffff


	//----- nvinfo : EIATTR_COOP_GROUP_INSTR_OFFSETS
	.align		4
.L_41:
        /*00b4*/ 	.byte	0x04, 0x28
        /*00b6*/ 	.short	(.L_43 - .L_42)


	//   ....[0]....
.L_42:
        /*00b8*/ 	.word	0x000000a0


	//   ....[1]....
        /*00bc*/ 	.word	0x00000570


	//   ....[2]....
        /*00c0*/ 	.word	0x00000740


	//   ....[3]....
        /*00c4*/ 	.word	0x000008e0


	//   ....[4]....
        /*00c8*/ 	.word	0x000009e0


	//   ....[5]....
        /*00cc*/ 	.word	0x00000b50


	//   ....[6]....
        /*00d0*/ 	.word	0x00000c90


	//   ....[7]....
        /*00d4*/ 	.word	0x00000ef0


	//   ....[8]....
        /*00d8*/ 	.word	0x00002660


	//   ....[9]....
        /*00dc*/ 	.word	0x00003550


	//   ....[10]....
        /*00e0*/ 	.word	0x00003a40


	//   ....[11]....
        /*00e4*/ 	.word	0x00003a70


	//   ....[12]....
        /*00e8*/ 	.word	0x00004b20


	//   ....[13]....
        /*00ec*/ 	.word	0x00004d50


	//----- nvinfo : EIATTR_VRC_CTA_INIT_COUNT
	.align		4
.L_43:
        /*00f0*/ 	.byte	0x02, 0x4a
        /*00f2*/ 	.byte	0x80
	.zero		1


	//----- nvinfo : EIATTR_SYSCALL_OFFSETS
	.align		4
        /*00f4*/ 	.byte	0x04, 0x46
        /*00f6*/ 	.short	(.L_45 - .L_44)


	//   ....[0]....
.L_44:
        /*00f8*/ 	.word	0x00006a70


	//   ....[1]....
        /*00fc*/ 	.word	0x00006b60


	//   ....[2]....
        /*0100*/ 	.word	0x00007580


	//   ....[3]....
        /*0104*/ 	.word	0x00008a50


	//   ....[4]....
        /*0108*/ 	.word	0x00009eb0


	//   ....[5]....
        /*010c*/ 	.word	0x0000b2f0


	//----- nvinfo : EIATTR_MBARRIER_INSTR_OFFSETS
	.align		4
.L_45:
        /*0110*/ 	.byte	0x04, 0x39
        /*0112*/ 	.short	(.L_47 - .L_46)


	//   ....[0]....
.L_46:
        /*0114*/ 	.word	0x000006b0
        /*0118*/ 	.word	0x000000ff
        /*011c*/ 	.word	0x00000000
        /*0120*/ 	.short	0x0100
        /*0122*/ 	.byte	0x04
	.zero		1


	//   ....[1]....
        /*0124*/ 	.word	0x000006c0
        /*0128*/ 	.word	0x000000ff
        /*012c*/ 	.word	0x00000020
        /*0130*/ 	.short	0x0100
        /*0132*/ 	.byte	0x04
	.zero		1


	//   ....[2]....
        /*0134*/ 	.word	0x000006d0
        /*0138*/ 	.word	0x000000ff
        /*013c*/ 	.word	0x00000008
        /*0140*/ 	.short	0x0100
        /*0142*/ 	.byte	0x04
	.zero		1


	//   ....[3]....
        /*0144*/ 	.word	0x000006e0
        /*0148*/ 	.word	0x000000ff
        /*014c*/ 	.word	0x00000028
        /*0150*/ 	.short	0x0100
        /*0152*/ 	.byte	0x04
	.zero		1


	//   ....[4]....
        /*0154*/ 	.word	0x000006f0
        /*0158*/ 	.word	0x000000ff
        /*015c*/ 	.word	0x00000010
        /*0160*/ 	.short	0x0100
        /*0162*/ 	.byte	0x04
	.zero		1


	//   ....[5]....
        /*0164*/ 	.word	0x00000700
        /*0168*/ 	.word	0x000000ff
        /*016c*/ 	.word	0x00000030
        /*0170*/ 	.short	0x0100
        /*0172*/ 	.byte	0x04
	.zero		1


	//   ....[6]....
        /*0174*/ 	.word	0x00000710
        /*0178*/ 	.word	0x000000ff
        /*017c*/ 	.word	0x00000018
        /*0180*/ 	.short	0x0100
        /*0182*/ 	.byte	0x04
	.zero		1


	//   ....[7]....
        /*0184*/ 	.word	0x00000720
        /*0188*/ 	.word	0x000000ff
        /*018c*/ 	.word	0x00000038
        /*0190*/ 	.short	0x0100
        /*0192*/ 	.byte	0x04
	.zero		1


	//   ....[8]....
        /*0194*/ 	.word	0x00000850
        /*0198*/ 	.word	0x000000ff
        /*019c*/ 	.word	0x00000040
        /*01a0*/ 	.short	0x0100
        /*01a2*/ 	.byte	0x04
	.zero		1


	//   ....[9]....
        /*01a4*/ 	.word	0x00000860
        /*01a8*/ 	.word	0x000000ff
        /*01ac*/ 	.word	0x00000060
        /*01b0*/ 	.short	0x0100
        /*01b2*/ 	.byte	0x04
	.zero		1


	//   ....[10]....
        /*01b4*/ 	.word	0x00000870
        /*01b8*/ 	.word	0x000000ff
        /*01bc*/ 	.word	0x00000048
        /*01c0*/ 	.short	0x0100
        /*01c2*/ 	.byte	0x04
	.zero		1


	//   ....[11]....
        /*01c4*/ 	.word	0x00000880
        /*01c8*/ 	.word	0x000000ff
        /*01cc*/ 	.word	0x00000068
        /*01d0*/ 	.short	0x0100
        /*01d2*/ 	.byte	0x04
	.zero		1


	//   ....[12]....
        /*01d4*/ 	.word	0x00000890
        /*01d8*/ 	.word	0x000000ff
        /*01dc*/ 	.word	0x00000050
        /*01e0*/ 	.short	0x0100
        /*01e2*/ 	.byte	0x04
	.zero		1


	//   ....[13]....
        /*01e4*/ 	.word	0x000008a0
        /*01e8*/ 	.word	0x000000ff
        /*01ec*/ 	.word	0x00000070
        /*01f0*/ 	.short	0x0100
        /*01f2*/ 	.byte	0x04
	.zero		1


	//   ....[14]....
        /*01f4*/ 	.word	0x000008b0
        /*01f8*/ 	.word	0x000000ff
        /*01fc*/ 	.word	0x00000058
        /*0200*/ 	.short	0x0100
        /*0202*/ 	.byte	0x04
	.zero		1


	//   ....[15]....
        /*0204*/ 	.word	0x000008c0
        /*0208*/ 	.word	0x000000ff
        /*020c*/ 	.word	0x00000078
        /*0210*/ 	.short	0x0100
        /*0212*/ 	.byte	0x04
	.zero		1


	//   ....[16]....
        /*0214*/ 	.word	0x000009b0
        /*0218*/ 	.word	0x000000ff
        /*021c*/ 	.word	0x00000080
        /*0220*/ 	.short	0x0100
        /*0222*/ 	.byte	0x06
	.zero		1


	//   ....[17]....
        /*0224*/ 	.word	0x000009c0
        /*0228*/ 	.word	0x000000ff
        /*022c*/ 	.word	0x00000088
        /*0230*/ 	.short	0x0100
        /*0232*/ 	.byte	0x06
	.zero		1


	//   ....[18]....
        /*0234*/ 	.word	0x00000b00
        /*0238*/ 	.word	0x000000ff
        /*023c*/ 	.word	0x00000090
        /*0240*/ 	.short	0x0100
        /*0242*/ 	.byte	0x06
	.zero		1


	//   ....[19]....
        /*0244*/ 	.word	0x00000b10
        /*0248*/ 	.word	0x000000ff
        /*024c*/ 	.word	0x000000a0
        /*0250*/ 	.short	0x0100
        /*0252*/ 	.byte	0x06
	.zero		1


	//   ....[20]....
        /*0254*/ 	.word	0x00000b20
        /*0258*/ 	.word	0x000000ff
        /*025c*/ 	.word	0x00000098
        /*0260*/ 	.short	0x0100
        /*0262*/ 	.byte	0x06
	.zero		1


	//   ....[21]....
        /*0264*/ 	.word	0x00000b30
        /*0268*/ 	.word	0x000000ff
        /*026c*/ 	.word	0x000000a8
        /*0270*/ 	.short	0x0100
        /*0272*/ 	.byte	0x06
	.zero		1


	//   ....[22]....
        /*0274*/ 	.word	0x00000c60
        /*0278*/ 	.word	0x000000ff
        /*027c*/ 	.word	0x000000b0
        /*0280*/ 	.short	0x0100
        /*0282*/ 	.byte	0x04
	.zero		1


	//   ....[23]....
        /*0284*/ 	.word	0x00000c70
        /*0288*/ 	.word	0x000000ff
        /*028c*/ 	.word	0x000000b8
        /*0290*/ 	.short	0x0100
        /*0292*/ 	.byte	0x04
	.zero		1


	//   ....[24]....
        /*0294*/ 	.word	0x00000d70
        /*0298*/ 	.word	0x000000ff
        /*029c*/ 	.word	0x000000c0
        /*02a0*/ 	.short	0x0100
        /*02a2*/ 	.byte	0x04
	.zero		1


	//   ....[25]....
        /*02a4*/ 	.word	0x00000d80
        /*02a8*/ 	.word	0x000000ff
        /*02ac*/ 	.word	0x000000d0
        /*02b0*/ 	.short	0x0100
        /*02b2*/ 	.byte	0x04
	.zero		1


	//   ....[26]....
        /*02b4*/ 	.word	0x00000d90
        /*02b8*/ 	.word	0x000000ff
        /*02bc*/ 	.word	0x000000c8
        /*02c0*/ 	.short	0x0100
        /*02c2*/ 	.byte	0x04
	.zero		1


	//   ....[27]....
        /*02c4*/ 	.word	0x00000da0
        /*02c8*/ 	.word	0x000000ff
        /*02cc*/ 	.word	0x000000d8
        /*02d0*/ 	.short	0x0100
        /*02d2*/ 	.byte	0x04
	.zero		1


	//   ....[28]....
        /*02d4*/ 	.word	0x00000ea0
        /*02d8*/ 	.word	0x000000ff
        /*02dc*/ 	.word	0x000000e0
        /*02e0*/ 	.short	0x0100
        /*02e2*/ 	.byte	0x06
	.zero		1


	//   ....[29]....
        /*02e4*/ 	.word	0x00001b80
        /*02e8*/ 	.word	0x00000000
        /*02ec*/ 	.word	0x000000d0
        /*02f0*/ 	.short	0x010a
        /*02f2*/ 	.byte	0xff
	.zero		1


	//   ....[30]....
        /*02f4*/ 	.word	0x00001ba0
        /*02f8*/ 	.word	0x00000000
        /*02fc*/ 	.word	0x000000c0
        /*0300*/ 	.short	0x0101
        /*0302*/ 	.byte	0xff
	.zero		1


	//   ....[31]....
        /*0304*/ 	.word	0x00001c60
        /*0308*/ 	.word	0x000000ff
        /*030c*/ 	.word	0x00000020
        /*0310*/ 	.short	0x010a
        /*0312*/ 	.byte	0x04
	.zero		1


	//   ....[32]....
        /*0314*/ 	.word	0x00001d70
        /*0318*/ 	.word	0x000000ff
        /*031c*/ 	.word	0x00000020
        /*0320*/ 	.short	0x010a
        /*0322*/ 	.byte	0x05
	.zero		1


	//   ....[33]....
        /*0324*/ 	.word	0x00001ed0
        /*0328*/ 	.word	0x000000ff
        /*032c*/ 	.word	0x00000020
        /*0330*/ 	.short	0x010a
        /*0332*/ 	.byte	0x06
	.zero		1


	//   ....[34]....
        /*0334*/ 	.word	0x000021b0
        /*0338*/ 	.word	0x000000ff
        /*033c*/ 	.word	0x00000088
        /*0340*/ 	.short	0x0101
        /*0342*/ 	.byte	0x07
	.zero		1


	//   ....[35]....
        /*0344*/ 	.word	0x000021d0
        /*0348*/ 	.word	0x000000ff
        /*034c*/ 	.word	0x00000020
        /*0350*/ 	.short	0x010a
        /*0352*/ 	.byte	0x04
	.zero		1


	//   ....[36]....
        /*0354*/ 	.word	0x00002250
        /*0358*/ 	.word	0x000000ff
        /*035c*/ 	.word	0x00000020
        /*0360*/ 	.short	0x010a
        /*0362*/ 	.byte	0x06
	.zero		1


	//   ....[37]....
        /*0364*/ 	.word	0x00002390
        /*0368*/ 	.word	0x000000ff
        /*036c*/ 	.word	0x00000020
        /*0370*/ 	.short	0x010a
        /*0372*/ 	.byte	0x04
	.zero		1


	//   ....[38]....
        /*0374*/ 	.word	0x00002690
        /*0378*/ 	.word	0x00000003
        /*037c*/ 	.word	0x00000090
        /*0380*/ 	.short	0x010a
        /*0382*/ 	.byte	0xff
	.zero		1


	//   ....[39]....
        /*0384*/ 	.word	0x000027e0
        /*0388*/ 	.word	0x00000000
        /*038c*/ 	.word	0x00000000
        /*0390*/ 	.short	0x0101
        /*0392*/ 	.byte	0xff
	.zero		1


	//   ....[40]....
        /*0394*/ 	.word	0x00002da0
        /*0398*/ 	.word	0x000000ff
        /*039c*/ 	.word	0x00000000
        /*03a0*/ 	.short	0x010a
        /*03a2*/ 	.byte	0x04
	.zero		1


	//   ....[41]....
        /*03a4*/ 	.word	0x00002e30
        /*03a8*/ 	.word	0x000000ff
        /*03ac*/ 	.word	0x00000000
        /*03b0*/ 	.short	0x010a
        /*03b2*/ 	.byte	0x05
	.zero		1


	//   ....[42]....
        /*03b4*/ 	.word	0x00002ec0
        /*03b8*/ 	.word	0x000000ff
        /*03bc*/ 	.word	0x00000000
        /*03c0*/ 	.short	0x010a
        /*03c2*/ 	.byte	0x05
	.zero		1


	//   ....[43]....
        /*03c4*/ 	.word	0x00002f60
        /*03c8*/ 	.word	0x00000000
        /*03cc*/ 	.word	0x00000000
        /*03d0*/ 	.short	0x010a
        /*03d2*/ 	.byte	0xff
	.zero		1


	//   ....[44]....
        /*03d4*/ 	.word	0x000030a0
        /*03d8*/ 	.word	0x00000000
        /*03dc*/ 	.word	0x000000c0
        /*03e0*/ 	.short	0x010a
        /*03e2*/ 	.byte	0xff
	.zero		1


	//   ....[45]....
        /*03e4*/ 	.word	0x00003110
        /*03e8*/ 	.word	0x00000004
        /*03ec*/ 	.word	0x00000000
        /*03f0*/ 	.short	0x0101
        /*03f2*/ 	.byte	0xff
	.zero		1


	//   ....[46]....
        /*03f4*/ 	.word	0x00003130
        /*03f8*/ 	.word	0x000000ff
        /*03fc*/ 	.word	0x000000a0
        /*0400*/ 	.short	0x010a
        /*0402*/ 	.byte	0x04
	.zero		1


	//   ....[47]....
        /*0404*/ 	.word	0x00003250
        /*0408*/ 	.word	0x00000000
        /*040c*/ 	.word	0x00000090
        /*0410*/ 	.short	0x010a
        /*0412*/ 	.byte	0xff
	.zero		1


	//   ....[48]....
        /*0414*/ 	.word	0x00003350
        /*0418*/ 	.word	0x00000000
        /*041c*/ 	.word	0x00000000
        /*0420*/ 	.short	0x0101
        /*0422*/ 	.byte	0xff
	.zero		1


	//   ....[49]....
        /*0424*/ 	.word	0x000033e0
        /*0428*/ 	.word	0x000000ff
        /*042c*/ 	.word	0x000000a0
        /*0430*/ 	.short	0x0106
        /*0432*/ 	.byte	0x04
	.zero		1


	//   ....[50]....
        /*0434*/ 	.word	0x00003400
        /*0438*/ 	.word	0x000000ff
        /*043c*/ 	.word	0x000000a0
        /*0440*/ 	.short	0x010a
        /*0442*/ 	.byte	0x04
	.zero		1


	//   ....[51]....
        /*0444*/ 	.word	0x00003490
        /*0448*/ 	.word	0x000000ff
        /*044c*/ 	.word	0x000000a0
        /*0450*/ 	.short	0x0106
        /*0452*/ 	.byte	0x07
	.zero		1


	//   ....[52]....
        /*0454*/ 	.word	0x000034d0
        /*0458*/ 	.word	0x00000000
        /*045c*/ 	.word	0x000000a0
        /*0460*/ 	.short	0x010a
        /*0462*/ 	.byte	0xff
	.zero		1


	//   ....[53]....
        /*0464*/ 	.word	0x00003740
        /*0468*/ 	.word	0x000000ff
        /*046c*/ 	.word	0x00000008
        /*0470*/ 	.short	0x010a
        /*0472*/ 	.byte	0x05
	.zero		1


	//   ....[54]....
        /*0474*/ 	.word	0x00003760
        /*0478*/ 	.word	0x000000ff
        /*047c*/ 	.word	0x00000008
        /*0480*/ 	.short	0x010a
        /*0482*/ 	.byte	0x05
	.zero		1


	//   ....[55]....
        /*0484*/ 	.word	0x000038f0
        /*0488*/ 	.word	0x000000ff
        /*048c*/ 	.word	0x00000008
        /*0490*/ 	.short	0x010a
        /*0492*/ 	.byte	0x05
	.zero		1


	//   ....[56]....
        /*0494*/ 	.word	0x00003910
        /*0498*/ 	.word	0x000000ff
        /*049c*/ 	.word	0x00000008
        /*04a0*/ 	.short	0x010a
        /*04a2*/ 	.byte	0x05
	.zero		1


	//   ....[57]....
        /*04a4*/ 	.word	0x000039d0
        /*04a8*/ 	.word	0x000000ff
        /*04ac*/ 	.word	0x00000000
        /*04b0*/ 	.short	0x0101
        /*04b2*/ 	.byte	0x04
	.zero		1


	//   ....[58]....
        /*04b4*/ 	.word	0x00003fd0
        /*04b8*/ 	.word	0x00000000
        /*04bc*/ 	.word	0x00000090
        /*04c0*/ 	.short	0x010a
        /*04c2*/ 	.byte	0xff
	.zero		1


	//   ....[59]....
        /*04c4*/ 	.word	0x00004090
        /*04c8*/ 	.word	0x00000000
        /*04cc*/ 	.word	0x00000000
        /*04d0*/ 	.short	0x0101
        /*04d2*/ 	.byte	0xff
	.zero		1


	//   ....[60]....
        /*04d4*/ 	.word	0x00004170
        /*04d8*/ 	.word	0x000000ff
        /*04dc*/ 	.word	0x00000000
        /*04e0*/ 	.short	0x010a
        /*04e2*/ 	.byte	0x12
	.zero		1


	//   ....[61]....
        /*04e4*/ 	.word	0x00004190
        /*04e8*/ 	.word	0x000000ff
        /*04ec*/ 	.word	0x00000000
        /*04f0*/ 	.short	0x010a
        /*04f2*/ 	.byte	0x12
	.zero		1


	//   ....[62]....
        /*04f4*/ 	.word	0x000042e0
        /*04f8*/ 	.word	0x000000ff
        /*04fc*/ 	.word	0x00000000
        /*0500*/ 	.short	0x010a
        /*0502*/ 	.byte	0x05
	.zero		1


	//   ....[63]....
        /*0504*/ 	.word	0x000043a0
        /*0508*/ 	.word	0x000000ff
        /*050c*/ 	.word	0x000000b8
        /*0510*/ 	.short	0x010a
        /*0512*/ 	.byte	0x26
	.zero		1


	//   ....[64]....
        /*0514*/ 	.word	0x00004600
        /*0518*/ 	.word	0x000000ff
        /*051c*/ 	.word	0x00000000
        /*0520*/ 	.short	0x010a
        /*0522*/ 	.byte	0x07
	.zero		1


	//   ....[65]....
        /*0524*/ 	.word	0x00004740
        /*0528*/ 	.word	0x000000ff
        /*052c*/ 	.word	0x00000000
        /*0530*/ 	.short	0x010a
        /*0532*/ 	.byte	0x04
	.zero		1


	//   ....[66]....
        /*0534*/ 	.word	0x00004b00
        /*0538*/ 	.word	0x000000ff
        /*053c*/ 	.word	0x000000e0
        /*0540*/ 	.short	0x010a
        /*0542*/ 	.byte	0x26
	.zero		1


	//   ....[67]....
        /*0544*/ 	.word	0x00005020
        /*0548*/ 	.word	0x0000000c
        /*054c*/ 	.word	0x00000090
        /*0550*/ 	.short	0x010a
        /*0552*/ 	.byte	0xff
	.zero		1


	//   ....[68]....
        /*0554*/ 	.word	0x00005190
        /*0558*/ 	.word	0x00000000
        /*055c*/ 	.word	0x00000000
        /*0560*/ 	.short	0x0101
        /*0562*/ 	.byte	0xff
	.zero		1


	//   ....[69]....
        /*0564*/ 	.word	0x00005620
        /*0568*/ 	.word	0x000000ff
        /*056c*/ 	.word	0x00000088
        /*0570*/ 	.short	0x010a
        /*0572*/ 	.byte	0x15
	.zero		1


	//   ....[70]....
        /*0574*/ 	.word	0x000057a0
        /*0578*/ 	.word	0x000000ff
        /*057c*/ 	.word	0x00000060
        /*0580*/ 	.short	0x010a
        /*0582*/ 	.byte	0x15
	.zero		1


	//   ....[71]....
        /*0584*/ 	.word	0x00005980
        /*0588*/ 	.word	0x000000ff
        /*058c*/ 	.word	0x00000040
        /*0590*/ 	.short	0x010b
        /*0592*/ 	.byte	0x15
	.zero		1


	//   ....[72]....
        /*0594*/ 	.word	0x00005990
        /*0598*/ 	.word	0x000000ff
        /*059c*/ 	.word	0x00000000
        /*05a0*/ 	.short	0x0101
        /*05a2*/ 	.byte	0x2e
	.zero		1


	//   ....[73]....
        /*05a4*/ 	.word	0x000059a0
        /*05a8*/ 	.word	0x000000ff
        /*05ac*/ 	.word	0x00000068
        /*05b0*/ 	.short	0x010a
        /*05b2*/ 	.byte	0x15
	.zero		1


	//   ....[74]....
        /*05b4*/ 	.word	0x00005af0
        /*05b8*/ 	.word	0x000000ff
        /*05bc*/ 	.word	0x00000048
        /*05c0*/ 	.short	0x010b
        /*05c2*/ 	.byte	0x15
	.zero		1


	//   ....[75]....
        /*05c4*/ 	.word	0x00005b00
        /*05c8*/ 	.word	0x000000ff
        /*05cc*/ 	.word	0x00000000
        /*05d0*/ 	.short	0x0101
        /*05d2*/ 	.byte	0x2d
	.zero		1


	//   ....[76]....
        /*05d4*/ 	.word	0x00005b10
        /*05d8*/ 	.word	0x000000ff
        /*05dc*/ 	.word	0x00000070
        /*05e0*/ 	.short	0x010a
        /*05e2*/ 	.byte	0x15
	.zero		1


	//   ....[77]....
        /*05e4*/ 	.word	0x00005c60
        /*05e8*/ 	.word	0x000000ff
        /*05ec*/ 	.word	0x00000050
        /*05f0*/ 	.short	0x010b
        /*05f2*/ 	.byte	0x15
	.zero		1


	//   ....[78]....
        /*05f4*/ 	.word	0x00005c70
        /*05f8*/ 	.word	0x000000ff
        /*05fc*/ 	.word	0x00000000
        /*0600*/ 	.short	0x0101
        /*0602*/ 	.byte	0x27
	.zero		1


	//   ....[79]....
        /*0604*/ 	.word	0x00005c80
        /*0608*/ 	.word	0x000000ff
        /*060c*/ 	.word	0x00000078
        /*0610*/ 	.short	0x010a
        /*0612*/ 	.byte	0x15
	.zero		1


	//   ....[80]....
        /*0614*/ 	.word	0x00005ec0
        /*0618*/ 	.word	0x000000ff
        /*061c*/ 	.word	0x00000058
        /*0620*/ 	.short	0x010b
        /*0622*/ 	.byte	0x15
	.zero		1


	//   ....[81]....
        /*0624*/ 	.word	0x00005ed0
        /*0628*/ 	.word	0x000000ff
        /*062c*/ 	.word	0x00000000
        /*0630*/ 	.short	0x0101
        /*0632*/ 	.byte	0x26
	.zero		1


	//   ....[82]....
        /*0634*/ 	.word	0x00005f00
        /*0638*/ 	.word	0x000000ff
        /*063c*/ 	.word	0x00000060
        /*0640*/ 	.short	0x010a
        /*0642*/ 	.byte	0x15
	.zero		1


	//   ....[83]....
        /*0644*/ 	.word	0x00005f20
        /*0648*/ 	.word	0x000000ff
        /*064c*/ 	.word	0x00000068
        /*0650*/ 	.short	0x010a
        /*0652*/ 	.byte	0x15
	.zero		1


	//   ....[84]....
        /*0654*/ 	.word	0x00005f40
        /*0658*/ 	.word	0x000000ff
        /*065c*/ 	.word	0x00000070
        /*0660*/ 	.short	0x010a
        /*0662*/ 	.byte	0x15
	.zero		1


	//   ....[85]....
        /*0664*/ 	.word	0x00005f80
        /*0668*/ 	.word	0x00000000
        /*066c*/ 	.word	0x00000078
        /*0670*/ 	.short	0x010a
        /*0672*/ 	.byte	0xff
	.zero		1


	//   ....[86]....
        /*0674*/ 	.word	0x00006300
        /*0678*/ 	.word	0x00000008
        /*067c*/ 	.word	0x00000090
        /*0680*/ 	.short	0x010a
        /*0682*/ 	.byte	0xff
	.zero		1


	//   ....[87]....
        /*0684*/ 	.word	0x00006480
        /*0688*/ 	.word	0x00000000
        /*068c*/ 	.word	0x00000000
        /*0690*/ 	.short	0x0101
        /*0692*/ 	.byte	0xff
	.zero		1


	//   ....[88]....
        /*0694*/ 	.word	0x00007060
        /*0698*/ 	.word	0x000000ff
        /*069c*/ 	.word	0x00000040
        /*06a0*/ 	.short	0x010a
        /*06a2*/ 	.byte	0x2e
	.zero		1


	//   ....[89]....
        /*06a4*/ 	.word	0x00007160
        /*06a8*/ 	.word	0x000000ff
        /*06ac*/ 	.word	0x000000b0
        /*06b0*/ 	.short	0x010a
        /*06b2*/ 	.byte	0x2e
	.zero		1


	//   ....[90]....
        /*06b4*/ 	.word	0x00007320
        /*06b8*/ 	.word	0x000000ff
        /*06bc*/ 	.word	0x00000040
        /*06c0*/ 	.short	0x010a
        /*06c2*/ 	.byte	0x2e
	.zero		1


	//   ....[91]....
        /*06c4*/ 	.word	0x00007460
        /*06c8*/ 	.word	0x000000ff
        /*06cc*/ 	.word	0x000000b0
        /*06d0*/ 	.short	0x010a
        /*06d2*/ 	.byte	0x2e
	.zero		1


	//   ....[92]....
        /*06d4*/ 	.word	0x00007650
        /*06d8*/ 	.word	0x000000ff
        /*06dc*/ 	.word	0x00000000
        /*06e0*/ 	.short	0x0101
        /*06e2*/ 	.byte	0x05
	.zero		1


	//   ....[93]....
        /*06e4*/ 	.word	0x000086c0
        /*06e8*/ 	.word	0x00000000
        /*06ec*/ 	.word	0x00000000
        /*06f0*/ 	.short	0x0101
        /*06f2*/ 	.byte	0xff
	.zero		1


	//   ....[94]....
        /*06f4*/ 	.word	0x000086d0
        /*06f8*/ 	.word	0x00000003
        /*06fc*/ 	.word	0x00000040
        /*0700*/ 	.short	0x010a
        /*0702*/ 	.byte	0xff
	.zero		1


	//   ....[95]....
        /*0704*/ 	.word	0x000087e0
        /*0708*/ 	.word	0x00000003
        /*070c*/ 	.word	0x00000040
        /*0710*/ 	.short	0x010a
        /*0712*/ 	.byte	0xff
	.zero		1


	//   ....[96]....
        /*0714*/ 	.word	0x00009b30
        /*0718*/ 	.word	0x00000000
        /*071c*/ 	.word	0x00000000
        /*0720*/ 	.short	0x0101
        /*0722*/ 	.byte	0xff
	.zero		1


	//   ....[97]....
        /*0724*/ 	.word	0x00009b70
        /*0728*/ 	.word	0x0000005f
        /*072c*/ 	.word	0x00000040
        /*0730*/ 	.short	0x010a
        /*0732*/ 	.byte	0xff
	.zero		1


	//   ....[98]....
        /*0734*/ 	.word	0x00009c40
        /*0738*/ 	.word	0x0000005f
        /*073c*/ 	.word	0x00000040
        /*0740*/ 	.short	0x010a
        /*0742*/ 	.byte	0xff
	.zero		1


	//   ....[99]....
        /*0744*/ 	.word	0x0000af90
        /*0748*/ 	.word	0x00000000
        /*074c*/ 	.word	0x00000000
        /*0750*/ 	.short	0x0101
        /*0752*/ 	.byte	0xff
	.zero		1


	//   ....[100]....
        /*0754*/ 	.word	0x0000afb0
        /*0758*/ 	.word	0x00000010
        /*075c*/ 	.word	0x00000040
        /*0760*/ 	.short	0x010a
        /*0762*/ 	.byte	0xff
	.zero		1


	//   ....[101]....
        /*0764*/ 	.word	0x0000b080
        /*0768*/ 	.word	0x00000010
        /*076c*/ 	.word	0x00000040
        /*0770*/ 	.short	0x010a
        /*0772*/ 	.byte	0xff
	.zero		1


	//   ....[102]....
        /*0774*/ 	.word	0x0000c3c0
        /*0778*/ 	.word	0x00000000
        /*077c*/ 	.word	0x00000000
        /*0780*/ 	.short	0x0101
        /*0782*/ 	.byte	0xff
	.zero		1


	//   ....[103]....
        /*0784*/ 	.word	0x0000c510
        /*0788*/ 	.word	0x000000ff
        /*078c*/ 	.word	0x00000000
        /*0790*/ 	.short	0x0101
        /*0792*/ 	.byte	0x04
	.zero		1


	//   ....[104]....
        /*0794*/ 	.word	0x0000c520
        /*0798*/ 	.word	0x000000ff
        /*079c*/ 	.word	0x000000e0
        /*07a0*/ 	.short	0x0101
        /*07a2*/ 	.byte	0x2e
	.zero		1


	//   ....[105]....
        /*07a4*/ 	.word	0x0000c6b0
        /*07a8*/ 	.word	0x000000ff
        /*07ac*/ 	.word	0x00000000
        /*07b0*/ 	.short	0x0101
        /*07b2*/ 	.byte	0x04
	.zero		1


	//   ....[106]....
        /*07b4*/ 	.word	0x0000c6d0
        /*07b8*/ 	.word	0x00000000
        /*07bc*/ 	.word	0x000000d0
        /*07c0*/ 	.short	0x010a
        /*07c2*/ 	.byte	0xff
	.zero		1


	//   ....[107]....
        /*07c4*/ 	.word	0x0000c730
        /*07c8*/ 	.word	0x00000000
        /*07cc*/ 	.word	0x00000020
        /*07d0*/ 	.short	0x010a
        /*07d2*/ 	.byte	0xff
	.zero		1


	//   ....[108]....
        /*07d4*/ 	.word	0x0000c790
        /*07d8*/ 	.word	0x00000000
        /*07dc*/ 	.word	0x00000020
        /*07e0*/ 	.short	0x010a
        /*07e2*/ 	.byte	0xff
	.zero		1


	//   ....[109]....
        /*07e4*/ 	.word	0x0000c7e0
        /*07e8*/ 	.word	0x00000003
        /*07ec*/ 	.word	0x00000090
        /*07f0*/ 	.short	0x010a
        /*07f2*/ 	.byte	0xff
	.zero		1


	//   ....[110]....
        /*07f4*/ 	.word	0x0000c840
        /*07f8*/ 	.word	0x00000000
        /*07fc*/ 	.word	0x00000000
        /*0800*/ 	.short	0x010a
        /*0802*/ 	.byte	0xff
	.zero		1


	//   ....[111]....
        /*0804*/ 	.word	0x0000c8a0
        /*0808*/ 	.word	0x00000000
        /*080c*/ 	.word	0x00000000
        /*0810*/ 	.short	0x010a
        /*0812*/ 	.byte	0xff
	.zero		1


	//   ....[112]....
        /*0814*/ 	.word	0x0000c900
        /*0818*/ 	.word	0x00000000
        /*081c*/ 	.word	0x00000000
        /*0820*/ 	.short	0x010a
        /*0822*/ 	.byte	0xff
	.zero		1


	//   ....[113]....
        /*0824*/ 	.word	0x0000c950
        /*0828*/ 	.word	0x00000000
        /*082c*/ 	.word	0x000000c0
        /*0830*/ 	.short	0x010a
        /*0832*/ 	.byte	0xff
	.zero		1


	//   ....[114]....
        /*0834*/ 	.word	0x0000c9b0
        /*0838*/ 	.word	0x00000000
        /*083c*/ 	.word	0x000000a0
        /*0840*/ 	.short	0x010a
        /*0842*/ 	.byte	0xff
	.zero		1


	//   ....[115]....
        /*0844*/ 	.word	0x0000ca00
        /*0848*/ 	.word	0x00000000
        /*084c*/ 	.word	0x00000090
        /*0850*/ 	.short	0x010a
        /*0852*/ 	.byte	0xff
	.zero		1


	//   ....[116]....
        /*0854*/ 	.word	0x0000ca60
        /*0858*/ 	.word	0x00000000
        /*085c*/ 	.word	0x000000a0
        /*0860*/ 	.short	0x010a
        /*0862*/ 	.byte	0xff
	.zero		1


	//   ....[117]....
        /*0864*/ 	.word	0x0000cac0
        /*0868*/ 	.word	0x00000005
        /*086c*/ 	.word	0x00000008
        /*0870*/ 	.short	0x010a
        /*0872*/ 	.byte	0xff
	.zero		1


	//   ....[118]....
        /*0874*/ 	.word	0x0000cba0
        /*0878*/ 	.word	0x00000003
        /*087c*/ 	.word	0x00000008
        /*0880*/ 	.short	0x010a
        /*0882*/ 	.byte	0xff
	.zero		1


	//   ....[119]....
        /*0884*/ 	.word	0x0000cbf0
        /*0888*/ 	.word	0x00000000
        /*088c*/ 	.word	0x00000090
        /*0890*/ 	.short	0x010a
        /*0892*/ 	.byte	0xff
	.zero		1


	//   ....[120]....
        /*0894*/ 	.word	0x0000cc50
        /*0898*/ 	.word	0x00000000
        /*089c*/ 	.word	0x00000000
        /*08a0*/ 	.short	0x010a
        /*08a2*/ 	.byte	0xff
	.zero		1


	//   ....[121]....
        /*08a4*/ 	.word	0x0000ccb0
        /*08a8*/ 	.word	0x00000000
        /*08ac*/ 	.word	0x000000b8
        /*08b0*/ 	.short	0x010a
        /*08b2*/ 	.byte	0xff
	.zero		1


	//   ....[122]....
        /*08b4*/ 	.word	0x0000cd10
        /*08b8*/ 	.word	0x00000000
        /*08bc*/ 	.word	0x00000000
        /*08c0*/ 	.short	0x010a
        /*08c2*/ 	.byte	0xff
	.zero		1


	//   ....[123]....
        /*08c4*/ 	.word	0x0000cd70
        /*08c8*/ 	.word	0x00000000
        /*08cc*/ 	.word	0x000000e0
        /*08d0*/ 	.short	0x010a
        /*08d2*/ 	.byte	0xff
	.zero		1


	//   ....[124]....
        /*08d4*/ 	.word	0x0000cdc0
        /*08d8*/ 	.word	0x0000000c
        /*08dc*/ 	.word	0x00000090
        /*08e0*/ 	.short	0x010a
        /*08e2*/ 	.byte	0xff
	.zero		1


	//   ....[125]....
        /*08e4*/ 	.word	0x0000ce20
        /*08e8*/ 	.word	0x00000000
        /*08ec*/ 	.word	0x00000088
        /*08f0*/ 	.short	0x010a
        /*08f2*/ 	.byte	0xff
	.zero		1


	//   ....[126]....
        /*08f4*/ 	.word	0x0000ce80
        /*08f8*/ 	.word	0x00000000
        /*08fc*/ 	.word	0x00000060
        /*0900*/ 	.short	0x010a
        /*0902*/ 	.byte	0xff
	.zero		1


	//   ....[127]....
        /*0904*/ 	.word	0x0000cee0
        /*0908*/ 	.word	0x00000000
        /*090c*/ 	.word	0x00000068
        /*0910*/ 	.short	0x010a
        /*0912*/ 	.byte	0xff
	.zero		1


	//   ....[128]....
        /*0914*/ 	.word	0x0000cf40
        /*0918*/ 	.word	0x00000000
        /*091c*/ 	.word	0x00000070
        /*0920*/ 	.short	0x010a
        /*0922*/ 	.byte	0xff
	.zero		1


	//   ....[129]....
        /*0924*/ 	.word	0x0000cfa0
        /*0928*/ 	.word	0x00000000
        /*092c*/ 	.word	0x00000078
        /*0930*/ 	.short	0x010a
        /*0932*/ 	.byte	0xff
	.zero		1


	//   ....[130]....
        /*0934*/ 	.word	0x0000d000
        /*0938*/ 	.word	0x00000000
        /*093c*/ 	.word	0x00000060
        /*0940*/ 	.short	0x010a
        /*0942*/ 	.byte	0xff
	.zero		1


	//   ....[131]....
        /*0944*/ 	.word	0x0000d060
        /*0948*/ 	.word	0x00000000
        /*094c*/ 	.word	0x00000068
        /*0950*/ 	.short	0x010a
        /*0952*/ 	.byte	0xff
	.zero		1


	//   ....[132]....
        /*0954*/ 	.word	0x0000d0c0
        /*0958*/ 	.word	0x00000000
        /*095c*/ 	.word	0x00000070
        /*0960*/ 	.short	0x010a
        /*0962*/ 	.byte	0xff
	.zero		1


	//   ....[133]....
        /*0964*/ 	.word	0x0000d110
        /*0968*/ 	.word	0x00000008
        /*096c*/ 	.word	0x00000090
        /*0970*/ 	.short	0x010a
        /*0972*/ 	.byte	0xff
	.zero		1


	//   ....[134]....
        /*0974*/ 	.word	0x0000d170
        /*0978*/ 	.word	0x00000003
        /*097c*/ 	.word	0x00000040
        /*0980*/ 	.short	0x010a
        /*0982*/ 	.byte	0xff
	.zero		1


	//   ....[135]....
        /*0984*/ 	.word	0x0000d1d0
        /*0988*/ 	.word	0x00000003
        /*098c*/ 	.word	0x000000b0
        /*0990*/ 	.short	0x010a
        /*0992*/ 	.byte	0xff
	.zero		1


	//   ....[136]....
        /*0994*/ 	.word	0x0000d220
        /*0998*/ 	.word	0x00000003
        /*099c*/ 	.word	0x00000040
        /*09a0*/ 	.short	0x010a
        /*09a2*/ 	.byte	0xff
	.zero		1


	//   ....[137]....
        /*09a4*/ 	.word	0x0000d270
        /*09a8*/ 	.word	0x0000005f
        /*09ac*/ 	.word	0x00000040
        /*09b0*/ 	.short	0x010a
        /*09b2*/ 	.byte	0xff
	.zero		1


	//   ....[138]....
        /*09b4*/ 	.word	0x0000d2c0
        /*09b8*/ 	.word	0x00000010
        /*09bc*/ 	.word	0x00000040
        /*09c0*/ 	.short	0x010a
        /*09c2*/ 	.byte	0xff
	.zero		1


	//----- nvinfo : EIATTR_NUM_MBARRIERS
	.align		4
.L_47:
        /*09c4*/ 	.byte	0x03, 0x38
        /*09c6*/ 	.short	0x001d


	//----- nvinfo : EIATTR_EXIT_INSTR_OFFSETS
	.align		4
        /*09c8*/ 	.byte	0x04, 0x1c
        /*09ca*/ 	.short	(.L_49 - .L_48)


	//   ....[0]....
.L_48:
        /*09cc*/ 	.word	0x00002f90


	//   ....[1]....
        /*09d0*/ 	.word	0x000034a0


	//   ....[2]....
        /*09d4*/ 	.word	0x00003500


	//   ....[3]....
        /*09d8*/ 	.word	0x00004d60


	//   ....[4]....
        /*09dc*/ 	.word	0x00005fb0


	//   ....[5]....
        /*09e0*/ 	.word	0x00005ff0


	//   ....[6]....
        /*09e4*/ 	.word	0x0000c590


	//   ....[7]....
        /*09e8*/ 	.word	0x0000c610


	//   ....[8]....
        /*09ec*/ 	.word	0x0000c640


	//   ....[9]....
        /*09f0*/ 	.word	0x0000c6c0


	//----- nvinfo : EIATTR_MAX_THREADS
	.align		4
.L_49:
        /*09f4*/ 	.byte	0x04, 0x05
        /*09f6*/ 	.short	(.L_51 - .L_50)
.L_50:
        /*09f8*/ 	.word	0x00000100
        /*09fc*/ 	.word	0x00000001
        /*0a00*/ 	.word	0x00000001


	//----- nvinfo : EIATTR_CRS_STACK_SIZE
	.align		4
.L_51:
        /*0a04*/ 	.byte	0x04, 0x1e
        /*0a06*/ 	.short	(.L_53 - .L_52)
.L_52:
        /*0a08*/ 	.word	0x00000000


	//----- nvinfo : EIATTR_CBANK_PARAM_SIZE
	.align		4
.L_53:
        /*0a0c*/ 	.byte	0x03, 0x19
        /*0a0e*/ 	.short	0x0c00


	//----- nvinfo : EIATTR_PARAM_CBANK
	.align		4
        /*0a10*/ 	.byte	0x04, 0x0a
        /*0a12*/ 	.short	(.L_55 - .L_54)
	.align		4
.L_54:
        /*0a14*/ 	.word	index@(.nv.constant0._ZN7cutlass13device_kernelINS_4gemm6kernel13GemmUniversalIN4cute5tupleIJiiiiEEENS1_10collective13CollectiveMmaINS1_46MainloopSm100TmaUmmaWarpSpecializedBlockScaledILi4ELi2ELi1ENS5_IJNS4_1CILi2EEESB_NSA_ILi1EEEEEEEENS5_IJNSA_ILi256EEESF_SF_EEENS5_IJNS_12float_e2m1_tENS_13float_ue8m0_tEEEENS5_IJNS5_IJlSC_lEEENS4_6LayoutINS5_IJNS5_IJNS5_IJNSA_ILi32EEENSA_ILi4EEEEEEiEEESP_NS5_IJSC_iEEEEEENS5_IJNS5_IJNS5_IJNSA_ILi16EEESN_EEEiEEENS5_IJNS5_IJNSA_ILi0EEESC_EEENSA_ILi512EEEEEENS5_IJSV_iEEEEEEEEEEESJ_S12_NS4_8TiledMMAINS4_8MMA_AtomIJNS4_23SM100_MMA_MXF4_2x1SM_SSISH_SH_fSI_Li256ELi256ELi32ELNS4_4UMMA5MajorE0ELS17_0ELNS16_7ScaleInE0ELS18_0EEEEEENSL_INS5_IJSC_SC_SC_EEENS5_IJSV_SV_SV_EEEEENS5_IJNS4_10UnderscoreES1E_S1E_EEEEENS5_IJNS4_28SM100_TMA_2SM_LOAD_MULTICASTES1H_EEENS5_IJNS4_14ComposedLayoutINS4_7SwizzleILi3ELi4ELi3EEENS4_18smem_ptr_flag_bitsILi4EEENSL_INS5_IJNSA_ILi8EEESF_EEENS5_IJSF_SC_EEEEEEENSL_INS5_IJNS5_IJNS5_IJSO_SC_EEENS5_IJSM_SB_EEEEEESC_NS5_IJSB_SB_EEEEEENS5_IJNS5_IJNS5_IJST_SX_EEESW_EEESV_NS5_IJSB_SX_EEEEEEEEEEEvNS4_8identityENS5_IJNS4_18SM100_TMA_2SM_LOADES1H_EEENS5_IJS1S_NSL_INS5_IJNS5_IJNS5_IJSO_SB_EEES1U_EEESC_S1W_EEENS5_IJS1Z_SV_NS5_IJSB_NSA_ILi1024EEEEEEEEEEEEEEvS24_EENS_8epilogue10collective18CollectiveEpilogueINS2G_23Sm100TmaWarpSpecializedILi4ELi2ELi64ELb1ELb0EEEJNS5_IJNSA_ILi128EEESF_SF_EEENS5_IJNSL_IS2L_SC_EENSL_INSA_ILi64EEESC_EEEEENS_10bfloat16_tESK_S2R_SK_NS2G_6fusion15FusionCallbacksIS2K_NS2S_17LinearCombinationIS2R_fS2R_fLNS_15FloatRoundStyleE2EEES2M_S2Q_JEEENS4_5SM1004TMEM4LOAD26SM100_TMEM_LOAD_32dp32b64xENS4_13SM90_TMA_LOADENS1J_IS1L_NS1M_ILi16EEENSL_INS5_IJS1O_S2O_EEENS5_IJS2O_SC_EEEEEEENS4_39AutoVectorizingCopyWithAssumedAlignmentILi128EEENS4_14SM90_TMA_STOREES37_S39_S39_EEEvvEEEEvNT_6ParamsE)
        /*0a18*/ 	.short	0x0380
        /*0a1a*/ 	.short	0x0c00


	//----- nvinfo : EIATTR_SW_WAR
	.align		4
.L_55:
        /*0a1c*/ 	.byte	0x04, 0x36
        /*0a1e*/ 	.short	(.L_57 - .L_56)
.L_56:
        /*0a20*/ 	.word	0x00000008
.L_57:


//--------------------- .nv.callgraph             --------------------------
	.section	.nv.callgraph,"",@"SHT_CUDA_CALLGRAPH"
	.align	4
	.sectionentsize	8
	.align		4
        /*0000*/ 	.word	0x00000000
	.align		4
        /*0004*/ 	.word	0xffffffff
	.align		4
        /*0008*/ 	.word	index@(_ZN7cutlass13device_kernelINS_4gemm6kernel13GemmUniversalIN4cute5tupleIJiiiiEEENS1_10collective13CollectiveMmaINS1_46MainloopSm100TmaUmmaWarpSpecializedBlockScaledILi4ELi2ELi1ENS5_IJNS4_1CILi2EEESB_NSA_ILi1EEEEEEEENS5_IJNSA_ILi256EEESF_SF_EEENS5_IJNS_12float_e2m1_tENS_13float_ue8m0_tEEEENS5_IJNS5_IJlSC_lEEENS4_6LayoutINS5_IJNS5_IJNS5_IJNSA_ILi32EEENSA_ILi4EEEEEEiEEESP_NS5_IJSC_iEEEEEENS5_IJNS5_IJNS5_IJNSA_ILi16EEESN_EEEiEEENS5_IJNS5_IJNSA_ILi0EEESC_EEENSA_ILi512EEEEEENS5_IJSV_iEEEEEEEEEEESJ_S12_NS4_8TiledMMAINS4_8MMA_AtomIJNS4_23SM100_MMA_MXF4_2x1SM_SSISH_SH_fSI_Li256ELi256ELi32ELNS4_4UMMA5MajorE0ELS17_0ELNS16_7ScaleInE0ELS18_0EEEEEENSL_INS5_IJSC_SC_SC_EEENS5_IJSV_SV_SV_EEEEENS5_IJNS4_10UnderscoreES1E_S1E_EEEEENS5_IJNS4_28SM100_TMA_2SM_LOAD_MULTICASTES1H_EEENS5_IJNS4_14ComposedLayoutINS4_7SwizzleILi3ELi4ELi3EEENS4_18smem_ptr_flag_bitsILi4EEENSL_INS5_IJNSA_ILi8EEESF_EEENS5_IJSF_SC_EEEEEEENSL_INS5_IJNS5_IJNS5_IJSO_SC_EEENS5_IJSM_SB_EEEEEESC_NS5_IJSB_SB_EEEEEENS5_IJNS5_IJNS5_IJST_SX_EEESW_EEESV_NS5_IJSB_SX_EEEEEEEEEEEvNS4_8identityENS5_IJNS4_18SM100_TMA_2SM_LOADES1H_EEENS5_IJS1S_NSL_INS5_IJNS5_IJNS5_IJSO_SB_EEES1U_EEESC_S1W_EEENS5_IJS1Z_SV_NS5_IJSB_NSA_ILi1024EEEEEEEEEEEEEEvS24_EENS_8epilogue10collective18CollectiveEpilogueINS2G_23Sm100TmaWarpSpecializedILi4ELi2ELi64ELb1ELb0EEEJNS5_IJNSA_ILi128EEESF_SF_EEENS5_IJNSL_IS2L_SC_EENSL_INSA_ILi64EEESC_EEEEENS_10bfloat16_tESK_S2R_SK_NS2G_6fusion15FusionCallbacksIS2K_NS2S_17LinearCombinationIS2R_fS2R_fLNS_15FloatRoundStyleE2EEES2M_S2Q_JEEENS4_5SM1004TMEM4LOAD26SM100_TMEM_LOAD_32dp32b64xENS4_13SM90_TMA_LOADENS1J_IS1L_NS1M_ILi16EEENSL_INS5_IJS1O_S2O_EEENS5_IJS2O_SC_EEEEEEENS4_39AutoVectorizingCopyWithAssumedAlignmentILi128EEENS4_14SM90_TMA_STOREES37_S39_S39_EEEvvEEEEvNT_6ParamsE)
	.align		4
        /*000c*/ 	.word	index@(__assertfail)
	.align		4
        /*0010*/ 	.word	0x00000000
	.align		4
        /*0014*/ 	.word	0xfffffffe
	.align		4
        /*0018*/ 	.word	0x00000000
	.align		4
        /*001c*/ 	.word	0xfffffffd
	.align		4
        /*0020*/ 	.word	0x00000000
	.align		4
        /*0024*/ 	.word	0xfffffffc


//--------------------- .nv.constant4             --------------------------
	.section	.nv.constant4,"a",@progbits
	.align	8
	.align		8
.nv.constant4:
        /*0000*/ 	.dword	__assertfail
	.align		8
        /*0008*/ 	.dword	__unnamed_1
	.align		8
        /*0010*/ 	.dword	__unnamed_2
	.align		8
        /*0018*/ 	.dword	_ZN40_INTERNAL_d37abcf2_4_k_cu_feb5dc3f_390764cuda3std3__45__cpo5beginE
	.align		8
        /*0020*/ 	.dword	_ZN40_INTERNAL_d37abcf2_4_k_cu_feb5dc3f_390764cuda3std3__45__cpo3endE
	.align		8
        /*0028*/ 	.dword	_ZN40_INTERNAL_d37abcf2_4_k_cu_feb5dc3f_390764cuda3std3__45__cpo6cbeginE
	.align		8
        /*0030*/ 	.dword	_ZN40_INTERNAL_d37abcf2_4_k_cu_feb5dc3f_390764cuda3std3__45__cpo4cendE
	.align		8
        /*0038*/ 	.dword	_ZN40_INTERNAL_d37abcf2_4_k_cu_feb5dc3f_390764cuda3std3__442_GLOBAL__N__d37abcf2_4_k_cu_feb5dc3f_390766ignoreE
	.align		8
        /*0040*/ 	.dword	_ZN40_INTERNAL_d37abcf2_4_k_cu_feb5dc3f_390764cuda3std3__419piecewise_constructE
	.align		8
        /*0048*/ 	.dword	_ZN40_INTERNAL_d37abcf2_4_k_cu_feb5dc3f_390764cuda3std3__48in_placeE
	.align		8
        /*0050*/ 	.dword	_ZN40_INTERNAL_d37abcf2_4_k_cu_feb5dc3f_390764cuda3std6ranges3__45__cpo4swapE
	.align		8
        /*0058*/ 	.dword	_ZN40_INTERNAL_d37abcf2_4_k_cu_feb5dc3f_390764cuda3std6ranges3__45__cpo9iter_moveE
	.align		8
        /*0060*/ 	.dword	_ZN40_INTERNAL_d37abcf2_4_k_cu_feb5dc3f_390764cute7productE
	.align		8
        /*0068*/ 	.dword	_ZN40_INTERNAL_d37abcf2_4_k_cu_feb5dc3f_390764cute1_E
	.align		8
        /*0070*/ 	.dword	$str$25
	.align		8
        /*0078*/ 	.dword	$str$26
	.align		8
        /*0080*/ 	.dword	$str$29
	.align		8
        /*0088*/ 	.dword	$str$30


//--------------------- .text._ZN7cutlass13device_kernelINS_4gemm6kernel13GemmUniversalIN4cute5tupleIJiiiiEEENS1_10collective13CollectiveMmaINS1_46MainloopSm100TmaUmmaWarpSpecializedBlockScaledILi4ELi2ELi1ENS5_IJNS4_1CILi2EEESB_NSA_ILi1EEEEEEEENS5_IJNSA_ILi256EEESF_SF_EEENS5_IJNS_12float_e2m1_tENS_13float_ue8m0_tEEEENS5_IJNS5_IJlSC_lEEENS4_6LayoutINS5_IJNS5_IJNS5_IJNSA_ILi32EEENSA_ILi4EEEEEEiEEESP_NS5_IJSC_iEEEEEENS5_IJNS5_IJNS5_IJNSA_ILi16EEESN_EEEiEEENS5_IJNS5_IJNSA_ILi0EEESC_EEENSA_ILi512EEEEEENS5_IJSV_iEEEEEEEEEEESJ_S12_NS4_8TiledMMAINS4_8MMA_AtomIJNS4_23SM100_MMA_MXF4_2x1SM_SSISH_SH_fSI_Li256ELi256ELi32ELNS4_4UMMA5MajorE0ELS17_0ELNS16_7ScaleInE0ELS18_0EEEEEENSL_INS5_IJSC_SC_SC_EEENS5_IJSV_SV_SV_EEEEENS5_IJNS4_10UnderscoreES1E_S1E_EEEEENS5_IJNS4_28SM100_TMA_2SM_LOAD_MULTICASTES1H_EEENS5_IJNS4_14ComposedLayoutINS4_7SwizzleILi3ELi4ELi3EEENS4_18smem_ptr_flag_bitsILi4EEENSL_INS5_IJNSA_ILi8EEESF_EEENS5_IJSF_SC_EEEEEEENSL_INS5_IJNS5_IJNS5_IJSO_SC_EEENS5_IJSM_SB_EEEEEESC_NS5_IJSB_SB_EEEEEENS5_IJNS5_IJNS5_IJST_SX_EEESW_EEESV_NS5_IJSB_SX_EEEEEEEEEEEvNS4_8identityENS5_IJNS4_18SM100_TMA_2SM_LOADES1H_EEENS5_IJS1S_NSL_INS5_IJNS5_IJNS5_IJSO_SB_EEES1U_EEESC_S1W_EEENS5_IJS1Z_SV_NS5_IJSB_NSA_ILi1024EEEEEEEEEEEEEEvS24_EENS_8epilogue10collective18CollectiveEpilogueINS2G_23Sm100TmaWarpSpecializedILi4ELi2ELi64ELb1ELb0EEEJNS5_IJNSA_ILi128EEESF_SF_EEENS5_IJNSL_IS2L_SC_EENSL_INSA_ILi64EEESC_EEEEENS_10bfloat16_tESK_S2R_SK_NS2G_6fusion15FusionCallbacksIS2K_NS2S_17LinearCombinationIS2R_fS2R_fLNS_15FloatRoundStyleE2EEES2M_S2Q_JEEENS4_5SM1004TMEM4LOAD26SM100_TMEM_LOAD_32dp32b64xENS4_13SM90_TMA_LOADENS1J_IS1L_NS1M_ILi16EEENSL_INS5_IJS1O_S2O_EEENS5_IJS2O_SC_EEEEEEENS4_39AutoVectorizingCopyWithAssumedAlignmentILi128EEENS4_14SM90_TMA_STOREES37_S39_S39_EEEvvEEEEvNT_6ParamsE --------------------------
	.section	.text._ZN7cutlass13device_kernelINS_4gemm6kernel13GemmUniversalIN4cute5tupleIJiiiiEEENS1_10collective13CollectiveMmaINS1_46MainloopSm100TmaUmmaWarpSpecializedBlockScaledILi4ELi2ELi1ENS5_IJNS4_1CILi2EEESB_NSA_ILi1EEEEEEEENS5_IJNSA_ILi256EEESF_SF_EEENS5_IJNS_12float_e2m1_tENS_13float_ue8m0_tEEEENS5_IJNS5_IJlSC_lEEENS4_6LayoutINS5_IJNS5_IJNS5_IJNSA_ILi32EEENSA_ILi4EEEEEEiEEESP_NS5_IJSC_iEEEEEENS5_IJNS5_IJNS5_IJNSA_ILi16EEESN_EEEiEEENS5_IJNS5_IJNSA_ILi0EEESC_EEENSA_ILi512EEEEEENS5_IJSV_iEEEEEEEEEEESJ_S12_NS4_8TiledMMAINS4_8MMA_AtomIJNS4_23SM100_MMA_MXF4_2x1SM_SSISH_SH_fSI_Li256ELi256ELi32ELNS4_4UMMA5MajorE0ELS17_0ELNS16_7ScaleInE0ELS18_0EEEEEENSL_INS5_IJSC_SC_SC_EEENS5_IJSV_SV_SV_EEEEENS5_IJNS4_10UnderscoreES1E_S1E_EEEEENS5_IJNS4_28SM100_TMA_2SM_LOAD_MULTICASTES1H_EEENS5_IJNS4_14ComposedLayoutINS4_7SwizzleILi3ELi4ELi3EEENS4_18smem_ptr_flag_bitsILi4EEENSL_INS5_IJNSA_ILi8EEESF_EEENS5_IJSF_SC_EEEEEEENSL_INS5_IJNS5_IJNS5_IJSO_SC_EEENS5_IJSM_SB_EEEEEESC_NS5_IJSB_SB_EEEEEENS5_IJNS5_IJNS5_IJST_SX_EEESW_EEESV_NS5_IJSB_SX_EEEEEEEEEEEvNS4_8identityENS5_IJNS4_18SM100_TMA_2SM_LOADES1H_EEENS5_IJS1S_NSL_INS5_IJNS5_IJNS5_IJSO_SB_EEES1U_EEESC_S1W_EEENS5_IJS1Z_SV_NS5_IJSB_NSA_ILi1024EEEEEEEEEEEEEEvS24_EENS_8epilogue10collective18CollectiveEpilogueINS2G_23Sm100TmaWarpSpecializedILi4ELi2ELi64ELb1ELb0EEEJNS5_IJNSA_ILi128EEESF_SF_EEENS5_IJNSL_IS2L_SC_EENSL_INSA_ILi64EEESC_EEEEENS_10bfloat16_tESK_S2R_SK_NS2G_6fusion15FusionCallbacksIS2K_NS2S_17LinearCombinationIS2R_fS2R_fLNS_15FloatRoundStyleE2EEES2M_S2Q_JEEENS4_5SM1004TMEM4LOAD26SM100_TMEM_LOAD_32dp32b64xENS4_13SM90_TMA_LOADENS1J_IS1L_NS1M_ILi16EEENSL_INS5_IJS1O_S2O_EEENS5_IJS2O_SC_EEEEEEENS4_39AutoVectorizingCopyWithAssumedAlignmentILi128EEENS4_14SM90_TMA_STOREES37_S39_S39_EEEvvEEEEvNT_6ParamsE,"ax",@progbits
	.align	128
.text._ZN7cutlass13device_kernelINS_4gemm6kernel13GemmUniversalIN4cute5tupleIJiiiiEEENS1_10collective13CollectiveMmaINS1_46MainloopSm100TmaUmmaWarpSpecializedBlockScaledILi4ELi2ELi1ENS5_IJNS4_1CILi2EEESB_NSA_ILi1EEEEEEEENS5_IJNSA_ILi256EEESF_SF_EEENS5_IJNS_12float_e2m1_tENS_13float_ue8m0_tEEEENS5_IJNS5_IJlSC_lEEENS4_6LayoutINS5_IJNS5_IJNS5_IJNSA_ILi32EEENSA_ILi4EEEEEEiEEESP_NS5_IJSC_iEEEEEENS5_IJNS5_IJNS5_IJNSA_ILi16EEESN_EEEiEEENS5_IJNS5_IJNSA_ILi0EEESC_EEENSA_ILi512EEEEEENS5_IJSV_iEEEEEEEEEEESJ_S12_NS4_8TiledMMAINS4_8MMA_AtomIJNS4_23SM100_MMA_MXF4_2x1SM_SSISH_SH_fSI_Li256ELi256ELi32ELNS4_4UMMA5MajorE0ELS17_0ELNS16_7ScaleInE0ELS18_0EEEEEENSL_INS5_IJSC_SC_SC_EEENS5_IJSV_SV_SV_EEEEENS5_IJNS4_10UnderscoreES1E_S1E_EEEEENS5_IJNS4_28SM100_TMA_2SM_LOAD_MULTICASTES1H_EEENS5_IJNS4_14ComposedLayoutINS4_7SwizzleILi3ELi4ELi3EEENS4_18smem_ptr_flag_bitsILi4EEENSL_INS5_IJNSA_ILi8EEESF_EEENS5_IJSF_SC_EEEEEEENSL_INS5_IJNS5_IJNS5_IJSO_SC_EEENS5_IJSM_SB_EEEEEESC_NS5_IJSB_SB_EEEEEENS5_IJNS5_IJNS5_IJST_SX_EEESW_EEESV_NS5_IJSB_SX_EEEEEEEEEEEvNS4_8identityENS5_IJNS4_18SM100_TMA_2SM_LOADES1H_EEENS5_IJS1S_NSL_INS5_IJNS5_IJNS5_IJSO_SB_EEES1U_EEESC_S1W_EEENS5_IJS1Z_SV_NS5_IJSB_NSA_ILi1024EEEEEEEEEEEEEEvS24_EENS_8epilogue10collective18CollectiveEpilogueINS2G_23Sm100TmaWarpSpecializedILi4ELi2ELi64ELb1ELb0EEEJNS5_IJNSA_ILi128EEESF_SF_EEENS5_IJNSL_IS2L_SC_EENSL_INSA_ILi64EEESC_EEEEENS_10bfloat16_tESK_S2R_SK_NS2G_6fusion15FusionCallbacksIS2K_NS2S_17LinearCombinationIS2R_fS2R_fLNS_15FloatRoundStyleE2EEES2M_S2Q_JEEENS4_5SM1004TMEM4LOAD26SM100_TMEM_LOAD_32dp32b64xENS4_13SM90_TMA_LOADENS1J_IS1L_NS1M_ILi16EEENSL_INS5_IJS1O_S2O_EEENS5_IJS2O_SC_EEEEEEENS4_39AutoVectorizingCopyWithAssumedAlignmentILi128EEENS4_14SM90_TMA_STOREES37_S39_S39_EEEvvEEEEvNT_6ParamsE:
        .type           _ZN7cutlass13device_kernelINS_4gemm6kernel13GemmUniversalIN4cute5tupleIJiiiiEEENS1_10collective13CollectiveMmaINS1_46MainloopSm100TmaUmmaWarpSpecializedBlockScaledILi4ELi2ELi1ENS5_IJNS4_1CILi2EEESB_NSA_ILi1EEEEEEEENS5_IJNSA_ILi256EEESF_SF_EEENS5_IJNS_12float_e2m1_tENS_13float_ue8m0_tEEEENS5_IJNS5_IJlSC_lEEENS4_6LayoutINS5_IJNS5_IJNS5_IJNSA_ILi32EEENSA_ILi4EEEEEEiEEESP_NS5_IJSC_iEEEEEENS5_IJNS5_IJNS5_IJNSA_ILi16EEESN_EEEiEEENS5_IJNS5_IJNSA_ILi0EEESC_EEENSA_ILi512EEEEEENS5_IJSV_iEEEEEEEEEEESJ_S12_NS4_8TiledMMAINS4_8MMA_AtomIJNS4_23SM100_MMA_MXF4_2x1SM_SSISH_SH_fSI_Li256ELi256ELi32ELNS4_4UMMA5MajorE0ELS17_0ELNS16_7ScaleInE0ELS18_0EEEEEENSL_INS5_IJSC_SC_SC_EEENS5_IJSV_SV_SV_EEEEENS5_IJNS4_10UnderscoreES1E_S1E_EEEEENS5_IJNS4_28SM100_TMA_2SM_LOAD_MULTICASTES1H_EEENS5_IJNS4_14ComposedLayoutINS4_7SwizzleILi3ELi4ELi3EEENS4_18smem_ptr_flag_bitsILi4EEENSL_INS5_IJNSA_ILi8EEESF_EEENS5_IJSF_SC_EEEEEEENSL_INS5_IJNS5_IJNS5_IJSO_SC_EEENS5_IJSM_SB_EEEEEESC_NS5_IJSB_SB_EEEEEENS5_IJNS5_IJNS5_IJST_SX_EEESW_EEESV_NS5_IJSB_SX_EEEEEEEEEEEvNS4_8identityENS5_IJNS4_18SM100_TMA_2SM_LOADES1H_EEENS5_IJS1S_NSL_INS5_IJNS5_IJNS5_IJSO_SB_EEES1U_EEESC_S1W_EEENS5_IJS1Z_SV_NS5_IJSB_NSA_ILi1024EEEEEEEEEEEEEEvS24_EENS_8epilogue10collective18CollectiveEpilogueINS2G_23Sm100TmaWarpSpecializedILi4ELi2ELi64ELb1ELb0EEEJNS5_IJNSA_ILi128EEESF_SF_EEENS5_IJNSL_IS2L_SC_EENSL_INSA_ILi64EEESC_EEEEENS_10bfloat16_tESK_S2R_SK_NS2G_6fusion15FusionCallbacksIS2K_NS2S_17LinearCombinationIS2R_fS2R_fLNS_15FloatRoundStyleE2EEES2M_S2Q_JEEENS4_5SM1004TMEM4LOAD26SM100_TMEM_LOAD_32dp32b64xENS4_13SM90_TMA_LOADENS1J_IS1L_NS1M_ILi16EEENSL_INS5_IJS1O_S2O_EEENS5_IJS2O_SC_EEEEEEENS4_39AutoVectorizingCopyWithAssumedAlignmentILi128EEENS4_14SM90_TMA_STOREES37_S39_S39_EEEvvEEEEvNT_6ParamsE,@function
        .size           _ZN7cutlass13device_kernelINS_4gemm6kernel13GemmUniversalIN4cute5tupleIJiiiiEEENS1_10collective13CollectiveMmaINS1_46MainloopSm100TmaUmmaWarpSpecializedBlockScaledILi4ELi2ELi1ENS5_IJNS4_1CILi2EEESB_NSA_ILi1EEEEEEEENS5_IJNSA_ILi256EEESF_SF_EEENS5_IJNS_12float_e2m1_tENS_13float_ue8m0_tEEEENS5_IJNS5_IJlSC_lEEENS4_6LayoutINS5_IJNS5_IJNS5_IJNSA_ILi32EEENSA_ILi4EEEEEEiEEESP_NS5_IJSC_iEEEEEENS5_IJNS5_IJNS5_IJNSA_ILi16EEESN_EEEiEEENS5_IJNS5_IJNSA_ILi0EEESC_EEENSA_ILi512EEEEEENS5_IJSV_iEEEEEEEEEEESJ_S12_NS4_8TiledMMAINS4_8MMA_AtomIJNS4_23SM100_MMA_MXF4_2x1SM_SSISH_SH_fSI_Li256ELi256ELi32ELNS4_4UMMA5MajorE0ELS17_0ELNS16_7ScaleInE0ELS18_0EEEEEENSL_INS5_IJSC_SC_SC_EEENS5_IJSV_SV_SV_EEEEENS5_IJNS4_10UnderscoreES1E_S1E_EEEEENS5_IJNS4_28SM100_TMA_2SM_LOAD_MULTICASTES1H_EEENS5_IJNS4_14ComposedLayoutINS4_7SwizzleILi3ELi4ELi3EEENS4_18smem_ptr_flag_bitsILi4EEENSL_INS5_IJNSA_ILi8EEESF_EEENS5_IJSF_SC_EEEEEEENSL_INS5_IJNS5_IJNS5_IJSO_SC_EEENS5_IJSM_SB_EEEEEESC_NS5_IJSB_SB_EEEEEENS5_IJNS5_IJNS5_IJST_SX_EEESW_EEESV_NS5_IJSB_SX_EEEEEEEEEEEvNS4_8identityENS5_IJNS4_18SM100_TMA_2SM_LOADES1H_EEENS5_IJS1S_NSL_INS5_IJNS5_IJNS5_IJSO_SB_EEES1U_EEESC_S1W_EEENS5_IJS1Z_SV_NS5_IJSB_NSA_ILi1024EEEEEEEEEEEEEEvS24_EENS_8epilogue10collective18CollectiveEpilogueINS2G_23Sm100TmaWarpSpecializedILi4ELi2ELi64ELb1ELb0EEEJNS5_IJNSA_ILi128EEESF_SF_EEENS5_IJNSL_IS2L_SC_EENSL_INSA_ILi64EEESC_EEEEENS_10bfloat16_tESK_S2R_SK_NS2G_6fusion15FusionCallbacksIS2K_NS2S_17LinearCombinationIS2R_fS2R_fLNS_15FloatRoundStyleE2EEES2M_S2Q_JEEENS4_5SM1004TMEM4LOAD26SM100_TMEM_LOAD_32dp32b64xENS4_13SM90_TMA_LOADENS1J_IS1L_NS1M_ILi16EEENSL_INS5_IJS1O_S2O_EEENS5_IJS2O_SC_EEEEEEENS4_39AutoVectorizingCopyWithAssumedAlignmentILi128EEENS4_14SM90_TMA_STOREES37_S39_S39_EEEvvEEEEvNT_6ParamsE,(.L_x_194 - _ZN7cutlass13device_kernelINS_4gemm6kernel13GemmUniversalIN4cute5tupleIJiiiiEEENS1_10collective13CollectiveMmaINS1_46MainloopSm100TmaUmmaWarpSpecializedBlockScaledILi4ELi2ELi1ENS5_IJNS4_1CILi2EEESB_NSA_ILi1EEEEEEEENS5_IJNSA_ILi256EEESF_SF_EEENS5_IJNS_12float_e2m1_tENS_13float_ue8m0_tEEEENS5_IJNS5_IJlSC_lEEENS4_6LayoutINS5_IJNS5_IJNS5_IJNSA_ILi32EEENSA_ILi4EEEEEEiEEESP_NS5_IJSC_iEEEEEENS5_IJNS5_IJNS5_IJNSA_ILi16EEESN_EEEiEEENS5_IJNS5_IJNSA_ILi0EEESC_EEENSA_ILi512EEEEEENS5_IJSV_iEEEEEEEEEEESJ_S12_NS4_8TiledMMAINS4_8MMA_AtomIJNS4_23SM100_MMA_MXF4_2x1SM_SSISH_SH_fSI_Li256ELi256ELi32ELNS4_4UMMA5MajorE0ELS17_0ELNS16_7ScaleInE0ELS18_0EEEEEENSL_INS5_IJSC_SC_SC_EEENS5_IJSV_SV_SV_EEEEENS5_IJNS4_10UnderscoreES1E_S1E_EEEEENS5_IJNS4_28SM100_TMA_2SM_LOAD_MULTICASTES1H_EEENS5_IJNS4_14ComposedLayoutINS4_7SwizzleILi3ELi4ELi3EEENS4_18smem_ptr_flag_bitsILi4EEENSL_INS5_IJNSA_ILi8EEESF_EEENS5_IJSF_SC_EEEEEEENSL_INS5_IJNS5_IJNS5_IJSO_SC_EEENS5_IJSM_SB_EEEEEESC_NS5_IJSB_SB_EEEEEENS5_IJNS5_IJNS5_IJST_SX_EEESW_EEESV_NS5_IJSB_SX_EEEEEEEEEEEvNS4_8identityENS5_IJNS4_18SM100_TMA_2SM_LOADES1H_EEENS5_IJS1S_NSL_INS5_IJNS5_IJNS5_IJSO_SB_EEES1U_EEESC_S1W_EEENS5_IJS1Z_SV_NS5_IJSB_NSA_ILi1024EEEEEEEEEEEEEEvS24_EENS_8epilogue10collective18CollectiveEpilogueINS2G_23Sm100TmaWarpSpecializedILi4ELi2ELi64ELb1ELb0EEEJNS5_IJNSA_ILi128EEESF_SF_EEENS5_IJNSL_IS2L_SC_EENSL_INSA_ILi64EEESC_EEEEENS_10bfloat16_tESK_S2R_SK_NS2G_6fusion15FusionCallbacksIS2K_NS2S_17LinearCombinationIS2R_fS2R_fLNS_15FloatRoundStyleE2EEES2M_S2Q_JEEENS4_5SM1004TMEM4LOAD26SM100_TMEM_LOAD_32dp32b64xENS4_13SM90_TMA_LOADENS1J_IS1L_NS1M_ILi16EEENSL_INS5_IJS1O_S2O_EEENS5_IJS2O_SC_EEEEEEENS4_39AutoVectorizingCopyWithAssumedAlignmentILi128EEENS4_14SM90_TMA_STOREES37_S39_S39_EEEvvEEEEvNT_6ParamsE)
        .other          _ZN7cutlass13device_kernelINS_4gemm6kernel13GemmUniversalIN4cute5tupleIJiiiiEEENS1_10collective13CollectiveMmaINS1_46MainloopSm100TmaUmmaWarpSpecializedBlockScaledILi4ELi2ELi1ENS5_IJNS4_1CILi2EEESB_NSA_ILi1EEEEEEEENS5_IJNSA_ILi256EEESF_SF_EEENS5_IJNS_12float_e2m1_tENS_13float_ue8m0_tEEEENS5_IJNS5_IJlSC_lEEENS4_6LayoutINS5_IJNS5_IJNS5_IJNSA_ILi32EEENSA_ILi4EEEEEEiEEESP_NS5_IJSC_iEEEEEENS5_IJNS5_IJNS5_IJNSA_ILi16EEESN_EEEiEEENS5_IJNS5_IJNSA_ILi0EEESC_EEENSA_ILi512EEEEEENS5_IJSV_iEEEEEEEEEEESJ_S12_NS4_8TiledMMAINS4_8MMA_AtomIJNS4_23SM100_MMA_MXF4_2x1SM_SSISH_SH_fSI_Li256ELi256ELi32ELNS4_4UMMA5MajorE0ELS17_0ELNS16_7ScaleInE0ELS18_0EEEEEENSL_INS5_IJSC_SC_SC_EEENS5_IJSV_SV_SV_EEEEENS5_IJNS4_10UnderscoreES1E_S1E_EEEEENS5_IJNS4_28SM100_TMA_2SM_LOAD_MULTICASTES1H_EEENS5_IJNS4_14ComposedLayoutINS4_7SwizzleILi3ELi4ELi3EEENS4_18smem_ptr_flag_bitsILi4EEENSL_INS5_IJNSA_ILi8EEESF_EEENS5_IJSF_SC_EEEEEEENSL_INS5_IJNS5_IJNS5_IJSO_SC_EEENS5_IJSM_SB_EEEEEESC_NS5_IJSB_SB_EEEEEENS5_IJNS5_IJNS5_IJST_SX_EEESW_EEESV_NS5_IJSB_SX_EEEEEEEEEEEvNS4_8identityENS5_IJNS4_18SM100_TMA_2SM_LOADES1H_EEENS5_IJS1S_NSL_INS5_IJNS5_IJNS5_IJSO_SB_EEES1U_EEESC_S1W_EEENS5_IJS1Z_SV_NS5_IJSB_NSA_ILi1024EEEEEEEEEEEEEEvS24_EENS_8epilogue10collective18CollectiveEpilogueINS2G_23Sm100TmaWarpSpecializedILi4ELi2ELi64ELb1ELb0EEEJNS5_IJNSA_ILi128EEESF_SF_EEENS5_IJNSL_IS2L_SC_EENSL_INSA_ILi64EEESC_EEEEENS_10bfloat16_tESK_S2R_SK_NS2G_6fusion15FusionCallbacksIS2K_NS2S_17LinearCombinationIS2R_fS2R_fLNS_15FloatRoundStyleE2EEES2M_S2Q_JEEENS4_5SM1004TMEM4LOAD26SM100_TMEM_LOAD_32dp32b64xENS4_13SM90_TMA_LOADENS1J_IS1L_NS1M_ILi16EEENSL_INS5_IJS1O_S2O_EEENS5_IJS2O_SC_EEEEEEENS4_39AutoVectorizingCopyWithAssumedAlignmentILi128EEENS4_14SM90_TMA_STOREES37_S39_S39_EEEvvEEEEvNT_6ParamsE,@"STO_CUDA_ENTRY STV_DEFAULT"
_ZN7cutlass13device_kernelINS_4gemm6kernel13GemmUniversalIN4cute5tupleIJiiiiEEENS1_10collective13CollectiveMmaINS1_46MainloopSm100TmaUmmaWarpSpecializedBlockScaledILi4ELi2ELi1ENS5_IJNS4_1CILi2EEESB_NSA_ILi1EEEEEEEENS5_IJNSA_ILi256EEESF_SF_EEENS5_IJNS_12float_e2m1_tENS_13float_ue8m0_tEEEENS5_IJNS5_IJlSC_lEEENS4_6LayoutINS5_IJNS5_IJNS5_IJNSA_ILi32EEENSA_ILi4EEEEEEiEEESP_NS5_IJSC_iEEEEEENS5_IJNS5_IJNS5_IJNSA_ILi16EEESN_EEEiEEENS5_IJNS5_IJNSA_ILi0EEESC_EEENSA_ILi512EEEEEENS5_IJSV_iEEEEEEEEEEESJ_S12_NS4_8TiledMMAINS4_8MMA_AtomIJNS4_23SM100_MMA_MXF4_2x1SM_SSISH_SH_fSI_Li256ELi256ELi32ELNS4_4UMMA5MajorE0ELS17_0ELNS16_7ScaleInE0ELS18_0EEEEEENSL_INS5_IJSC_SC_SC_EEENS5_IJSV_SV_SV_EEEEENS5_IJNS4_10UnderscoreES1E_S1E_EEEEENS5_IJNS4_28SM100_TMA_2SM_LOAD_MULTICASTES1H_EEENS5_IJNS4_14ComposedLayoutINS4_7SwizzleILi3ELi4ELi3EEENS4_18smem_ptr_flag_bitsILi4EEENSL_INS5_IJNSA_ILi8EEESF_EEENS5_IJSF_SC_EEEEEEENSL_INS5_IJNS5_IJNS5_IJSO_SC_EEENS5_IJSM_SB_EEEEEESC_NS5_IJSB_SB_EEEEEENS5_IJNS5_IJNS5_IJST_SX_EEESW_EEESV_NS5_IJSB_SX_EEEEEEEEEEEvNS4_8identityENS5_IJNS4_18SM100_TMA_2SM_LOADES1H_EEENS5_IJS1S_NSL_INS5_IJNS5_IJNS5_IJSO_SB_EEES1U_EEESC_S1W_EEENS5_IJS1Z_SV_NS5_IJSB_NSA_ILi1024EEEEEEEEEEEEEEvS24_EENS_8epilogue10collective18CollectiveEpilogueINS2G_23Sm100TmaWarpSpecializedILi4ELi2ELi64ELb1ELb0EEEJNS5_IJNSA_ILi128EEESF_SF_EEENS5_IJNSL_IS2L_SC_EENSL_INSA_ILi64EEESC_EEEEENS_10bfloat16_tESK_S2R_SK_NS2G_6fusion15FusionCallbacksIS2K_NS2S_17LinearCombinationIS2R_fS2R_fLNS_15FloatRoundStyleE2EEES2M_S2Q_JEEENS4_5SM1004TMEM4LOAD26SM100_TMEM_LOAD_32dp32b64xENS4_13SM90_TMA_LOADENS1J_IS1L_NS1M_ILi16EEENSL_INS5_IJS1O_S2O_EEENS5_IJS2O_SC_EEEEEEENS4_39AutoVectorizingCopyWithAssumedAlignmentILi128EEENS4_14SM90_TMA_STOREES37_S39_S39_EEEvvEEEEvNT_6ParamsE:
[----:B------:R-:W1:Y:S01]  /*0000*/  LDC R1, c[0x0][0x37c] ;  /* 0x0000df00ff017b82 */ /* 0x000e620000000800 */
[----:B------:R-:W2:Y:S01]  /*0010*/  S2R R152, SR_TID.X ;  /* 0x0000000000987919 */ /* 0x000ea20000002100 */
[----:B------:R-:W3:Y:S06]  /*0020*/  LDCU.64 UR12, c[0x0][0xc90] ;  /* 0x00019200ff0c77ac */ /* 0x000eec0008000a00 */
[----:B------:R-:W4:Y:S01]  /*0030*/  S2UR UR4, SR_CgaCtaId ;  /* 0x00000000000479c3 */ /* 0x000f220000008800 */
[----:B------:R-:W-:Y:S02]  /*0040*/  PRMT R139, RZ, 0x7610, R139 ;  /* 0x00007610ff8b7816 */ /* 0x000fe4000000008b */
[----:B------:R-:W-:Y:S01]  /*0050*/  ELECT P1, URZ, PT ;  /* 0x0000000000ff782f */ /* 0x000fe20003820000 */
[----:B---3--:R-:W-:-:S04]  /*0060*/  UISETP.NE.U32.AND UP0, UPT, UR12, URZ, UPT ;  /* 0x000000ff0c00728c */ /* 0x008fc8000bf05070 */
[----:B------:R-:W-:Y:S02]  /*0070*/  UISETP.NE.AND.EX UP0, UPT, UR13, URZ, UPT, UP0 ;  /* 0x000000ff0d00728c */ /* 0x000fe4000bf05300 */
[----:B----4-:R-:W-:Y:S01]  /*0080*/  ULOP3.LUT UR27, UR4, 0x1, URZ, 0xc0, !UPT ;  /* 0x00000001041b7892 */ /* 0x010fe2000f8ec0ff */
[----:B--2---:R-:W-:-:S05]  /*0090*/  SHF.R.U32.HI R140, RZ, 0x5, R152 ;  /* 0x00000005ff8c7819 */ /* 0x004fca0000011698 */
[----:B------:R-:W2:Y:S02]  /*00a0*/  SHFL.IDX PT, R0, R140, RZ, 0x1f ;  /* 0x00001fff8c007589 */ /* 0x000ea400000e0000 */
[----:B--2---:R-:W-:Y:S01]  /*00b0*/  R2UR UR17, R0 ;  /* 0x00000000001172ca */ /* 0x004fe200000e0000 */
[----:B-1----:R-:W-:-:S14]  /*00c0*/  BRA.U UP0, `(.L_x_0) ;  /* 0x0000000100307547 */ /* 0x002fdc000b800000 */
[----:B------:R-:W1:Y:S02]  /*00d0*/  LDCU.64 UR4, c[0x0][0xc88] ;  /* 0x00019100ff0477ac */ /* 0x000e640008000a00 */
[----:B-1----:R-:W-:-:S04]  /*00e0*/  UISETP.NE.U32.AND UP0, UPT, UR4, URZ, UPT ;  /* 0x000000ff0400728c */ /* 0x002fc8000bf05070 */
[----:B------:R-:W-:-:S09]  /*00f0*/  UISETP.NE.AND.EX UP0, UPT, UR5, URZ, UPT, UP0 ;  /* 0x000000ff0500728c */ /* 0x000fd2000bf05300 */
[----:B------:R-:W-:Y:S05]  /*0100*/  BRA.U !UP0, `(.L_x_1) ;  /* 0x0000000108147547 */ /* 0x000fea000b800000 */
[----:B------:R-:W1:Y:S01]  /*0110*/  LDC.64 R2, c[0x0][0xc88] ;  /* 0x00032200ff027b82 */ /* 0x000e620000000a00 */
[----:B------:R-:W1:Y:S02]  /*0120*/  LDCU.64 UR4, c[0x0][0x358] ;  /* 0x00006b00ff0477ac */ /* 0x000e640008000a00 */
[----:B-1----:R1:W5:Y:S01]  /*0130*/  LDG.E R71, desc[UR4][R2.64] ;  /* 0x0000000402477981 */ /* 0x002362000c1e1900 */
[----:B------:R-:W-:Y:S01]  /*0140*/  HFMA2 R139, -RZ, RZ, 0, 5.9604644775390625e-08 ;  /* 0x00000001ff8b7431 */ /* 0x000fe200000001ff */
[----:B------:R-:W-:Y:S05]  /*0150*/  BRA `(.L_x_0) ;  /* 0x00000000000c7947 */ /* 0x000fea0003800000 */
.L_x_1:
[----:B------:R-:W1:Y:S01]  /*0160*/  LDCU UR4, c[0x0][0xc80] ;  /* 0x00019000ff0477ac */ /* 0x000e620008000800 */
[----:B------:R-:W-:Y:S01]  /*0170*/  HFMA2 R139, -RZ, RZ, 0, 5.9604644775390625e-08 ;  /* 0x00000001ff8b7431 */ /* 0x000fe200000001ff */
[----:B-1----:R-:W-:-:S07]  /*0180*/  MOV R71, UR4 ;  /* 0x0000000400477c02 */ /* 0x002fce0008000f00 */
.L_x_0:
[----:B------:R-:W2:Y:S02]  /*0190*/  LDCU.64 UR4, c[0x0][0xcb0] ;  /* 0x00019600ff0477ac */ /* 0x000ea40008000a00 */
[----:B--2---:R-:W-:-:S04]  /*01a0*/  UISETP.NE.U32.AND UP0, UPT, UR4, URZ, UPT ;  /* 0x000000ff0400728c */ /* 0x004fc8000bf05070 */
[----:B------:R-:W-:-:S09]  /*01b0*/  UISETP.NE.AND.EX UP0, UPT, UR5, URZ, UPT, UP0 ;  /* 0x000000ff0500728c */ /* 0x000fd2000bf05300 */
[----:B------:R-:W-:Y:S05]  /*01c0*/  BRA.U UP0, `(.L_x_2) ;  /* 0x0000000100287547 */ /* 0x000fea000b800000 */
[----:B------:R-:W2:Y:S02]  /*01d0*/  LDCU.64 UR4, c[0x0][0xca8] ;  /* 0x00019500ff0477ac */ /* 0x000ea40008000a00 */
[----:B--2---:R-:W-:-:S04]  /*01e0*/  UISETP.NE.U32.AND UP0, UPT, UR4, URZ, UPT ;  /* 0x000000ff0400728c */ /* 0x004fc8000bf05070 */
[----:B------:R-:W-:-:S09]  /*01f0*/  UISETP.NE.AND.EX UP0, UPT, UR5, URZ, UPT, UP0 ;  /* 0x000000ff0500728c */ /* 0x000fd2000bf05300 */
[----:B------:R-:W-:Y:S05]  /*0200*/  BRA.U !UP0, `(.L_x_3) ;  /* 0x0000000108107547 */ /* 0x000fea000b800000 */
[----:B------:R-:W2:Y:S01]  /*0210*/  LDC.64 R68, c[0x0][0xca8] ;  /* 0x00032a00ff447b82 */ /* 0x000ea20000000a00 */
[----:B------:R-:W2:Y:S02]  /*0220*/  LDCU.64 UR4, c[0x0][0x358] ;  /* 0x00006b00ff0477ac */ /* 0x000ea40008000a00 */
[----:B--2---:R2:W5:Y:S01]  /*0230*/  LDG.E R68, desc[UR4][R68.64] ;  /* 0x0000000444447981 */ /* 0x004562000c1e1900 */
[----:B------:R-:W-:Y:S05]  /*0240*/  BRA `(.L_x_2) ;  /* 0x0000000000087947 */ /* 0x000fea0003800000 */
.L_x_3:
[----:B------:R-:W2:Y:S02]  /*0250*/  LDCU UR4, c[0x0][0xca0] ;  /* 0x00019400ff0477ac */ /* 0x000ea40008000800 */
[----:B--2---:R-:W-:Y:S02]  /*0260*/  MOV R68, UR4 ;  /* 0x0000000400447c02 */ /* 0x004fe40008000f00 */
.L_x_2:
[----:B------:R-:W-:Y:S01]  /*0270*/  IMAD.U32 R0, RZ, RZ, UR17 ;  /* 0x00000011ff007e24 */ /* 0x000fe2000f8e00ff */
[----:B------:R-:W-:Y:S04]  /*0280*/  BSSY.RECONVERGENT B0, `(.L_x_4) ;  /* 0x0000012000007945 */ /* 0x000fe80003800200 */
[C---:B------:R-:W-:Y:S02]  /*0290*/  ISETP.NE.OR P2, PT, R0.reuse, 0x1, !P1 ;  /* 0x000000010000780c */ /* 0x040fe40004f45670 */
[----:B------:R-:W-:-:S11]  /*02a0*/  ISETP.NE.OR P0, PT, R0, 0x3, !P1 ;  /* 0x000000030000780c */ /* 0x000fd60004f05670 */
[----:B------:R-:W-:Y:S05]  /*02b0*/  @P2 BRA `(.L_x_5) ;  /* 0x0000000000382947 */ /* 0x000fea0003800000 */
[----:B------:R-:W3:Y:S02]  /*02c0*/  LDCU.64 UR4, c[0x0][0x348] ;  /* 0x00006900ff0477ac */ /* 0x000ee40008000a00 */
[----:B---3--:R-:W-:Y:S02]  /*02d0*/  UIADD3 UR10, UP3, UPT, UR4, 0x80, URZ ;  /* 0x00000080040a7890 */ /* 0x008fe4000ff7e0ff */
[----:B------:R-:W-:Y:S02]  /*02e0*/  UIADD3 UR8, UP2, UPT, UR4, 0x180, URZ ;  /* 0x0000018004087890 */ /* 0x000fe4000ff5e0ff */
[----:B------:R-:W-:Y:S02]  /*02f0*/  UIADD3 UR6, UP1, UPT, UR4, 0x280, URZ ;  /* 0x0000028004067890 */ /* 0x000fe4000ff3e0ff */
[----:B------:R-:W-:Y:S02]  /*0300*/  UIADD3 UR4, UP0, UPT, UR4, 0x380, URZ ;  /* 0x0000038004047890 */ /* 0x000fe4000ff1e0ff */
[----:B------:R-:W-:-:S02]  /*0310*/  UIADD3.X UR11, UPT, UPT, URZ, UR5, URZ, UP3, !UPT ;  /* 0x00000005ff0b7290 */ /* 0x000fc40009ffe4ff */
[----:B------:R-:W-:Y:S02]  /*0320*/  UIADD3.X UR9, UPT, UPT, URZ, UR5, URZ, UP2, !UPT ;  /* 0x00000005ff097290 */ /* 0x000fe400097fe4ff */
[----:B------:R-:W-:Y:S02]  /*0330*/  UIADD3.X UR7, UPT, UPT, URZ, UR5, URZ, UP1, !UPT ;  /* 0x00000005ff077290 */ /* 0x000fe40008ffe4ff */
[----:B------:R-:W-:-:S03]  /*0340*/  UIADD3.X UR5, UPT, UPT, URZ, UR5, URZ, UP0, !UPT ;  /* 0x00000005ff057290 */ /* 0x000fc600087fe4ff */
[----:B------:R3:W-:Y:S02]  /*0350*/  UTMACCTL.PF [UR10] ;  /* 0x000000000a0079b9 */ /* 0x0007e40008040000 */
[----:B------:R3:W-:Y:S02]  /*0360*/  UTMACCTL.PF [UR8] ;  /* 0x00000000080079b9 */ /* 0x0007e40008040000 */
[----:B------:R3:W-:Y:S02]  /*0370*/  UTMACCTL.PF [UR6] ;  /* 0x00000000060079b9 */ /* 0x0007e40008040000 */
[----:B------:R3:W-:Y:S02]  /*0380*/  UTMACCTL.PF [UR4] ;  /* 0x00000000040079b9 */ /* 0x0007e40008040000 */
[----:B---3--:R-:W-:Y:S01]  /*0390*/  NOP ;  /* 0x0000000000007918 */ /* 0x008fe20000000000 */
.L_x_5:
[----:B------:R-:W-:Y:S05]  /*03a0*/  BSYNC.RECONVERGENT B0 ;  /* 0x0000000000007941 */ /* 0x000fea0003800200 */
.L_x_4:
[----:B------:R-:W-:Y:S04]  /*03b0*/  BSSY.RECONVERGENT B0, `(.L_x_6) ;  /* 0x000000a000007945 */ /* 0x000fe80003800200 */
[----:B------:R-:W-:Y:S05]  /*03c0*/  @P0 BRA `(.L_x_7) ;  /* 0x0000000000200947 */ /* 0x000fea0003800000 */
[----:B------:R-:W3:Y:S02]  /*03d0*/  LDCU.64 UR4, c[0x0][0x348] ;  /* 0x00006900ff0477ac */ /* 0x000ee40008000a00 */
[----:B---3--:R-:W-:Y:S02]  /*03e0*/  UIADD3 UR6, UP1, UPT, UR4, 0x980, URZ ;  /* 0x0000098004067890 */ /* 0x008fe4000ff3e0ff */
[----:B------:R-:W-:Y:S02]  /*03f0*/  UIADD3 UR4, UP0, UPT, UR4, 0xa80, URZ ;  /* 0x00000a8004047890 */ /* 0x000fe4000ff1e0ff */
[----:B------:R-:W-:Y:S02]  /*0400*/  UIADD3.X UR7, UPT, UPT, URZ, UR5, URZ, UP1, !UPT ;  /* 0x00000005ff077290 */ /* 0x000fe40008ffe4ff */
[----:B------:R-:W-:-:S07]  /*0410*/  UIADD3.X UR5, UPT, UPT, URZ, UR5, URZ, UP0, !UPT ;  /* 0x00000005ff057290 */ /* 0x000fce00087fe4ff */
[----:B------:R3:W-:Y:S02]  /*0420*/  UTMACCTL.PF [UR6] ;  /* 0x00000000060079b9 */ /* 0x0007e40008040000 */
[----:B------:R3:W-:Y:S02]  /*0430*/  UTMACCTL.PF [UR4] ;  /* 0x00000000040079b9 */ /* 0x0007e40008040000 */
[----:B---3--:R-:W-:Y:S01]  /*0440*/  NOP ;  /* 0x0000000000007918 */ /* 0x008fe20000000000 */
.L_x_7:
[----:B------:R-:W-:Y:S05]  /*0450*/  BSYNC.RECONVERGENT B0 ;  /* 0x0000000000007941 */ /* 0x000fea0003800200 */
.L_x_6:
[----:B------:R-:W3:Y:S01]  /*0460*/  LDCU.64 UR4, c[0x0][0xc88] ;  /* 0x00019100ff0477ac */ /* 0x000ee20008000a00 */
[----:B------:R-:W-:Y:S02]  /*0470*/  UISETP.EQ.U32.AND UP1, UPT, UR12, URZ, UPT ;  /* 0x000000ff0c00728c */ /* 0x000fe4000bf22070 */
[----:B------:R-:W-:Y:S02]  /*0480*/  UPLOP3.LUT UP3, UPT, UPT, UPT, UPT, 0x80, 0x8 ;  /* 0x000000000008789c */ /* 0x000fe40003f6f070 */
[----:B---3--:R-:W-:-:S04]  /*0490*/  UISETP.NE.U32.AND UP0, UPT, UR4, URZ, UPT ;  /* 0x000000ff0400728c */ /* 0x008fc8000bf05070 */
[----:B------:R-:W-:-:S04]  /*04a0*/  UISETP.NE.AND.EX UP0, UPT, UR5, URZ, UPT, UP0 ;  /* 0x000000ff0500728c */ /* 0x000fc8000bf05300 */
[----:B------:R-:W-:-:S04]  /*04b0*/  UISETP.EQ.OR.EX UP2, UPT, UR13, URZ, !UP0, UP1 ;  /* 0x000000ff0d00728c */ /* 0x000fc8000c742710 */
[----:B------:R-:W-:-:S06]  /*04c0*/  UP2UR UR4, UPR, URZ, 0x4 ;  /* 0x00000004ff047883 */ /* 0x000fcc0008000000 */
[----:B------:R-:W-:Y:S01]  /*04d0*/  MOV R143, UR4 ;  /* 0x00000004008f7c02 */ /* 0x000fe20008000f00 */
[----:B------:R-:W-:Y:S06]  /*04e0*/  BRA.U !UP2, `(.L_x_8) ;  /* 0x000000010a207547 */ /* 0x000fec000b800000 */
[----:B------:R-:W-:Y:S01]  /*04f0*/  UISETP.NE.U32.AND UP1, UPT, UR12, URZ, UPT ;  /* 0x000000ff0c00728c */ /* 0x000fe2000bf25070 */
[----:B-----5:R-:W-:Y:S01]  /*0500*/  FSETP.NEU.AND P0, PT, R71, RZ, PT ;  /* 0x000000ff4700720b */ /* 0x020fe20003f0d000 */
[----:B------:R-:W-:Y:S02]  /*0510*/  USEL UR4, URZ, 0xffffffff, UP0 ;  /* 0xffffffffff047887 */ /* 0x000fe40008000000 */
[----:B------:R-:W-:-:S10]  /*0520*/  UISETP.NE.AND.EX UP1, UPT, UR13, URZ, UPT, UP1 ;  /* 0x000000ff0d00728c */ /* 0x000fd4000bf25310 */
[----:B------:R-:W-:Y:S01]  /*0530*/  VOTEU.ANY UP0, P0 ;  /* 0x0000000000ff7886 */ /* 0x000fe20000000100 */
[----:B------:R-:W-:-:S04]  /*0540*/  @!UP1 USEL UR4, URZ, 0xffffffff, UP0 ;  /* 0xffffffffff049887 */ /* 0x000fc80008000000 */
[----:B------:R-:W-:-:S04]  /*0550*/  ULOP3.LUT UR4, UR4, 0x1, URZ, 0xc0, !UPT ;  /* 0x0000000104047892 */ /* 0x000fc8000f8ec0ff */
[----:B------:R-:W-:-:S11]  /*0560*/  UISETP.NE.U32.AND UP3, UPT, UR4, 0x1, UPT ;  /* 0x000000010400788c */ /* 0x000fd6000bf65070 */
.L_x_8:
[----:B------:R-:W3:Y:S01]  /*0570*/  SHFL.IDX PT, R0, R140, RZ, 0x1f ;  /* 0x00001fff8c007589 */ /* 0x000ee200000e0000 */
[----:B------:R-:W-:-:S04]  /*0580*/  UISETP.NE.AND UP0, UPT, UR17, 0x2, UPT ;  /* 0x000000021100788c */ /* 0x000fc8000bf05270 */
[----:B------:R-:W-:Y:S02]  /*0590*/  UISETP.EQ.AND UP1, UPT, UR27, URZ, !UP0 ;  /* 0x000000ff1b00728c */ /* 0x000fe4000c722270 */
[----:B------:R-:W-:-:S04]  /*05a0*/  USEL UR49, URZ, 0x1, UP0 ;  /* 0x00000001ff317887 */ /* 0x000fc80008000000 */
[----:B------:R-:W-:Y:S02]  /*05b0*/  PLOP3.LUT P4, PT, P1, PT, UP1, 0x80, 0x8 ;  /* 0x000000000008781c */ /* 0x000fe40000f8f018 */
[----:B---3--:R-:W-:-:S13]  /*05c0*/  ISETP.NE.AND P0, PT, R0, RZ, PT ;  /* 0x000000ff0000720c */ /* 0x008fda0003f05270 */
[----:B------:R-:W-:Y:S05]  /*05d0*/  @P0 BRA `(.L_x_9) ;  /* 0x0000000000580947 */ /* 0x000fea0003800000 */
[----:B------:R-:W3:Y:S01]  /*05e0*/  S2UR UR5, SR_CgaCtaId ;  /* 0x00000000000579c3 */ /* 0x000ee20000008800 */
[----:B------:R-:W-:Y:S01]  /*05f0*/  UMOV UR4, 0x400 ;  /* 0x0000040000047882 */ /* 0x000fe20000000000 */
[----:B------:R-:W-:Y:S01]  /*0600*/  UMOV UR8, 0x1 ;  /* 0x0000000100087882 */ /* 0x000fe20000000000 */
[----:B------:R-:W-:Y:S01]  /*0610*/  UMOV UR6, 0x2 ;  /* 0x0000000200067882 */ /* 0x000fe20000000000 */
[----:B------:R-:W-:-:S04]  /*0620*/  UIADD3 UR8, UPT, UPT, -UR8, 0x100000, URZ ;  /* 0x0010000008087890 */ /* 0x000fc8000fffe1ff */
[----:B------:R-:W-:Y:S02]  /*0630*/  USHF.L.U32 UR9, UR8, 0xb, URZ ;  /* 0x0000000b08097899 */ /* 0x000fe400080006ff */
[----:B------:R-:W-:Y:S02]  /*0640*/  USHF.L.U32 UR8, UR8, 0x1, URZ ;  /* 0x0000000108087899 */ /* 0x000fe400080006ff */
[----:B------:R-:W-:-:S04]  /*0650*/  UIADD3 UR6, UPT, UPT, -UR6, 0x100000, URZ ;  /* 0x0010000006067890 */ /* 0x000fc8000fffe1ff */
[----:B------:R-:W-:Y:S02]  /*0660*/  USHF.L.U32 UR7, UR6, 0xb, URZ ;  /* 0x0000000b06077899 */ /* 0x000fe400080006ff */
[----:B------:R-:W-:Y:S01]  /*0670*/  USHF.L.U32 UR6, UR6, 0x1, URZ ;  /* 0x0000000106067899 */ /* 0x000fe200080006ff */
[----:B------:R-:W-:Y:S01]  /*0680*/  ELECT P0, URZ, PT ;  /* 0x0000000000ff782f */ /* 0x000fe20003800000 */
[----:B---3--:R-:W-:Y:S01]  /*0690*/  ULEA UR4, UR5, UR4, 0x18 ;  /* 0x0000000405047291 */ /* 0x008fe2000f8ec0ff */
[----:B------:R-:W3:Y:S11]  /*06a0*/  FENCE.VIEW.ASYNC.S ;  /* 0x00000000000073c6 */ /* 0x000ef60000000000 */
[----:B---3--:R3:W4:Y:S01]  /*06b0*/  SYNCS.EXCH.64 URZ, [UR4], UR8 ;  /* 0x0000000804ff75b2 */ /* 0x0087220008000100 */
[----:B------:R3:W1:Y:S01]  /*06c0*/  SYNCS.EXCH.64 URZ, [UR4+0x20], UR6 ;  /* 0x0000200604ff75b2 */ /* 0x0006620008000100 */
[----:B------:R3:W1:Y:S01]  /*06d0*/  SYNCS.EXCH.64 URZ, [UR4+0x8], UR8 ;  /* 0x0000080804ff75b2 */ /* 0x0006620008000100 */
[----:B------:R3:W1:Y:S01]  /*06e0*/  SYNCS.EXCH.64 URZ, [UR4+0x28], UR6 ;  /* 0x0000280604ff75b2 */ /* 0x0006620008000100 */
[----:B------:R3:W1:Y:S01]  /*06f0*/  SYNCS.EXCH.64 URZ, [UR4+0x10], UR8 ;  /* 0x0000100804ff75b2 */ /* 0x0006620008000100 */
[----:B------:R3:W1:Y:S01]  /*0700*/  SYNCS.EXCH.64 URZ, [UR4+0x30], UR6 ;  /* 0x0000300604ff75b2 */ /* 0x0006620008000100 */
[----:B------:R3:W1:Y:S01]  /*0710*/  SYNCS.EXCH.64 URZ, [UR4+0x18], UR8 ;  /* 0x0000180804ff75b2 */ /* 0x0006620008000100 */
[----:B------:R3:W1:Y:S01]  /*0720*/  SYNCS.EXCH.64 URZ, [UR4+0x38], UR6 ;  /* 0x0000380604ff75b2 */ /* 0x0006620008000100 */
[----:B------:R-:W-:Y:S01]  /*0730*/  NOP ;  /* 0x0000000000007918 */ /* 0x000fe20000000000 */
.L_x_9:
[----:B------:R-:W2:Y:S01]  /*0740*/  SHFL.IDX PT, R0, R140, RZ, 0x1f ;  /* 0x00001fff8c007589 */ /* 0x000ea200000e0000 */
[----:B------:R-:W-:Y:S01]  /*0750*/  NOP ;  /* 0x0000000000007918 */ /* 0x000fe20000000000 */
[----:B--2---:R-:W-:-:S13]  /*0760*/  ISETP.NE.AND P0, PT, R0, 0x1, PT ;  /* 0x000000010000780c */ /* 0x004fda0003f05270 */
[----:B------:R-:W-:Y:S05]  /*0770*/  @P0 BRA `(.L_x_10) ;  /* 0x0000000000580947 */ /* 0x000fea0003800000 */
[----:B------:R-:W2:Y:S01]  /*0780*/  S2UR UR5, SR_CgaCtaId ;  /* 0x00000000000579c3 */ /* 0x000ea20000008800 */
[----:B---3--:R-:W-:Y:S01]  /*0790*/  UMOV UR4, 0x400 ;  /* 0x0000040000047882 */ /* 0x008fe20000000000 */
        /* <DEDUP_REMOVED lines=9> */
[----:B--2---:R-:W-:Y:S01]  /*0830*/  ULEA UR4, UR5, UR4, 0x18 ;  /* 0x0000000405047291 */ /* 0x004fe2000f8ec0ff */
[----:B------:R-:W2:Y:S11]  /*0840*/  FENCE.VIEW.ASYNC.S ;  /* 0x00000000000073c6 */ /* 0x000eb60000000000 */
[----:B--2---:R2:W3:Y:S01]  /*0850*/  SYNCS.EXCH.64 URZ, [UR4+0x40], UR8 ;  /* 0x0000400804ff75b2 */ /* 0x0044e20008000100 */
        /* <DEDUP_REMOVED lines=8> */
.L_x_10:
[----:B------:R-:W4:Y:S01]  /*08e0*/  SHFL.IDX PT, R0, R140, RZ, 0x1f ;  /* 0x00001fff8c007589 */ /* 0x000f2200000e0000 */
[----:B------:R-:W-:Y:S01]  /*08f0*/  NOP ;  /* 0x0000000000007918 */ /* 0x000fe20000000000 */
[----:B----4-:R-:W-:-:S13]  /*0900*/  ISETP.NE.AND P0, PT, R0, 0x3, PT ;  /* 0x000000030000780c */ /* 0x010fda0003f05270 */
[----:B------:R-:W-:Y:S05]  /*0910*/  @P0 BRA `(.L_x_11) ;  /* 0x0000000000300947 */ /* 0x000fea0003800000 */
[----:B--23--:R-:W2:Y:S01]  /*0920*/  S2UR UR6, SR_CgaCtaId ;  /* 0x00000000000679c3 */ /* 0x00cea20000008800 */
[----:B------:R-:W-:Y:S01]  /*0930*/  UMOV UR4, 0x400 ;  /* 0x0000040000047882 */ /* 0x000fe20000000000 */
[----:B------:R-:W-:Y:S01]  /*0940*/  UMOV UR5, 0x20 ;  /* 0x0000002000057882 */ /* 0x000fe20000000000 */
[----:B------:R-:W-:Y:S01]  /*0950*/  ELECT P0, URZ, PT ;  /* 0x0000000000ff782f */ /* 0x000fe20003800000 */
[----:B--2---:R-:W-:Y:S02]  /*0960*/  ULEA UR6, UR6, UR4, 0x18 ;  /* 0x0000000406067291 */ /* 0x004fe4000f8ec0ff */
[----:B------:R-:W-:-:S04]  /*0970*/  UIADD3 UR4, UPT, UPT, -UR5, 0x100000, URZ ;  /* 0x0010000005047890 */ /* 0x000fc8000fffe1ff */
[----:B------:R-:W-:Y:S02]  /*0980*/  USHF.L.U32 UR5, UR4, 0xb, URZ ;  /* 0x0000000b04057899 */ /* 0x000fe400080006ff */
[----:B------:R-:W-:Y:S01]  /*0990*/  USHF.L.U32 UR4, UR4, 0x1, URZ ;  /* 0x0000000104047899 */ /* 0x000fe200080006ff */
[----:B------:R-:W2:Y:S11]  /*09a0*/  FENCE.VIEW.ASYNC.S ;  /* 0x00000000000073c6 */ /* 0x000eb60000000000 */
[----:B--2---:R4:W2:Y:S01]  /*09b0*/  SYNCS.EXCH.64 URZ, [UR6+0x80], UR4 ;  /* 0x0000800406ff75b2 */ /* 0x0048a20008000100 */
[----:B------:R4:W3:Y:S02]  /*09c0*/  SYNCS.EXCH.64 URZ, [UR6+0x88], UR4 ;  /* 0x0000880406ff75b2 */ /* 0x0008e40008000100 */
[----:B----4-:R-:W-:Y:S01]  /*09d0*/  NOP ;  /* 0x0000000000007918 */ /* 0x010fe20000000000 */
.L_x_11:
[----:B------:R-:W4:Y:S01]  /*09e0*/  SHFL.IDX PT, R0, R140, RZ, 0x1f ;  /* 0x00001fff8c007589 */ /* 0x000f2200000e0000 */
[----:B------:R-:W-:Y:S01]  /*09f0*/  NOP ;  /* 0x0000000000007918 */ /* 0x000fe20000000000 */
[----:B----4-:R-:W-:-:S13]  /*0a00*/  ISETP.NE.AND P0, PT, R0, 0x4, PT ;  /* 0x000000040000780c */ /* 0x010fda0003f05270 */
[----:B------:R-:W-:Y:S05]  /*0a10*/  @P0 BRA `(.L_x_12) ;  /* 0x00000000004c0947 */ /* 0x000fea0003800000 */
[----:B------:R-:W4:Y:S01]  /*0a20*/  S2UR UR5, SR_CgaCtaId ;  /* 0x00000000000579c3 */ /* 0x000f220000008800 */
[----:B--23--:R-:W-:Y:S01]  /*0a30*/  UMOV UR4, 0x3a0 ;  /* 0x000003a000047882 */ /* 0x00cfe20000000000 */
[----:B------:R-:W-:Y:S01]  /*0a40*/  UMOV UR6, 0x400 ;  /* 0x0000040000067882 */ /* 0x000fe20000000000 */
[----:B------:R-:W-:Y:S01]  /*0a50*/  USEL UR4, UR4, 0x320, UP3 ;  /* 0x0000032004047887 */ /* 0x000fe20009800000 */
[----:B------:R-:W-:Y:S01]  /*0a60*/  UMOV UR8, 0x1 ;  /* 0x0000000100087882 */ /* 0x000fe20000000000 */
[----:B------:R-:W-:Y:S01]  /*0a70*/  ELECT P0, URZ, PT ;  /* 0x0000000000ff782f */ /* 0x000fe20003800000 */
[----:B------:R-:W-:-:S04]  /*0a80*/  UIADD3 UR8, UPT, UPT, -UR8, 0x100000, URZ ;  /* 0x0010000008087890 */ /* 0x000fc8000fffe1ff */
[----:B------:R-:W-:Y:S02]  /*0a90*/  USHF.L.U32 UR9, UR8, 0xb, URZ ;  /* 0x0000000b08097899 */ /* 0x000fe400080006ff */
[----:B------:R-:W-:Y:S02]  /*0aa0*/  USHF.L.U32 UR8, UR8, 0x1, URZ ;  /* 0x0000000108087899 */ /* 0x000fe400080006ff */
[----:B----4-:R-:W-:Y:S02]  /*0ab0*/  ULEA UR6, UR5, UR6, 0x18 ;  /* 0x0000000605067291 */ /* 0x010fe4000f8ec0ff */
[----:B------:R-:W-:-:S04]  /*0ac0*/  UIADD3 UR4, UPT, UPT, -UR4, 0x100000, URZ ;  /* 0x0010000004047890 */ /* 0x000fc8000fffe1ff */
[----:B------:R-:W-:Y:S02]  /*0ad0*/  USHF.L.U32 UR5, UR4, 0xb, URZ ;  /* 0x0000000b04057899 */ /* 0x000fe400080006ff */
[----:B------:R-:W-:Y:S01]  /*0ae0*/  USHF.L.U32 UR4, UR4, 0x1, URZ ;  /* 0x0000000104047899 */ /* 0x000fe200080006ff */
[----:B------:R-:W2:Y:S03]  /*0af0*/  FENCE.VIEW.ASYNC.S ;  /* 0x00000000000073c6 */ /* 0x000ea60000000000 */
[----:B--2---:R4:W2:Y:S08]  /*0b00*/  SYNCS.EXCH.64 URZ, [UR6+0x90], UR8 ;  /* 0x0000900806ff75b2 */ /* 0x0048b00008000100 */
[----:B------:R4:W3:Y:S01]  /*0b10*/  SYNCS.EXCH.64 URZ, [UR6+0xa0], UR4 ;  /* 0x0000a00406ff75b2 */ /* 0x0008e20008000100 */
[----:B------:R4:W1:Y:S01]  /*0b20*/  SYNCS.EXCH.64 URZ, [UR6+0x98], UR8 ;  /* 0x0000980806ff75b2 */ /* 0x0008620008000100 */
[----:B------:R4:W1:Y:S02]  /*0b30*/  SYNCS.EXCH.64 URZ, [UR6+0xa8], UR4 ;  /* 0x0000a80406ff75b2 */ /* 0x0008640008000100 */
[----:B----4-:R-:W-:Y:S01]  /*0b40*/  NOP ;  /* 0x0000000000007918 */ /* 0x010fe20000000000 */
.L_x_12:
[----:B------:R-:W4:Y:S01]  /*0b50*/  SHFL.IDX PT, R0, R140, RZ, 0x1f ;  /* 0x00001fff8c007589 */ /* 0x000f2200000e0000 */
[----:B------:R-:W-:Y:S01]  /*0b60*/  NOP ;  /* 0x0000000000007918 */ /* 0x000fe20000000000 */
[----:B----4-:R-:W-:-:S13]  /*0b70*/  ISETP.NE.AND P0, PT, R0, 0x5, PT ;  /* 0x000000050000780c */ /* 0x010fda0003f05270 */
[----:B------:R-:W-:Y:S05]  /*0b80*/  @P0 BRA `(.L_x_13) ;  /* 0x0000000000400947 */ /* 0x000fea0003800000 */
[----:B------:R-:W4:Y:S01]  /*0b90*/  S2UR UR5, SR_CgaCtaId ;  /* 0x00000000000579c3 */ /* 0x000f220000008800 */
[----:B--23--:R-:W-:Y:S01]  /*0ba0*/  UMOV UR4, 0x400 ;  /* 0x0000040000047882 */ /* 0x00cfe20000000000 */
        /* <DEDUP_REMOVED lines=9> */
[----:B----4-:R-:W-:Y:S01]  /*0c40*/  ULEA UR4, UR5, UR4, 0x18 ;  /* 0x0000000405047291 */ /* 0x010fe2000f8ec0ff */
[----:B------:R-:W2:Y:S11]  /*0c50*/  FENCE.VIEW.ASYNC.S ;  /* 0x00000000000073c6 */ /* 0x000eb60000000000 */
[----:B--2---:R4:W2:Y:S01]  /*0c60*/  SYNCS.EXCH.64 URZ, [UR4+0xb0], UR6 ;  /* 0x0000b00604ff75b2 */ /* 0x0048a20008000100 */
[----:B------:R4:W3:Y:S02]  /*0c70*/  SYNCS.EXCH.64 URZ, [UR4+0xb8], UR8 ;  /* 0x0000b80804ff75b2 */ /* 0x0008e40008000100 */
[----:B----4-:R-:W-:Y:S01]  /*0c80*/  NOP ;  /* 0x0000000000007918 */ /* 0x010fe20000000000 */
.L_x_13:
[----:B------:R-:W4:Y:S01]  /*0c90*/  SHFL.IDX PT, R0, R140, RZ, 0x1f ;  /* 0x00001fff8c007589 */ /* 0x000f2200000e0000 */
[----:B------:R-:W-:Y:S01]  /*0ca0*/  ISETP.NE.OR P1, PT, RZ, UR17, !P1 ;  /* 0x00000011ff007c0c */ /* 0x000fe2000cf25670 */
[----:B------:R-:W-:Y:S01]  /*0cb0*/  NOP ;  /* 0x0000000000007918 */ /* 0x000fe20000000000 */
[----:B----4-:R-:W-:-:S13]  /*0cc0*/  ISETP.NE.AND P0, PT, R0, 0x3, PT ;  /* 0x000000030000780c */ /* 0x010fda0003f05270 */
[----:B------:R-:W-:Y:S05]  /*0cd0*/  @P0 BRA `(.L_x_14) ;  /* 0x0000000000380947 */ /* 0x000fea0003800000 */
[----:B------:R-:W4:Y:S01]  /*0ce0*/  S2UR UR5, SR_CgaCtaId ;  /* 0x00000000000579c3 */ /* 0x000f220000008800 */
[----:B--23--:R-:W-:Y:S01]  /*0cf0*/  UMOV UR4, 0x400 ;  /* 0x0000040000047882 */ /* 0x00cfe20000000000 */
[----:B------:R-:W-:Y:S01]  /*0d00*/  UMOV UR6, 0x20 ;  /* 0x0000002000067882 */ /* 0x000fe20000000000 */
[----:B------:R-:W-:Y:S01]  /*0d10*/  ELECT P0, URZ, PT ;  /* 0x0000000000ff782f */ /* 0x000fe20003800000 */
[----:B------:R-:W-:-:S04]  /*0d20*/  UIADD3 UR6, UPT, UPT, -UR6, 0x100000, URZ ;  /* 0x0010000006067890 */ /* 0x000fc8000fffe1ff */
[----:B------:R-:W-:Y:S02]  /*0d30*/  USHF.L.U32 UR7, UR6, 0xb, URZ ;  /* 0x0000000b06077899 */ /* 0x000fe400080006ff */
[----:B------:R-:W-:Y:S02]  /*0d40*/  USHF.L.U32 UR6, UR6, 0x1, URZ ;  /* 0x0000000106067899 */ /* 0x000fe400080006ff */
[----:B----4-:R-:W-:Y:S01]  /*0d50*/  ULEA UR4, UR5, UR4, 0x18 ;  /* 0x0000000405047291 */ /* 0x010fe2000f8ec0ff */
[----:B------:R-:W2:Y:S11]  /*0d60*/  FENCE.VIEW.ASYNC.S ;  /* 0x00000000000073c6 */ /* 0x000eb60000000000 */
[----:B--2---:R4:W2:Y:S01]  /*0d70*/  SYNCS.EXCH.64 URZ, [UR4+0xc0], UR6 ;  /* 0x0000c00604ff75b2 */ /* 0x0048a20008000100 */
[----:B------:R4:W3:Y:S01]  /*0d80*/  SYNCS.EXCH.64 URZ, [UR4+0xd0], UR6 ;  /* 0x0000d00604ff75b2 */ /* 0x0008e20008000100 */
[----:B------:R4:W1:Y:S01]  /*0d90*/  SYNCS.EXCH.64 URZ, [UR4+0xc8], UR6 ;  /* 0x0000c80604ff75b2 */ /* 0x0008620008000100 */
[----:B------:R4:W1:Y:S02]  /*0da0*/  SYNCS.EXCH.64 URZ, [UR4+0xd8], UR6 ;  /* 0x0000d80604ff75b2 */ /* 0x0008640008000100 */
[----:B----4-:R-:W-:Y:S01]  /*0db0*/  NOP ;  /* 0x0000000000007918 */ /* 0x010fe20000000000 */
.L_x_14:
[----:B--23--:R-:W2:Y:S01]  /*0dc0*/  S2UR UR7, SR_CgaCtaId ;  /* 0x00000000000779c3 */ /* 0x00cea20000008800 */
[----:B------:R-:W-:Y:S01]  /*0dd0*/  VOTEU.ALL UP0, P1 ;  /* 0x0000000000ff7886 */ /* 0x000fe20000800000 */
[----:B------:R-:W-:Y:S01]  /*0de0*/  UMOV UR4, 0x100 ;  /* 0x0000010000047882 */ /* 0x000fe20000000000 */
[----:B------:R-:W-:Y:S01]  /*0df0*/  NOP ;  /* 0x0000000000007918 */ /* 0x000fe20000000000 */
[----:B-1----:R-:W-:Y:S01]  /*0e00*/  LOP3.LUT R3, R152, 0x1f, RZ, 0xc0, !PT ;  /* 0x0000001f98037812 */ /* 0x002fe200078ec0ff */
[----:B------:R-:W-:Y:S01]  /*0e10*/  UISETP.NE.AND UP4, UPT, UR17, URZ, UPT ;  /* 0x000000ff1100728c */ /* 0x000fe2000bf85270 */
[----:B------:R-:W-:Y:S01]  /*0e20*/  @!UP0 UMOV UR6, 0x400 ;  /* 0x0000040000068882 */ /* 0x000fe20000000000 */
[----:B------:R-:W-:-:S04]  /*0e30*/  @!UP0 UIADD3 UR4, UPT, UPT, -UR4, 0x100000, URZ ;  /* 0x0010000004048890 */ /* 0x000fc8000fffe1ff */
[----:B------:R-:W-:Y:S02]  /*0e40*/  @!UP0 USHF.L.U32 UR5, UR4, 0xb, URZ ;  /* 0x0000000b04058899 */ /* 0x000fe400080006ff */
[----:B------:R-:W-:Y:S02]  /*0e50*/  @!UP0 USHF.L.U32 UR4, UR4, 0x1, URZ ;  /* 0x0000000104048899 */ /* 0x000fe400080006ff */
[----:B--2---:R-:W-:Y:S01]  /*0e60*/  @!UP0 ULEA UR6, UR7, UR6, 0x18 ;  /* 0x0000000607068291 */ /* 0x004fe2000f8ec0ff */
[----:B------:R-:W1:Y:S01]  /*0e70*/  LDCU UR7, c[0x0][0x36c] ;  /* 0x00006d80ff0777ac */ /* 0x000e620008000800 */
[----:B------:R-:W-:Y:S01]  /*0e80*/  VOTEU.ALL UP0, P1 ;  /* 0x0000000000ff7886 */ /* 0x000fe20000800000 */
[----:B------:R-:W2:Y:S09]  /*0e90*/  FENCE.VIEW.ASYNC.S ;  /* 0x00000000000073c6 */ /* 0x000eb20000000000 */
[----:B--2---:R2:W3:Y:S01]  /*0ea0*/  @!UP0 SYNCS.EXCH.64 URZ, [UR6+0xe0], UR4 ;  /* 0x0000e00406ff85b2 */ /* 0x0044e20008000100 */
[----:B-1----:R-:W-:-:S09]  /*0eb0*/  UISETP.EQ.U32.AND UP5, UPT, UR7, 0x1, UPT ;  /* 0x000000010700788c */ /* 0x002fd2000bfa2070 */
[----:B--2---:R-:W-:Y:S05]  /*0ec0*/  BRA.U !UP5, `(.L_x_15) ;  /* 0x000000010d087547 */ /* 0x004fea000b800000 */
[----:B---3--:R-:W-:Y:S01]  /*0ed0*/  UCGABAR_ARV ;  /* 0x00000000000079c7 */ /* 0x008fe20008000000 */
[----:B------:R-:W-:Y:S05]  /*0ee0*/  BRA `(.L_x_16) ;  /* 0x0000000000047947 */ /* 0x000fea0003800000 */
.L_x_15:
[----:B---3--:R-:W-:Y:S01]  /*0ef0*/  NOP ;  /* 0x0000000000007918 */ /* 0x008fe20000000000 */
.L_x_16:
[----:B------:R-:W1:Y:S01]  /*0f00*/  S2UR UR68, SR_CTAID.X ;  /* 0x00000000004479c3 */ /* 0x000e620000002500 */
[----:B------:R-:W-:-:S05]  /*0f10*/  CS2R.32 R142, SR_CgaSize ;  /* 0x00000000008e7805 */ /* 0x000fca0000008a00 */
[----:B------:R-:W-:-:S05]  /*0f20*/  IMAD R142, R142, -0xa0, RZ ;  /* 0xffffff608e8e7824 */ /* 0x000fca00078e02ff */
[----:B------:R-:W-:-:S14]  /*0f30*/  R2UR UR5, R142 ;  /* 0x000000008e0572ca */ /* 0x000fdc00000e0000 */
[----:B------:R-:W2:Y:S01]  /*0f40*/  LDCU UR5, c[0x0][UR5+0x2b0] ;  /* 0x00005600050577ac */ /* 0x000ea20008000800 */
[----:B------:R-:W-:-:S05]  /*0f50*/  CS2R.32 R142, SR_CgaSize ;  /* 0x00000000008e7805 */ /* 0x000fca0000008a00 */
[----:B------:R-:W-:-:S05]  /*0f60*/  IMAD R142, R142, -0xa0, RZ ;  /* 0xffffff608e8e7824 */ /* 0x000fca00078e02ff */
[----:B------:R-:W-:-:S14]  /*0f70*/  R2UR UR4, R142 ;  /* 0x000000008e0472ca */ /* 0x000fdc00000e0000 */
[----:B------:R-:W3:Y:S01]  /*0f80*/  LDCU UR4, c[0x0][UR4+0x2b4] ;  /* 0x00005680040477ac */ /* 0x000ee20008000800 */
[----:B------:R-:W4:Y:S01]  /*0f90*/  S2UR UR7, SR_CTAID.Y ;  /* 0x00000000000779c3 */ /* 0x000f220000002600 */
[----:B------:R-:W-:-:S05]  /*0fa0*/  CS2R.32 R142, SR_CgaSize ;  /* 0x00000000008e7805 */ /* 0x000fca0000008a00 */
[----:B------:R-:W-:-:S05]  /*0fb0*/  IMAD R142, R142, -0xa0, RZ ;  /* 0xffffff608e8e7824 */ /* 0x000fca00078e02ff */
[----:B------:R-:W-:-:S14]  /*0fc0*/  R2UR UR8, R142 ;  /* 0x000000008e0872ca */ /* 0x000fdc00000e0000 */
[----:B------:R-:W3:Y:S01]  /*0fd0*/  LDCU UR8, c[0x0][UR8+0x2a0] ;  /* 0x00005400080877ac */ /* 0x000ee20008000800 */
[----:B------:R-:W-:-:S05]  /*0fe0*/  CS2R.32 R142, SR_CgaSize ;  /* 0x00000000008e7805 */ /* 0x000fca0000008a00 */
[----:B------:R-:W-:-:S05]  /*0ff0*/  IMAD R142, R142, -0xa0, RZ ;  /* 0xffffff608e8e7824 */ /* 0x000fca00078e02ff */
[----:B------:R-:W-:-:S14]  /*1000*/  R2UR UR9, R142 ;  /* 0x000000008e0972ca */ /* 0x000fdc00000e0000 */
[----:B------:R-:W3:Y:S01]  /*1010*/  LDCU UR9, c[0x0][UR9+0x2a4] ;  /* 0x00005480090977ac */ /* 0x000ee20008000800 */
[----:B------:R-:W3:Y:S01]  /*1020*/  S2UR UR6, SR_CgaCtaId ;  /* 0x00000000000679c3 */ /* 0x000ee20000008800 */
[----:B------:R-:W-:Y:S01]  /*1030*/  UISETP.GT.U32.AND UP0, UPT, UR27, 0xffff, UPT ;  /* 0x0000ffff1b00788c */ /* 0x000fe2000bf04070 */
[----:B------:R-:W3:Y:S03]  /*1040*/  LDCU UR21, c[0x0][0xf24] ;  /* 0x0001e480ff1577ac */ /* 0x000ee60008000800 */
[----:B------:R-:W-:Y:S01]  /*1050*/  USEL UR46, UR27, 0xffff, !UP0 ;  /* 0x0000ffff1b2e7887 */ /* 0x000fe2000c000000 */
[----:B-1----:R-:W-:Y:S02]  /*1060*/  I2FP.F32.U32 R2, UR68 ;  /* 0x0000004400027c45 */ /* 0x002fe40008201000 */
[----:B------:R-:W1:Y:S01]  /*1070*/  S2UR UR36, SR_CTAID.Z ;  /* 0x00000000002479c3 */ /* 0x000e620000002700 */
[----:B------:R-:W-:Y:S01]  /*1080*/  UMOV UR30, 0x5 ;  /* 0x00000005001e7882 */ /* 0x000fe20000000000 */
[----:B------:R-:W-:Y:S01]  /*1090*/  UMOV UR29, 0x3 ;  /* 0x00000003001d7882 */ /* 0x000fe20000000000 */
[----:B------:R-:W1:Y:S01]  /*10a0*/  LDCU UR44, c[0x0][0xf24] ;  /* 0x0001e480ff2c77ac */ /* 0x000e620008000800 */
[----:B--2---:R-:W-:Y:S01]  /*10b0*/  FMUL R2, R2, UR5 ;  /* 0x0000000502027c20 */ /* 0x004fe20008400000 */
[----:B----4-:R-:W-:Y:S01]  /*10c0*/  I2FP.F32.U32 R0, UR7 ;  /* 0x0000000700007c45 */ /* 0x010fe20008201000 */
[----:B------:R-:W2:Y:S04]  /*10d0*/  LDCU UR28, c[0x0][0xf30] ;  /* 0x0001e600ff1c77ac */ /* 0x000ea80008000800 */
[----:B------:R-:W4:Y:S01]  /*10e0*/  F2I.U32.TRUNC.NTZ R2, R2 ;  /* 0x0000000200027305 */ /* 0x000f22000020f000 */
[----:B---3--:R-:W-:Y:S01]  /*10f0*/  FMUL R0, R0, UR4 ;  /* 0x0000000400007c20 */ /* 0x008fe20008400000 */
[----:B------:R-:W-:Y:S01]  /*1100*/  UMOV UR20, UR68 ;  /* 0x0000004400147c82 */ /* 0x000fe20008000000 */
[----:B------:R-:W-:-:S02]  /*1110*/  UISETP.GE.AND UP2, UPT, UR21, 0x1, UPT ;  /* 0x000000011500788c */ /* 0x000fc4000bf46270 */
[----:B------:R-:W-:-:S03]  /*1120*/  USHF.R.U32.HI UR50, URZ, 0x1, UR6 ;  /* 0x00000001ff327899 */ /* 0x000fc60008011606 */
[----:B------:R-:W3:Y:S01]  /*1130*/  F2I.U32.TRUNC.NTZ R0, R0 ;  /* 0x0000000000007305 */ /* 0x000ee2000020f000 */
[----:B------:R-:W-:Y:S02]  /*1140*/  ULOP3.LUT UR5, UR6, 0x2, URZ, 0xc0, !UPT ;  /* 0x0000000206057892 */ /* 0x000fe4000f8ec0ff */
[----:B------:R-:W-:Y:S02]  /*1150*/  USHF.L.U32 UR47, UR6, 0xc, URZ ;  /* 0x0000000c062f7899 */ /* 0x000fe400080006ff */
[----:B------:R-:W-:Y:S02]  /*1160*/  USHF.L.U32 UR53, UR6, 0x8, URZ ;  /* 0x0000000806357899 */ /* 0x000fe400080006ff */
[----:B------:R-:W-:Y:S01]  /*1170*/  USHF.L.U32 UR52, UR6, 0xa, URZ ;  /* 0x0000000a06347899 */ /* 0x000fe200080006ff */
[----:B----4-:R-:W-:Y:S01]  /*1180*/  R2UR UR4, R2 ;  /* 0x00000000020472ca */ /* 0x010fe200000e0000 */
[----:B------:R-:W-:Y:S01]  /*1190*/  UISETP.GT.U32.AND UP0, UPT, UR5, 0xffff, UPT ;  /* 0x0000ffff0500788c */ /* 0x000fe2000bf04070 */
[----:B------:R-:W-:Y:S01]  /*11a0*/  PRMT R2, RZ, 0x7610, R2 ;  /* 0x00007610ff027816 */ /* 0x000fe20000000002 */
[----:B------:R-:W-:-:S02]  /*11b0*/  UMOV UR16, UR7 ;  /* 0x0000000700107c82 */ /* 0x000fc40008000000 */
[----:B------:R-:W-:Y:S01]  /*11c0*/  USEL UR45, UR5, 0xffff, !UP0 ;  /* 0x0000ffff052d7887 */ /* 0x000fe2000c000000 */
[----:B---3--:R-:W-:Y:S02]  /*11d0*/  R2UR UR6, R0 ;  /* 0x00000000000672ca */ /* 0x008fe400000e0000 */
[----:B------:R-:W-:-:S05]  /*11e0*/  PRMT R0, RZ, 0x7610, R0 ;  /* 0x00007610ff007816 */ /* 0x000fca0000000000 */
[----:B------:R-:W-:-:S04]  /*11f0*/  UIADD3 UR5, UPT, UPT, -UR4, URZ, URZ ;  /* 0x000000ff04057290 */ /* 0x000fc8000fffe1ff */
[----:B------:R-:W-:Y:S02]  /*1200*/  UIMAD UR5, UR8, UR5, UR68 ;  /* 0x00000005080572a4 */ /* 0x000fe4000f8e0244 */
[----:B------:R-:W-:-:S04]  /*1210*/  UIADD3 UR4, UPT, UPT, -UR6, URZ, URZ ;  /* 0x000000ff06047290 */ /* 0x000fc8000fffe1ff */
[----:B------:R-:W-:Y:S01]  /*1220*/  IMAD.U32 R142, RZ, RZ, UR5 ;  /* 0x00000005ff8e7e24 */ /* 0x000fe2000f8e00ff */
[----:B------:R-:W-:-:S06]  /*1230*/  UIMAD UR4, UR9, UR4, UR7 ;  /* 0x00000004090472a4 */ /* 0x000fcc000f8e0207 */
[----:B------:R-:W-:Y:S01]  /*1240*/  IMAD.U32 R141, RZ, RZ, UR4 ;  /* 0x00000004ff8d7e24 */ /* 0x000fe2000f8e00ff */
[----:B-12---:R-:W-:Y:S06]  /*1250*/  BRA.U UP4, `(.L_x_17) ;  /* 0x0000000104407547 */ /* 0x006fec000b800000 */
[----:B------:R-:W-:Y:S02]  /*1260*/  R2UR UR4, R142 ;  /* 0x000000008e0472ca */ /* 0x000fe400000e0000 */
[----:B------:R-:W-:-:S11]  /*1270*/  R2UR UR8, R141 ;  /* 0x000000008d0872ca */ /* 0x000fd600000e0000 */
[----:B------:R-:W-:Y:S02]  /*1280*/  UISETP.GT.U32.AND UP0, UPT, UR4, 0x1, UPT ;  /* 0x000000010400788c */ /* 0x000fe4000bf04070 */
[----:B------:R-:W-:Y:S02]  /*1290*/  ULOP3.LUT UR4, UR4, 0xfffffffe, URZ, 0xc0, !UPT ;  /* 0xfffffffe04047892 */ /* 0x000fe4000f8ec0ff */
[----:B------:R-:W-:Y:S02]  /*12a0*/  UISETP.NE.AND UP1, UPT, UR8, URZ, UP0 ;  /* 0x000000ff0800728c */ /* 0x000fe40008725270 */
[----:B------:R-:W-:Y:S02]  /*12b0*/  UISETP.NE.AND UP0, UPT, UR8, 0x1, UP0 ;  /* 0x000000010800788c */ /* 0x000fe40008705270 */
[----:B------:R-:W-:Y:S02]  /*12c0*/  USEL UR7, URZ, 0x1, UP1 ;  /* 0x00000001ff077887 */ /* 0x000fe40008800000 */
[----:B------:R-:W-:-:S02]  /*12d0*/  USEL UR6, URZ, 0x4, UP0 ;  /* 0x00000004ff067887 */ /* 0x000fc40008000000 */
[----:B------:R-:W-:Y:S02]  /*12e0*/  USEL UR5, URZ, 0x2, UP1 ;  /* 0x00000002ff057887 */ /* 0x000fe40008800000 */
[----:B------:R-:W-:Y:S02]  /*12f0*/  ULEA UR4, UR8, UR4, 0x1 ;  /* 0x0000000408047291 */ /* 0x000fe4000f8e08ff */
[----:B------:R-:W-:Y:S02]  /*1300*/  USEL UR8, URZ, 0x8, UP0 ;  /* 0x00000008ff087887 */ /* 0x000fe40008000000 */
[----:B------:R-:W-:Y:S02]  /*1310*/  UIADD3 UR5, UPT, UPT, UR5, UR6, UR7 ;  /* 0x0000000605057290 */ /* 0x000fe4000fffe007 */
[----:B------:R-:W-:Y:S02]  /*1320*/  USHF.L.U32 UR4, UR29, UR4, URZ ;  /* 0x000000041d047299 */ /* 0x000fe400080006ff */
[----:B------:R-:W-:-:S04]  /*1330*/  UIADD3 UR5, UPT, UPT, UR5, UR8, URZ ;  /* 0x0000000805057290 */ /* 0x000fc8000fffe0ff */
[----:B------:R-:W-:Y:S02]  /*1340*/  IMAD.U32 R0, RZ, RZ, UR4 ;  /* 0x00000004ff007e24 */ /* 0x000fe4000f8e00ff */
[----:B------:R-:W-:Y:S02]  /*1350*/  IMAD.U32 R2, RZ, RZ, UR5 ;  /* 0x00000005ff027e24 */ /* 0x000fe4000f8e00ff */
.L_x_17:
[----:B------:R-:W-:Y:S05]  /*1360*/  BRA.U !UP2, `(.L_x_18) ;  /* 0x000000010ad47547 */ /* 0x000fea000b800000 */
[----:B------:R-:W1:Y:S01]  /*1370*/  LDCU.128 UR12, c[0x0][0xf10] ;  /* 0x0001e200ff0c77ac */ /* 0x000e620008000c00 */
[----:B------:R-:W2:Y:S01]  /*1380*/  LDCU UR6, c[0x0][0x370] ;  /* 0x00006e00ff0677ac */ /* 0x000ea20008000800 */
[----:B------:R-:W3:Y:S01]  /*1390*/  LDCU UR5, c[0x0][0x374] ;  /* 0x00006e80ff0577ac */ /* 0x000ee20008000800 */
[----:B------:R-:W4:Y:S01]  /*13a0*/  LDCU UR26, c[0x0][0xf0c] ;  /* 0x0001e180ff1a77ac */ /* 0x000f220008000800 */
[----:B------:R-:W4:Y:S01]  /*13b0*/  LDCU UR4, c[0x0][0xf20] ;  /* 0x0001e400ff0477ac */ /* 0x000f220008000800 */
[----:B------:R-:W4:Y:S01]  /*13c0*/  LDCU.64 UR8, c[0x0][0xf28] ;  /* 0x0001e500ff0877ac */ /* 0x000f220008000a00 */
[----:B-1----:R-:W-:Y:S02]  /*13d0*/  UISETP.NE.AND UP0, UPT, UR14, 0x1, UPT ;  /* 0x000000010e00788c */ /* 0x002fe4000bf05270 */
[----:B---3--:R-:W-:Y:S02]  /*13e0*/  UIMAD.WIDE.U32 UR10, UR5, UR15, URZ ;  /* 0x0000000f050a72a5 */ /* 0x008fe4000f8e00ff */
[----:B--2---:R-:W-:-:S02]  /*13f0*/  UIMAD.WIDE.U32 UR22, UR6, UR12, URZ ;  /* 0x0000000c061672a5 */ /* 0x004fc4000f8e00ff */
[----:B----4-:R-:W-:Y:S02]  /*1400*/  UISETP.NE.AND UP1, UPT, UR26, 0x1, UPT ;  /* 0x000000011a00788c */ /* 0x010fe4000bf25270 */
[----:B------:R-:W-:Y:S01]  /*1410*/  UISETP.NE.AND UP2, UPT, UR21, 0x1, UPT ;  /* 0x000000011500788c */ /* 0x000fe2000bf45270 */
[----:B------:R-:W-:Y:S02]  /*1420*/  UMOV UR10, UR11 ;  /* 0x0000000b000a7c82 */ /* 0x000fe40008000000 */
[----:B------:R-:W-:Y:S01]  /*1430*/  UMOV UR22, UR23 ;  /* 0x0000001700167c82 */ /* 0x000fe20008000000 */
[----:B------:R-:W-:Y:S02]  /*1440*/  @UP0 USHF.R.U32.HI UR5, URZ, UR4, UR10 ;  /* 0x00000004ff050299 */ /* 0x000fe4000801160a */
[----:B------:R-:W-:Y:S02]  /*1450*/  UIMAD.WIDE.U32 UR24, UR16, UR15, URZ ;  /* 0x0000000f101872a5 */ /* 0x000fe4000f8e00ff */
[----:B------:R-:W-:-:S02]  /*1460*/  UIMAD.WIDE.U32 UR10, UR5, UR8, URZ ;  /* 0x00000008050a72a5 */ /* 0x000fc4000f8e00ff */
[----:B------:R-:W-:Y:S02]  /*1470*/  @UP1 USHF.R.U32.HI UR6, URZ, UR13, UR22 ;  /* 0x0000000dff061299 */ /* 0x000fe40008011616 */
[----:B------:R-:W-:Y:S02]  /*1480*/  UIMAD.WIDE.U32 UR18, UR20, UR12, URZ ;  /* 0x0000000c141272a5 */ /* 0x000fe4000f8e00ff */
[----:B------:R-:W-:Y:S01]  /*1490*/  UIMAD.WIDE.U32 UR22, UR6, UR8, URZ ;  /* 0x00000008061672a5 */ /* 0x000fe2000f8e00ff */
[----:B------:R-:W-:Y:S01]  /*14a0*/  UMOV UR24, UR25 ;  /* 0x0000001900187c82 */ /* 0x000fe20008000000 */
[----:B------:R-:W-:Y:S01]  /*14b0*/  UMOV UR10, UR11 ;  /* 0x0000000b000a7c82 */ /* 0x000fe20008000000 */
[----:B------:R-:W-:Y:S02]  /*14c0*/  USHF.R.U32.HI UR24, URZ, UR4, UR24 ;  /* 0x00000004ff187299 */ /* 0x000fe40008011618 */
[----:B------:R-:W-:Y:S02]  /*14d0*/  @UP2 USHF.R.U32.HI UR5, URZ, UR9, UR10 ;  /* 0x00000009ff052299 */ /* 0x000fe4000801160a */
[----:B------:R-:W-:Y:S01]  /*14e0*/  UMOV UR7, UR23 ;  /* 0x0000001700077c82 */ /* 0x000fe20008000000 */
[----:B------:R-:W-:Y:S01]  /*14f0*/  UMOV UR18, UR19 ;  /* 0x0000001300127c82 */ /* 0x000fe20008000000 */
[----:B------:R-:W-:-:S02]  /*1500*/  @UP2 USHF.R.U32.HI UR6, URZ, UR9, UR7 ;  /* 0x00000009ff062299 */ /* 0x000fc40008011607 */
[----:B------:R-:W-:Y:S02]  /*1510*/  USHF.R.U32.HI UR18, URZ, UR13, UR18 ;  /* 0x0000000dff127299 */ /* 0x000fe40008011612 */
[----:B------:R-:W-:Y:S02]  /*1520*/  USEL UR4, UR16, UR24, !UP0 ;  /* 0x0000001810047287 */ /* 0x000fe4000c000000 */
[----:B------:R-:W-:Y:S02]  /*1530*/  UIMAD UR7, UR5, UR21, URZ ;  /* 0x00000015050772a4 */ /* 0x000fe4000f8e02ff */
[----:B------:R-:W-:Y:S02]  /*1540*/  USEL UR5, UR20, UR18, !UP1 ;  /* 0x0000001214057287 */ /* 0x000fe4000c800000 */
[----:B------:R-:W-:Y:S02]  /*1550*/  UIMAD UR12, UR6, UR21, URZ ;  /* 0x00000015060c72a4 */ /* 0x000fe4000f8e02ff */
[----:B------:R-:W-:-:S02]  /*1560*/  UISETP.GE.AND UP0, UPT, UR4, UR7, UPT ;  /* 0x000000070400728c */ /* 0x000fc4000bf06270 */
[----:B------:R-:W-:Y:S02]  /*1570*/  UIMAD.WIDE.U32 UR10, UR4, UR8, URZ ;  /* 0x00000008040a72a5 */ /* 0x000fe4000f8e00ff */
[----:B------:R-:W-:Y:S02]  /*1580*/  UISETP.GE.OR UP0, UPT, UR5, UR12, UP0 ;  /* 0x0000000c0500728c */ /* 0x000fe40008706670 */
[----:B------:R-:W-:Y:S02]  /*1590*/  UIMAD.WIDE.U32 UR12, UR5, UR8, URZ ;  /* 0x00000008050c72a5 */ /* 0x000fe4000f8e00ff */
[----:B------:R-:W-:Y:S01]  /*15a0*/  UIADD3 UR10, UPT, UPT, -UR4, URZ, URZ ;  /* 0x000000ff040a7290 */ /* 0x000fe2000fffe1ff */
[----:B------:R-:W-:Y:S01]  /*15b0*/  UMOV UR8, UR11 ;  /* 0x0000000b00087c82 */ /* 0x000fe20008000000 */
[----:B------:R-:W-:Y:S02]  /*15c0*/  UIADD3 UR11, UPT, UPT, -UR5, URZ, URZ ;  /* 0x000000ff050b7290 */ /* 0x000fe4000fffe1ff */
[----:B------:R-:W-:-:S03]  /*15d0*/  USHF.R.U32.HI UR8, URZ, UR9, UR8 ;  /* 0x00000009ff087299 */ /* 0x000fc60008011608 */
[----:B------:R-:W-:Y:S01]  /*15e0*/  @!UP0 UMOV UR7, UR13 ;  /* 0x0000000d00078c82 */ /* 0x000fe20008000000 */
[----:B------:R-:W-:Y:S02]  /*15f0*/  UIMAD UR16, UR14, UR10, UR16 ;  /* 0x0000000a0e1072a4 */ /* 0x000fe4000f8e0210 */
[----:B------:R-:W-:Y:S02]  /*1600*/  USEL UR8, UR4, UR8, !UP2 ;  /* 0x0000000804087287 */ /* 0x000fe4000d000000 */
[----:B------:R-:W-:Y:S02]  /*1610*/  @!UP0 USHF.R.U32.HI UR7, URZ, UR9, UR7 ;  /* 0x00000009ff078299 */ /* 0x000fe40008011607 */
[----:B------:R-:W-:Y:S02]  /*1620*/  UIADD3 UR9, UPT, UPT, -UR8, URZ, URZ ;  /* 0x000000ff08097290 */ /* 0x000fe4000fffe1ff */
[----:B------:R-:W-:Y:S02]  /*1630*/  @!UP0 USEL UR7, UR5, UR7, !UP2 ;  /* 0x0000000705078287 */ /* 0x000fe4000d000000 */
[----:B------:R-:W-:-:S02]  /*1640*/  UIMAD UR9, UR21, UR9, UR4 ;  /* 0x00000009150972a4 */ /* 0x000fc4000f8e0204 */
[----:B------:R-:W-:Y:S02]  /*1650*/  @!UP0 UIADD3 UR8, UPT, UPT, UR8, -UR7, URZ ;  /* 0x8000000708088290 */ /* 0x000fe4000fffe0ff */
[----:B------:R-:W-:Y:S02]  /*1660*/  @!UP0 UIMAD UR6, UR9, UR6, UR7 ;  /* 0x00000006090682a4 */ /* 0x000fe4000f8e0207 */
[----:B------:R-:W-:Y:S02]  /*1670*/  @!UP0 UIMAD UR4, UR8, UR21, UR5 ;  /* 0x00000015080482a4 */ /* 0x000fe4000f8e0205 */
[----:B------:R-:W-:Y:S02]  /*1680*/  UIMAD UR20, UR26, UR11, UR20 ;  /* 0x0000000b1a1472a4 */ /* 0x000fe4000f8e0214 */
[----:B------:R-:W-:Y:S01]  /*1690*/  UIMAD UR16, UR4, UR14, UR16 ;  /* 0x0000000e041072a4 */ /* 0x000fe2000f8e0210 */
[----:B------:R-:W-:Y:S02]  /*16a0*/  @!UP0 UMOV UR5, UR6 ;  /* 0x0000000600058c82 */ /* 0x000fe40008000000 */
[----:B------:R-:W-:-:S12]  /*16b0*/  UIMAD UR20, UR5, UR26, UR20 ;  /* 0x0000001a051472a4 */ /* 0x000fd8000f8e0214 */
.L_x_18:
[----:B------:R-:W-:Y:S02]  /*16c0*/  UISETP.NE.AND UP1, UPT, UR28, 0x1, UPT ;  /* 0x000000011c00788c */ /* 0x000fe4000bf25270 */
[----:B------:R-:W-:Y:S02]  /*16d0*/  USHF.L.U32 UR4, UR68, 0x7, URZ ;  /* 0x0000000744047899 */ /* 0x000fe400080006ff */
[----:B------:R-:W-:Y:S02]  /*16e0*/  ULOP3.LUT UR52, UR52, 0x400, URZ, 0xc0, !UPT ;  /* 0x0000040034347892 */ /* 0x000fe4000f8ec0ff */
[----:B------:R-:W-:Y:S02]  /*16f0*/  ULOP3.LUT UR46, UR46, 0xffff, URZ, 0xc0, !UPT ;  /* 0x0000ffff2e2e7892 */ /* 0x000fe4000f8ec0ff */
[----:B------:R-:W-:Y:S02]  /*1700*/  ULOP3.LUT UR45, UR45, 0xffff, URZ, 0xc0, !UPT ;  /* 0x0000ffff2d2d7892 */ /* 0x000fe4000f8ec0ff */
[----:B------:R-:W-:-:S02]  /*1710*/  UISETP.NE.AND UP0, UPT, UR17, 0x2, UPT ;  /* 0x000000021100788c */ /* 0x000fc4000bf05270 */
[----:B------:R-:W-:Y:S02]  /*1720*/  ULOP3.LUT UR50, UR50, 0x1, URZ, 0xc0, !UPT ;  /* 0x0000000132327892 */ /* 0x000fe4000f8ec0ff */
[----:B------:R-:W-:Y:S02]  /*1730*/  ULOP3.LUT UR47, UR47, 0x2000, URZ, 0xc0, !UPT ;  /* 0x000020002f2f7892 */ /* 0x000fe4000f8ec0ff */
[----:B------:R-:W-:Y:S02]  /*1740*/  ULOP3.LUT UR53, UR53, 0x200, URZ, 0xc0, !UPT ;  /* 0x0000020035357892 */ /* 0x000fe4000f8ec0ff */
[----:B------:R-:W-:Y:S02]  /*1750*/  ULOP3.LUT UR66, UR4, 0x80, URZ, 0xc0, !UPT ;  /* 0x0000008004427892 */ /* 0x000fe4000f8ec0ff */
[----:B------:R-:W-:Y:S02]  /*1760*/  USHF.R.U32.HI UR51, URZ, 0xa, UR52 ;  /* 0x0000000aff337899 */ /* 0x000fe40008011634 */
[----:B------:R-:W-:-:S02]  /*1770*/  USHF.L.U32 UR46, UR30, UR46, URZ ;  /* 0x0000002e1e2e7299 */ /* 0x000fc400080006ff */
[----:B------:R-:W-:Y:S01]  /*1780*/  USHF.L.U32 UR45, UR29, UR45, URZ ;  /* 0x0000002d1d2d7299 */ /* 0x000fe200080006ff */
[----:B------:R-:W-:Y:S11]  /*1790*/  BRA.U UP1, `(.L_x_19) ;  /* 0x0000000101447547 */ /* 0x000ff6000b800000 */
[----:B------:R-:W1:Y:S01]  /*17a0*/  LDCU.128 UR8, c[0x0][0xf10] ;  /* 0x0001e200ff0877ac */ /* 0x000e620008000c00 */
[----:B------:R-:W2:Y:S01]  /*17b0*/  LDCU UR12, c[0x0][0xf0c] ;  /* 0x0001e180ff0c77ac */ /* 0x000ea20008000800 */
[----:B------:R-:W3:Y:S01]  /*17c0*/  LDCU UR13, c[0x0][0xf20] ;  /* 0x0001e400ff0d77ac */ /* 0x000ee20008000800 */
[----:B-1----:R-:W-:Y:S02]  /*17d0*/  UIMAD.WIDE.U32 UR6, UR20, UR8, URZ ;  /* 0x00000008140672a5 */ /* 0x002fe4000f8e00ff */
[----:B------:R-:W-:Y:S02]  /*17e0*/  UIMAD.WIDE.U32 UR4, UR16, UR11, URZ ;  /* 0x0000000b100472a5 */ /* 0x000fe4000f8e00ff */
[----:B--2---:R-:W-:Y:S02]  /*17f0*/  UISETP.NE.AND UP2, UPT, UR12, 0x1, UPT ;  /* 0x000000010c00788c */ /* 0x004fe4000bf45270 */
[----:B------:R-:W-:Y:S01]  /*1800*/  UISETP.NE.AND UP1, UPT, UR10, 0x1, UPT ;  /* 0x000000010a00788c */ /* 0x000fe2000bf25270 */
[----:B------:R-:W-:-:S02]  /*1810*/  UMOV UR6, UR7 ;  /* 0x0000000700067c82 */ /* 0x000fc40008000000 */
[----:B------:R-:W-:Y:S01]  /*1820*/  UMOV UR4, UR5 ;  /* 0x0000000500047c82 */ /* 0x000fe20008000000 */
[----:B------:R-:W-:Y:S02]  /*1830*/  USHF.R.U32.HI UR9, URZ, UR9, UR6 ;  /* 0x00000009ff097299 */ /* 0x000fe40008011606 */
[----:B---3--:R-:W-:Y:S02]  /*1840*/  USHF.R.U32.HI UR4, URZ, UR13, UR4 ;  /* 0x0000000dff047299 */ /* 0x008fe40008011604 */
[----:B------:R-:W-:Y:S02]  /*1850*/  USEL UR5, UR20, UR9, !UP2 ;  /* 0x0000000914057287 */ /* 0x000fe4000d000000 */
[----:B------:R-:W-:-:S04]  /*1860*/  USEL UR4, UR16, UR4, !UP1 ;  /* 0x0000000410047287 */ /* 0x000fc8000c800000 */
[----:B------:R-:W-:Y:S02]  /*1870*/  UIADD3 UR6, UPT, UPT, UR5, -UR4, URZ ;  /* 0x8000000405067290 */ /* 0x000fe4000fffe0ff */
[----:B------:R-:W-:Y:S02]  /*1880*/  UIADD3 UR4, UPT, UPT, -UR5, UR4, URZ ;  /* 0x0000000405047290 */ /* 0x000fe4000fffe1ff */
[----:B------:R-:W-:Y:S02]  /*1890*/  UIMAD UR16, UR6, UR10, UR16 ;  /* 0x0000000a061072a4 */ /* 0x000fe4000f8e0210 */
[----:B------:R-:W-:-:S12]  /*18a0*/  UIMAD UR20, UR4, UR12, UR20 ;  /* 0x0000000c041472a4 */ /* 0x000fd8000f8e0214 */
.L_x_19:
[----:B------:R-:W-:Y:S05]  /*18b0*/  BRA.U !UP5, `(.L_x_20) ;  /* 0x000000010d0c7547 */ /* 0x000fea000b800000 */
[----:B------:R-:W-:Y:S01]  /*18c0*/  UCGABAR_WAIT ;  /* 0x0000000000007dc7 */ /* 0x000fe20008000000 */
[----:B------:R-:W-:Y:S01]  /*18d0*/  CCTL.IVALL ;  /* 0x00000000ff00798f */ /* 0x000fe20002000000 */
[----:B------:R-:W-:Y:S05]  /*18e0*/  BRA `(.L_x_21) ;  /* 0x0000000000047947 */ /* 0x000fea0003800000 */
.L_x_20:
[----:B------:R-:W-:Y:S06]  /*18f0*/  BAR.SYNC.DEFER_BLOCKING 0x0 ;  /* 0x0000000000007b1d */ /* 0x000fec0000010000 */
.L_x_21:
[----:B------:R-:W-:Y:S05]  /*1900*/  BRA.U UP0, `(.L_x_22) ;  /* 0x0000001500a87547 */ /* 0x000fea000b800000 */
[----:B------:R-:W1:Y:S01]  /*1910*/  LDCU UR6, c[0x0][0x38c] ;  /* 0x00007180ff0677ac */ /* 0x000e620008000800 */
[----:B------:R-:W2:Y:S01]  /*1920*/  S2UR UR8, SR_CgaCtaId ;  /* 0x00000000000879c3 */ /* 0x000ea20000008800 */
[----:B------:R-:W-:Y:S01]  /*1930*/  PLOP3.LUT P2, PT, PT, PT, UP3, 0x80, 0x8 ;  /* 0x000000000008781c */ /* 0x000fe20003f4f038 */
[----:B------:R-:W-:Y:S01]  /*1940*/  IMAD.MOV.U32 R12, RZ, RZ, 0x1 ;  /* 0x00000001ff0c7424 */ /* 0x000fe200078e00ff */
[----:B------:R-:W-:Y:S01]  /*1950*/  UMOV UR7, 0x400 ;  /* 0x0000040000077882 */ /* 0x000fe20000000000 */
[----:B------:R-:W-:Y:S01]  /*1960*/  UISETP.NE.AND UP1, UPT, UR17, URZ, UPT ;  /* 0x000000ff1100728c */ /* 0x000fe2000bf25270 */
[----:B------:R-:W-:Y:S02]  /*1970*/  ISETP.NE.AND P3, PT, R3, RZ, P4 ;  /* 0x000000ff0300720c */ /* 0x000fe40002765270 */
[----:B------:R-:W-:Y:S02]  /*1980*/  CS2R R10, SRZ ;  /* 0x00000000000a7805 */ /* 0x000fe4000001ff00 */
[----:B------:R-:W-:Y:S01]  /*1990*/  PLOP3.LUT P2, PT, P2, PT, PT, 0x8, 0x80 ;  /* 0x000000000080781c */ /* 0x000fe2000174e170 */
[----:B------:R-:W-:Y:S01]  /*19a0*/  IMAD.MOV.U32 R9, RZ, RZ, RZ ;  /* 0x000000ffff097224 */ /* 0x000fe200078e00ff */
[----:B------:R-:W3:Y:S01]  /*19b0*/  LDCU UR60, c[0x0][0x370] ;  /* 0x00006e00ff3c77ac */ /* 0x000ee20008000800 */
[----:B------:R-:W-:Y:S01]  /*19c0*/  IMAD.MOV.U32 R8, RZ, RZ, 0x1 ;  /* 0x00000001ff087424 */ /* 0x000fe200078e00ff */
[----:B------:R-:W4:Y:S01]  /*19d0*/  LDCU.64 UR42, c[0x0][0x348] ;  /* 0x00006900ff2a77ac */ /* 0x000f220008000a00 */
[----:B-1----:R-:W-:-:S02]  /*19e0*/  UIADD3 UR5, UPT, UPT, UR6, 0xff, URZ ;  /* 0x000000ff06057890 */ /* 0x002fc4000fffe0ff */
[----:B------:R-:W-:Y:S02]  /*19f0*/  ULEA UR65, UR50, UR66, 0x6 ;  /* 0x0000004232417291 */ /* 0x000fe4000f8e30ff */
[----:B------:R-:W-:Y:S02]  /*1a00*/  USHF.R.S32.HI UR4, URZ, 0x1f, UR5 ;  /* 0x0000001fff047899 */ /* 0x000fe40008011405 */
[----:B------:R-:W-:Y:S02]  /*1a10*/  UIADD3 UR67, UPT, UPT, UR6, 0x1fe, URZ ;  /* 0x000001fe06437890 */ /* 0x000fe4000fffe0ff */
[----:B------:R-:W-:Y:S02]  /*1a20*/  ULEA.HI UR4, UR4, UR5, URZ, 0x8 ;  /* 0x0000000504047291 */ /* 0x000fe4000f8f40ff */
[----:B--2---:R-:W-:Y:S02]  /*1a30*/  ULEA UR7, UR8, UR7, 0x18 ;  /* 0x0000000708077291 */ /* 0x004fe4000f8ec0ff */
[----:B------:R-:W-:-:S02]  /*1a40*/  USHF.R.S32.HI UR62, URZ, 0x8, UR4 ;  /* 0x00000008ff3e7899 */ /* 0x000fc40008011404 */
[----:B------:R-:W-:Y:S02]  /*1a50*/  UIADD3 UR4, UPT, UPT, UR6, -0x1, URZ ;  /* 0xffffffff06047890 */ /* 0x000fe4000fffe0ff */
[----:B------:R-:W-:Y:S02]  /*1a60*/  UISETP.LT.U32.AND UP0, UPT, UR62, 0x4, UPT ;  /* 0x000000043e00788c */ /* 0x000fe4000bf01070 */
[----:B------:R-:W-:Y:S02]  /*1a70*/  UISETP.GE.U32.AND UP2, UPT, UR4, -0x1ff, UPT ;  /* 0xfffffe010400788c */ /* 0x000fe4000bf46070 */
[----:B------:R-:W-:Y:S01]  /*1a80*/  USEL UR61, UR62, 0x4, UP0 ;  /* 0x000000043e3d7887 */ /* 0x000fe20008000000 */
[----:B------:R-:W1:Y:S03]  /*1a90*/  LDCU UR59, c[0x0][0x374] ;  /* 0x00006e80ff3b77ac */ /* 0x000e660008000800 */
[----:B------:R-:W-:-:S02]  /*1aa0*/  UIADD3 UR4, UPT, UPT, UR61, -0x1, URZ ;  /* 0xffffffff3d047890 */ /* 0x000fc4000fffe0ff */
[----:B------:R-:W-:-:S03]  /*1ab0*/  USEL UR37, UR49, 0x2, UP1 ;  /* 0x0000000231257887 */ /* 0x000fc60008800000 */
[----:B------:R-:W-:Y:S02]  /*1ac0*/  @UP2 UIADD3 UR4, UPT, UPT, UR61, URZ, URZ ;  /* 0x000000ff3d042290 */ /* 0x000fe4000fffe0ff */
[----:B------:R-:W-:Y:S02]  /*1ad0*/  UIADD3 UR56, UPT, UPT, UR7, 0x30800, UR53 ;  /* 0x0003080007387890 */ /* 0x000fe4000fffe035 */
[----:B------:R-:W-:Y:S02]  /*1ae0*/  UIADD3 UR55, UPT, UPT, UR7, 0x31800, UR52 ;  /* 0x0003180007377890 */ /* 0x000fe4000fffe034 */
[----:B------:R-:W-:Y:S02]  /*1af0*/  UIADD3 UR64, UPT, UPT, UR62, -UR61, URZ ;  /* 0x8000003d3e407290 */ /* 0x000fe4000fffe0ff */
[----:B------:R-:W-:Y:S02]  /*1b00*/  UIADD3 UR54, UPT, UPT, UR4, 0x1, URZ ;  /* 0x0000000104367890 */ /* 0x000fe4000fffe0ff */
[----:B------:R-:W-:Y:S01]  /*1b10*/  UIADD3 UR63, UPT, UPT, -UR4, URZ, URZ ;  /* 0x000000ff043f7290 */ /* 0x000fe2000fffe1ff */
[----:B-1-34-:R-:W-:-:S11]  /*1b20*/  UMOV UR15, URZ ;  /* 0x000000ff000f7c82 */ /* 0x01afd60008000000 */
.L_x_46:
[----:B-1----:R-:W1:Y:S02]  /*1b30*/  S2UR UR4, SR_CgaCtaId ;  /* 0x00000000000479c3 */ /* 0x002e640000008800 */
[----:B-1----:R-:W-:-:S09]  /*1b40*/  UISETP.NE.AND UP0, UPT, UR4, URZ, UPT ;  /* 0x000000ff0400728c */ /* 0x002fd2000bf05270 */
[----:B---3--:R-:W-:Y:S05]  /*1b50*/  BRA.U UP0, `(.L_x_23) ;  /* 0x0000000100287547 */ /* 0x008fea000b800000 */
[----:B------:R-:W-:Y:S02]  /*1b60*/  LEA R0, R9, UR7, 0x3 ;  /* 0x0000000709007c11 */ /* 0x000fe4000f8e18ff */
[----:B------:R-:W-:-:S04]  /*1b70*/  SHF.L.U32 R3, R8, 0x1f, RZ ;  /* 0x0000001f08037819 */ /* 0x000fc800000006ff */
[----:B------:R-:W1:Y:S02]  /*1b80*/  SYNCS.PHASECHK.TRANS64.TRYWAIT P0, [R0+URZ+0xd0], R3 ;  /* 0x0000d003000075a7 */ /* 0x000e6400080011ff */
[----:B-1----:R-:W-:Y:S05]  /*1b90*/  @!P0 BRA `(.L_x_24) ;  /* 0x000000a800cc8947 */ /* 0x002fea0003800000 */
.L_x_151:
[----:B------:R2:W-:Y:S01]  /*1ba0*/  SYNCS.ARRIVE.TRANS64.A1T0 RZ, [R0+URZ+0xc0], RZ ;  /* 0x0000c0ff00ff79a7 */ /* 0x0005e200081000ff */
[----:B------:R-:W-:-:S05]  /*1bb0*/  VIADD R9, R9, 0x1 ;  /* 0x0000000109097836 */ /* 0x000fca0000000000 */
[----:B------:R-:W-:-:S04]  /*1bc0*/  ISETP.NE.AND P0, PT, R9, 0x2, PT ;  /* 0x000000020900780c */ /* 0x000fc80003f05270 */
[----:B-1----:R-:W-:Y:S02]  /*1bd0*/  SEL R3, RZ, 0x1, P0 ;  /* 0x00000001ff037807 */ /* 0x002fe40000000000 */
[----:B------:R-:W-:Y:S02]  /*1be0*/  SEL R9, R9, RZ, P0 ;  /* 0x000000ff09097207 */ /* 0x000fe40000000000 */
[----:B------:R-:W-:Y:S02]  /*1bf0*/  LOP3.LUT R8, R8, R3, RZ, 0x3c, !PT ;  /* 0x0000000308087212 */ /* 0x000fe400078e3cff */
.L_x_23:
[----:B------:R-:W-:Y:S01]  /*1c00*/  ULEA UR4, UR15, UR7, 0x3 ;  /* 0x000000070f047291 */ /* 0x000fe2000f8e18ff */
[----:B--2---:R-:W-:Y:S01]  /*1c10*/  SHF.L.U32 R0, R12, 0x1f, RZ ;  /* 0x0000001f0c007819 */ /* 0x004fe200000006ff */
[----:B------:R-:W-:Y:S02]  /*1c20*/  UISETP.GE.U32.AND UP0, UPT, UR67, 0x1ff, UPT ;  /* 0x000001ff4300788c */ /* 0x000fe4000bf06070 */
[----:B------:R-:W-:Y:S02]  /*1c30*/  USHF.L.U32 UR11, UR16, 0x1, URZ ;  /* 0x00000001100b7899 */ /* 0x000fe400080006ff */
[----:B------:R-:W-:Y:S01]  /*1c40*/  ULEA UR27, UR16, UR66, 0x8 ;  /* 0x00000042101b7291 */ /* 0x000fe2000f8e40ff */
[----:B------:R-:W-:Y:S02]  /*1c50*/  UMOV UR14, URZ ;  /* 0x000000ff000e7c82 */ /* 0x000fe40008000000 */
[----:B------:R1:W2:Y:S01]  /*1c60*/  SYNCS.PHASECHK.TRANS64.TRYWAIT P1, [UR4+0x20], R0 ;  /* 0x00002000ff0075a7 */ /* 0x0002a20008021104 */
[----:B------:R-:W-:-:S04]  /*1c70*/  ULEA.HI UR4, UR20, UR20, URZ, 0x1 ;  /* 0x0000001414047291 */ /* 0x000fc8000f8f08ff */
[----:B------:R-:W-:Y:S02]  /*1c80*/  USHF.L.U32 UR5, UR4, 0x7, URZ ;  /* 0x0000000704057899 */ /* 0x000fe400080006ff */
[----:B------:R-:W-:Y:S02]  /*1c90*/  ULOP3.LUT UR20, UR4, 0xfffffffe, URZ, 0xc0, !UPT ;  /* 0xfffffffe04147892 */ /* 0x000fe4000f8ec0ff */
[----:B------:R-:W-:Y:S02]  /*1ca0*/  ULOP3.LUT UR5, UR5, 0xffffff00, URZ, 0xc0, !UPT ;  /* 0xffffff0005057892 */ /* 0x000fe4000f8ec0ff */
[----:B------:R-:W-:Y:S02]  /*1cb0*/  ULOP3.LUT UR20, UR20, 0x1, UR68, 0xf8, !UPT ;  /* 0x0000000114147892 */ /* 0x000fe4000f8ef844 */
[----:B------:R-:W-:Y:S01]  /*1cc0*/  UIADD3 UR35, UPT, UPT, UR65, UR5, URZ ;  /* 0x0000000541237290 */ /* 0x000fe2000fffe0ff */
[----:B------:R-:W-:Y:S11]  /*1cd0*/  BRA.U !UP0, `(.L_x_25) ;  /* 0x00000005082c7547 */ /* 0x000ff6000b800000 */
[----:B------:R-:W-:Y:S01]  /*1ce0*/  UMOV UR29, UR63 ;  /* 0x0000003f001d7c82 */ /* 0x000fe20008000000 */
[----:B------:R-:W-:Y:S01]  /*1cf0*/  UMOV UR4, UR15 ;  /* 0x0000000f00047c82 */ /* 0x000fe20008000000 */
[----:B------:R-:W-:Y:S01]  /*1d00*/  UMOV UR34, URZ ;  /* 0x000000ff00227c82 */ /* 0x000fe20008000000 */
[----:B------:R-:W-:Y:S01]  /*1d10*/  UMOV UR19, UR50 ;  /* 0x0000003200137c82 */ /* 0x000fe20008000000 */
[----:B------:R-:W-:-:S05]  /*1d20*/  UMOV UR12, UR51 ;  /* 0x00000033000c7c82 */ /* 0x000fca0008000000 */
.L_x_33:
[----:B------:R-:W-:Y:S01]  /*1d30*/  ULEA UR5, UR4, UR7, 0x3 ;  /* 0x0000000704057291 */ /* 0x000fe2000f8e18ff */
[----:B--2---:R-:W-:Y:S01]  /*1d40*/  @P4 MOV R2, 0x11800 ;  /* 0x0001180000024802 */ /* 0x004fe20000000f00 */
[----:B--23--:R-:W-:Y:S10]  /*1d50*/  @P1 BRA `(.L_x_26) ;  /* 0x00000000000c1947 */ /* 0x00cff40003800000 */
[----:B------:R-:W-:-:S04]  /*1d60*/  SHF.L.U32 R3, R12, 0x1f, RZ ;  /* 0x0000001f0c037819 */ /* 0x000fc800000006ff */
[----:B------:R-:W2:Y:S02]  /*1d70*/  SYNCS.PHASECHK.TRANS64.TRYWAIT P0, [UR5+0x20], R3 ;  /* 0x00002003ff0075a7 */ /* 0x000ea40008001105 */
[----:B--2---:R-:W-:Y:S05]  /*1d80*/  @!P0 BRA `(.L_x_27) ;  /* 0x000000a800648947 */ /* 0x004fea0003800000 */
.L_x_26:
[----:B------:R2:W-:Y:S01]  /*1d90*/  @P4 SYNCS.ARRIVE.TRANS64 RZ, [UR5], R2 ;  /* 0x00000002ffff49a7 */ /* 0x0005e20008000005 */
[----:B------:R-:W-:Y:S02]  /*1da0*/  ULOP3.LUT UR6, UR37, 0x2, URZ, 0xfc, !UPT ;  /* 0x0000000225067892 */ /* 0x000fe4000f8efcff */
[----:B------:R-:W-:Y:S02]  /*1db0*/  UIADD3 UR29, UPT, UPT, UR29, 0x1, URZ ;  /* 0x000000011d1d7890 */ /* 0x000fe4000fffe0ff */
[----:B------:R-:W-:Y:S02]  /*1dc0*/  UISETP.NE.AND UP0, UPT, UR6, 0x2, UPT ;  /* 0x000000020600788c */ /* 0x000fe4000bf05270 */
[----:B------:R-:W-:-:S07]  /*1dd0*/  UISETP.NE.AND UP4, UPT, UR29, 0x1, UPT ;  /* 0x000000011d00788c */ /* 0x000fce000bf85270 */
[----:B------:R-:W-:Y:S05]  /*1de0*/  BRA.U UP0, `(.L_x_28) ;  /* 0x0000000100047547 */ /* 0x000fea000b800000 */
[----:B------:R-:W-:Y:S05]  /*1df0*/  BPT.TRAP 0x1 ;  /* 0x000000040000795c */ /* 0x000fea0000300000 */
.L_x_28:
[----:B------:R-:W-:Y:S04]  /*1e00*/  BSSY.RECONVERGENT B0, `(.L_x_29) ;  /* 0x0000003000007945 */ /* 0x000fe80003800200 */
[----:B------:R-:W-:Y:S05]  /*1e10*/  @!P3 BRA `(.L_x_30) ;  /* 0x000000000004b947 */ /* 0x000fea0003800000 */
[----:B------:R-:W-:Y:S05]  /*1e20*/  BPT.TRAP 0x1 ;  /* 0x000000040000795c */ /* 0x000fea0000300000 */
.L_x_30:
[----:B------:R-:W-:Y:S05]  /*1e30*/  BSYNC.RECONVERGENT B0 ;  /* 0x0000000000007941 */ /* 0x000fea0003800200 */
.L_x_29:
[----:B------:R-:W-:Y:S01]  /*1e40*/  UIADD3 UR6, UPT, UPT, UR4, 0x1, URZ ;  /* 0x0000000104067890 */ /* 0x000fe2000fffe0ff */
[----:B------:R-:W-:Y:S01]  /*1e50*/  BSSY.RECONVERGENT B0, `(.L_x_31) ;  /* 0x000002d000007945 */ /* 0x000fe20003800200 */
[----:B------:R-:W-:Y:S02]  /*1e60*/  ELECT P0, URZ, PT ;  /* 0x0000000000ff782f */ /* 0x000fe40003800000 */
[----:B------:R-:W-:-:S04]  /*1e70*/  UISETP.NE.AND UP0, UPT, UR6, 0x4, UPT ;  /* 0x000000040600788c */ /* 0x000fc8000bf05270 */
[----:B------:R-:W-:Y:S02]  /*1e80*/  USEL UR8, URZ, 0x1, UP0 ;  /* 0x00000001ff087887 */ /* 0x000fe40008000000 */
[----:B------:R-:W-:-:S04]  /*1e90*/  USEL UR15, UR6, URZ, UP0 ;  /* 0x000000ff060f7287 */ /* 0x000fc80008000000 */
[----:B------:R-:W-:Y:S01]  /*1ea0*/  ULEA UR6, UR15, UR7, 0x3 ;  /* 0x000000070f067291 */ /* 0x000fe2000f8e18ff */
[----:B------:R-:W-:-:S04]  /*1eb0*/  LOP3.LUT R12, R12, UR8, RZ, 0x3c, !PT ;  /* 0x000000080c0c7c12 */ /* 0x000fc8000f8e3cff */
[----:B-1----:R-:W-:-:S04]  /*1ec0*/  SHF.L.U32 R0, R12, 0x1f, RZ ;  /* 0x0000001f0c007819 */ /* 0x002fc800000006ff */
[----:B------:R1:W3:Y:S01]  /*1ed0*/  SYNCS.PHASECHK.TRANS64.TRYWAIT P1, [UR6+0x20], R0 ;  /* 0x00002000ff0075a7 */ /* 0x0002e20008021106 */
[----:B------:R-:W-:Y:S05]  /*1ee0*/  @!P0 BRA `(.L_x_32) ;  /* 0x00000000008c8947 */ /* 0x000fea0003800000 */
[----:B------:R-:W-:Y:S02]  /*1ef0*/  USHF.L.U32 UR24, UR4, 0xe, URZ ;  /* 0x0000000e04187899 */ /* 0x000fe400080006ff */
[----:B------:R-:W-:Y:S02]  /*1f00*/  UIADD3 UR40, UP3, UPT, UR42, 0x80, URZ ;  /* 0x000000802a287890 */ /* 0x000fe4000ff7e0ff */
[----:B------:R-:W-:Y:S02]  /*1f10*/  ULOP3.LUT UR32, UR24, UR47, URZ, 0xfc, !UPT ;  /* 0x0000002f18207292 */ /* 0x000fe4000f8efcff */
[----:B------:R-:W-:Y:S02]  /*1f20*/  UIADD3 UR38, UP2, UPT, UR42, 0x180, URZ ;  /* 0x000001802a267890 */ /* 0x000fe4000ff5e0ff */
[----:B------:R-:W-:Y:S02]  /*1f30*/  ULEA UR16, UR4, UR53, 0xa ;  /* 0x0000003504107291 */ /* 0x000fe4000f8e50ff */
[----:B------:R-:W-:-:S02]  /*1f40*/  UIADD3 UR30, UP1, UPT, UR42, 0x280, URZ ;  /* 0x000002802a1e7890 */ /* 0x000fc4000ff3e0ff */
[----:B------:R-:W-:Y:S02]  /*1f50*/  ULEA UR8, UR4, UR52, 0xb ;  /* 0x0000003404087291 */ /* 0x000fe4000f8e58ff */
[----:B------:R-:W-:Y:S02]  /*1f60*/  UIADD3 UR22, UP0, UPT, UR42, 0x380, URZ ;  /* 0x000003802a167890 */ /* 0x000fe4000ff1e0ff */
[----:B------:R-:W-:Y:S02]  /*1f70*/  ULOP3.LUT UR33, UR5, 0xfefffff8, URZ, 0xc0, !UPT ;  /* 0xfefffff805217892 */ /* 0x000fe4000f8ec0ff */
[----:B------:R-:W-:Y:S02]  /*1f80*/  UIADD3.X UR41, UPT, UPT, URZ, UR43, URZ, UP3, !UPT ;  /* 0x0000002bff297290 */ /* 0x000fe40009ffe4ff */
[----:B------:R-:W-:Y:S02]  /*1f90*/  UPRMT UR6, URZ, 0x5410, UR46 ;  /* 0x00005410ff067896 */ /* 0x000fe4000800002e */
[----:B------:R-:W-:-:S02]  /*1fa0*/  UIADD3 UR32, UPT, UPT, UR7, 0x10800, UR32 ;  /* 0x0001080007207890 */ /* 0x000fc4000fffe020 */
[----:B------:R-:W-:Y:S02]  /*1fb0*/  UIADD3.X UR39, UPT, UPT, URZ, UR43, URZ, UP2, !UPT ;  /* 0x0000002bff277290 */ /* 0x000fe400097fe4ff */
[----:B------:R-:W-:Y:S02]  /*1fc0*/  UIADD3 UR24, UPT, UPT, UR7, 0x20800, UR24 ;  /* 0x0002080007187890 */ /* 0x000fe4000fffe018 */
[----:B------:R-:W-:Y:S02]  /*1fd0*/  UIADD3.X UR31, UPT, UPT, URZ, UR43, URZ, UP1, !UPT ;  /* 0x0000002bff1f7290 */ /* 0x000fe40008ffe4ff */
[----:B------:R-:W-:Y:S02]  /*1fe0*/  UIADD3 UR16, UPT, UPT, UR7, 0x30800, UR16 ;  /* 0x0003080007107890 */ /* 0x000fe4000fffe010 */
[----:B------:R-:W-:Y:S02]  /*1ff0*/  UIADD3.X UR23, UPT, UPT, URZ, UR43, URZ, UP0, !UPT ;  /* 0x0000002bff177290 */ /* 0x000fe400087fe4ff */
[----:B------:R-:W-:-:S02]  /*2000*/  UPRMT UR14, URZ, 0x5410, UR45 ;  /* 0x00005410ff0e7896 */ /* 0x000fc4000800002d */
[----:B------:R-:W-:Y:S01]  /*2010*/  UIADD3 UR8, UPT, UPT, UR7, 0x31800, UR8 ;  /* 0x0003180007087890 */ /* 0x000fe2000fffe008 */
[----:B------:R-:W-:Y:S01]  /*2020*/  UMOV UR48, 0x0 ;  /* 0x0000000000307882 */ /* 0x000fe20000000000 */
[----:B------:R-:W-:Y:S01]  /*2030*/  UMOV UR49, 0x10000000 ;  /* 0x1000000000317882 */ /* 0x000fe20000000000 */
[----:B------:R-:W-:Y:S01]  /*2040*/  UMOV UR26, UR34 ;  /* 0x00000022001a7c82 */ /* 0x000fe20008000000 */
[----:B------:R-:W-:Y:S01]  /*2050*/  UMOV UR28, UR36 ;  /* 0x00000024001c7c82 */ /* 0x000fe20008000000 */
[----:B------:R-:W-:Y:S01]  /*2060*/  UMOV UR18, URZ ;  /* 0x000000ff00127c82 */ /* 0x000fe20008000000 */
[----:B------:R-:W-:Y:S01]  /*2070*/  UMOV UR25, UR33 ;  /* 0x0000002100197c82 */ /* 0x000fe20008000000 */
[----:B------:R-:W-:Y:S01]  /*2080*/  UMOV UR21, UR36 ;  /* 0x0000002400157c82 */ /* 0x000fe20008000000 */
[----:B------:R-:W-:Y:S01]  /*2090*/  UMOV UR17, UR33 ;  /* 0x0000002100117c82 */ /* 0x000fe20008000000 */
[----:B------:R4:W-:Y:S01]  /*20a0*/  UTMALDG.3D.MULTICAST.2CTA [UR32], [UR40], UR6, desc[UR48] ;  /* 0x00003020280073b4 */ /* 0x0009e20008211806 */
[----:B------:R-:W-:Y:S01]  /*20b0*/  UMOV UR13, UR36 ;  /* 0x00000024000d7c82 */ /* 0x000fe20008000000 */
[----:B------:R-:W-:Y:S01]  /*20c0*/  UMOV UR9, UR33 ;  /* 0x0000002100097c82 */ /* 0x000fe20008000000 */
[----:B------:R-:W-:Y:S01]  /*20d0*/  UMOV UR10, UR18 ;  /* 0x00000012000a7c82 */ /* 0x000fe20008000000 */
[----:B------:R4:W-:Y:S01]  /*20e0*/  UTMALDG.3D.2CTA [UR24], [UR38], desc[UR48] ;  /* 0x00003018260075b4 */ /* 0x0009e20008211000 */
[----:B------:R4:W-:Y:S01]  /*20f0*/  UTMALDG.4D.MULTICAST.2CTA [UR16], [UR30], UR6, desc[UR48] ;  /* 0x000030101e0073b4 */ /* 0x0009e20008219806 */
[----:B------:R4:W-:Y:S02]  /*2100*/  UTMALDG.4D.MULTICAST.2CTA [UR8], [UR22], UR14, desc[UR48] ;  /* 0x00003008160073b4 */ /* 0x0009e4000821980e */
[----:B----4-:R-:W-:Y:S01]  /*2110*/  NOP ;  /* 0x0000000000007918 */ /* 0x010fe20000000000 */
.L_x_32:
[----:B------:R-:W-:Y:S05]  /*2120*/  BSYNC.RECONVERGENT B0 ;  /* 0x0000000000007941 */ /* 0x000fea0003800200 */
.L_x_31:
[----:B------:R-:W-:Y:S02]  /*2130*/  UIADD3 UR34, UPT, UPT, UR34, 0x100, URZ ;  /* 0x0000010022227890 */ /* 0x000fe4000fffe0ff */
[----:B------:R-:W-:Y:S02]  /*2140*/  UIADD3 UR12, UPT, UPT, UR12, 0x2, URZ ;  /* 0x000000020c0c7890 */ /* 0x000fe4000fffe0ff */
[----:B------:R-:W-:Y:S01]  /*2150*/  UIADD3 UR19, UPT, UPT, UR19, 0x2, URZ ;  /* 0x0000000213137890 */ /* 0x000fe2000fffe0ff */
[----:B------:R-:W-:Y:S01]  /*2160*/  UMOV UR4, UR15 ;  /* 0x0000000f00047c82 */ /* 0x000fe20008000000 */
[----:B------:R-:W-:Y:S01]  /*2170*/  UMOV UR14, UR54 ;  /* 0x00000036000e7c82 */ /* 0x000fe20008000000 */
[----:B------:R-:W-:Y:S09]  /*2180*/  BRA.U UP4, `(.L_x_33) ;  /* 0xfffffff904e87547 */ /* 0x000ff2000b83ffff */
.L_x_25:
[----:B------:R-:W-:Y:S01]  /*2190*/  ULEA UR4, UR15, UR7, 0x3 ;  /* 0x000000070f047291 */ /* 0x000fe2000f8e18ff */
[----:B-1----:R-:W-:Y:S01]  /*21a0*/  SHF.L.U32 R0, R12, 0x1f, RZ ;  /* 0x0000001f0c007819 */ /* 0x002fe200000006ff */
[----:B------:R-:W-:Y:S01]  /*21b0*/  @!P2 SYNCS.ARRIVE.TRANS64.A1T0 RZ, [UR7+0x88], RZ ;  /* 0x000088ffffffa9a7 */ /* 0x000fe20008100007 */
[----:B------:R-:W-:-:S06]  /*21c0*/  UISETP.GT.AND UP0, UPT, UR62, UR61, UPT ;  /* 0x0000003d3e00728c */ /* 0x000fcc000bf04270 */
[----:B--23--:R1:W2:Y:S03]  /*21d0*/  SYNCS.PHASECHK.TRANS64.TRYWAIT P1, [UR4+0x20], R0 ;  /* 0x00002000ff0075a7 */ /* 0x00c2a60008021104 */
[----:B------:R-:W-:Y:S05]  /*21e0*/  BRA.U !UP0, `(.L_x_34) ;  /* 0x0000000508187547 */ /* 0x000fea000b800000 */
[----:B------:R-:W-:Y:S01]  /*21f0*/  UIADD3 UR29, UPT, UPT, UR64, UR14, URZ ;  /* 0x0000000e401d7290 */ /* 0x000fe2000fffe0ff */
[----:B------:R-:W-:-:S11]  /*2200*/  UMOV UR5, UR15 ;  /* 0x0000000f00057c82 */ /* 0x000fd60008000000 */
.L_x_42:
[----:B------:R-:W-:Y:S01]  /*2210*/  ULEA UR6, UR5, UR7, 0x3 ;  /* 0x0000000705067291 */ /* 0x000fe2000f8e18ff */
[----:B--2---:R-:W-:Y:S01]  /*2220*/  @P4 MOV R2, 0x11800 ;  /* 0x0001180000024802 */ /* 0x004fe20000000f00 */
[----:B--23--:R-:W-:Y:S10]  /*2230*/  @P1 BRA `(.L_x_35) ;  /* 0x00000000000c1947 */ /* 0x00cff40003800000 */
[----:B------:R-:W-:-:S04]  /*2240*/  SHF.L.U32 R3, R12, 0x1f, RZ ;  /* 0x0000001f0c037819 */ /* 0x000fc800000006ff */
[----:B------:R-:W2:Y:S02]  /*2250*/  SYNCS.PHASECHK.TRANS64.TRYWAIT P0, [UR6+0x20], R3 ;  /* 0x00002003ff0075a7 */ /* 0x000ea40008001106 */
[----:B--2---:R-:W-:Y:S05]  /*2260*/  @!P0 BRA `(.L_x_36) ;  /* 0x000000a400448947 */ /* 0x004fea0003800000 */
.L_x_35:
[----:B------:R2:W-:Y:S01]  /*2270*/  @P4 SYNCS.ARRIVE.TRANS64 RZ, [UR6], R2 ;  /* 0x00000002ffff49a7 */ /* 0x0005e20008000006 */
[----:B------:R-:W-:-:S04]  /*2280*/  ULOP3.LUT UR4, UR37, 0x2, URZ, 0xfc, !UPT ;  /* 0x0000000225047892 */ /* 0x000fc8000f8efcff */
[----:B------:R-:W-:-:S09]  /*2290*/  UISETP.NE.AND UP0, UPT, UR4, 0x2, UPT ;  /* 0x000000020400788c */ /* 0x000fd2000bf05270 */
[----:B------:R-:W-:Y:S05]  /*22a0*/  BRA.U UP0, `(.L_x_37) ;  /* 0x0000000100047547 */ /* 0x000fea000b800000 */
[----:B------:R-:W-:Y:S05]  /*22b0*/  BPT.TRAP 0x1 ;  /* 0x000000040000795c */ /* 0x000fea0000300000 */
.L_x_37:
[----:B------:R-:W-:Y:S04]  /*22c0*/  BSSY.RECONVERGENT B0, `(.L_x_38) ;  /* 0x0000003000007945 */ /* 0x000fe80003800200 */
[----:B------:R-:W-:Y:S05]  /*22d0*/  @!P3 BRA `(.L_x_39) ;  /* 0x000000000004b947 */ /* 0x000fea0003800000 */
[----:B------:R-:W-:Y:S05]  /*22e0*/  BPT.TRAP 0x1 ;  /* 0x000000040000795c */ /* 0x000fea0000300000 */
.L_x_39:
[----:B------:R-:W-:Y:S05]  /*22f0*/  BSYNC.RECONVERGENT B0 ;  /* 0x0000000000007941 */ /* 0x000fea0003800200 */
.L_x_38:
        /* <DEDUP_REMOVED lines=15> */
[----:B------:R-:W-:Y:S02]  /*23f0*/  USHF.L.U32 UR34, UR14, 0x8, URZ ;  /* 0x000000080e227899 */ /* 0x000fe400080006ff */
[----:B------:R-:W-:-:S02]  /*2400*/  ULOP3.LUT UR33, UR6, 0xfefffff8, URZ, 0xc0, !UPT ;  /* 0xfefffff806217892 */ /* 0x000fc4000f8ec0ff */
[----:B------:R-:W-:Y:S02]  /*2410*/  UIADD3.X UR31, UPT, UPT, URZ, UR43, URZ, UP3, !UPT ;  /* 0x0000002bff1f7290 */ /* 0x000fe40009ffe4ff */
[----:B------:R-:W-:Y:S02]  /*2420*/  UIADD3 UR32, UPT, UPT, UR7, 0x10800, UR32 ;  /* 0x0001080007207890 */ /* 0x000fe4000fffe020 */
[----:B------:R-:W-:Y:S02]  /*2430*/  UPRMT UR4, URZ, 0x5410, UR46 ;  /* 0x00005410ff047896 */ /* 0x000fe4000800002e */
[----:B------:R-:W-:Y:S02]  /*2440*/  UIADD3.X UR23, UPT, UPT, URZ, UR43, URZ, UP2, !UPT ;  /* 0x0000002bff177290 */ /* 0x000fe400097fe4ff */
[----:B------:R-:W-:Y:S02]  /*2450*/  UIADD3 UR24, UPT, UPT, UR7, 0x20800, UR24 ;  /* 0x0002080007187890 */ /* 0x000fe4000fffe018 */
[----:B------:R-:W-:-:S02]  /*2460*/  USHF.L.U32 UR12, UR14, 0x1, URZ ;  /* 0x000000010e0c7899 */ /* 0x000fc400080006ff */
[----:B------:R-:W-:Y:S01]  /*2470*/  UIADD3 UR38, UP1, UPT, UR42, 0x280, URZ ;  /* 0x000002802a267890 */ /* 0x000fe2000ff3e0ff */
[----:B------:R-:W-:Y:S01]  /*2480*/  UMOV UR48, 0x0 ;  /* 0x0000000000307882 */ /* 0x000fe20000000000 */
[----:B------:R-:W-:Y:S01]  /*2490*/  UMOV UR49, 0x10000000 ;  /* 0x1000000000317882 */ /* 0x000fe20000000000 */
[----:B------:R-:W-:Y:S01]  /*24a0*/  UIADD3 UR40, UP0, UPT, UR42, 0x380, URZ ;  /* 0x000003802a287890 */ /* 0x000fe2000ff1e0ff */
[----:B------:R-:W-:Y:S01]  /*24b0*/  UTMALDG.3D.MULTICAST.2CTA [UR32], [UR30], UR4, desc[UR48] ;  /* 0x000030201e0073b4 */ /* 0x000fe20008211804 */
[----:B------:R-:W-:Y:S01]  /*24c0*/  UMOV UR28, UR36 ;  /* 0x00000024001c7c82 */ /* 0x000fe20008000000 */
[----:B------:R-:W-:Y:S01]  /*24d0*/  UMOV UR25, UR33 ;  /* 0x0000002100197c82 */ /* 0x000fe20008000000 */
[----:B------:R-:W-:Y:S01]  /*24e0*/  UMOV UR26, UR34 ;  /* 0x00000022001a7c82 */ /* 0x000fe20008000000 */
[----:B------:R-:W-:Y:S02]  /*24f0*/  ULEA UR16, UR5, UR56, 0xa ;  /* 0x0000003805107291 */ /* 0x000fe4000f8e50ff */
[----:B------:R-:W-:-:S02]  /*2500*/  UIADD3.X UR39, UPT, UPT, URZ, UR43, URZ, UP1, !UPT ;  /* 0x0000002bff277290 */ /* 0x000fc40008ffe4ff */
[----:B------:R-:W-:Y:S01]  /*2510*/  ULOP3.LUT UR19, UR12, UR50, URZ, 0xfc, !UPT ;  /* 0x000000320c137292 */ /* 0x000fe2000f8efcff */
[----:B------:R4:W-:Y:S01]  /*2520*/  UTMALDG.3D.2CTA [UR24], [UR22], desc[UR48] ;  /* 0x00003018160075b4 */ /* 0x0009e20008211000 */
[----:B------:R-:W-:Y:S02]  /*2530*/  ULEA UR8, UR5, UR55, 0xb ;  /* 0x0000003705087291 */ /* 0x000fe4000f8e58ff */
[----:B------:R-:W-:Y:S02]  /*2540*/  UIADD3 UR12, UPT, UPT, UR51, UR12, URZ ;  /* 0x0000000c330c7290 */ /* 0x000fe4000fffe0ff */
[----:B------:R-:W-:Y:S01]  /*2550*/  UIADD3.X UR41, UPT, UPT, URZ, UR43, URZ, UP0, !UPT ;  /* 0x0000002bff297290 */ /* 0x000fe200087fe4ff */
[----:B------:R-:W-:Y:S01]  /*2560*/  UMOV UR18, URZ ;  /* 0x000000ff00127c82 */ /* 0x000fe20008000000 */
[----:B------:R-:W-:Y:S01]  /*2570*/  UMOV UR21, UR36 ;  /* 0x0000002400157c82 */ /* 0x000fe20008000000 */
[----:B------:R-:W-:Y:S01]  /*2580*/  UMOV UR17, UR33 ;  /* 0x0000002100117c82 */ /* 0x000fe20008000000 */
[----:B------:R-:W-:Y:S01]  /*2590*/  UMOV UR13, UR36 ;  /* 0x00000024000d7c82 */ /* 0x000fe20008000000 */
[----:B------:R-:W-:Y:S01]  /*25a0*/  UMOV UR9, UR33 ;  /* 0x0000002100097c82 */ /* 0x000fe20008000000 */
[----:B------:R-:W-:Y:S01]  /*25b0*/  UMOV UR10, UR18 ;  /* 0x00000012000a7c82 */ /* 0x000fe20008000000 */
[----:B------:R1:W-:Y:S01]  /*25c0*/  UTMALDG.4D.MULTICAST.2CTA [UR16], [UR38], UR4, desc[UR48] ;  /* 0x00003010260073b4 */ /* 0x0003e20008219804 */
[----:B----4-:R-:W-:-:S09]  /*25d0*/  UPRMT UR22, URZ, 0x5410, UR45 ;  /* 0x00005410ff167896 */ /* 0x010fd2000800002d */
[----:B------:R1:W-:Y:S02]  /*25e0*/  UTMALDG.4D.MULTICAST.2CTA [UR8], [UR40], UR22, desc[UR48] ;  /* 0x00003008280073b4 */ /* 0x0003e40008219816 */
[----:B-1----:R-:W-:Y:S01]  /*25f0*/  NOP ;  /* 0x0000000000007918 */ /* 0x002fe20000000000 */
.L_x_41:
[----:B------:R-:W-:Y:S05]  /*2600*/  BSYNC.RECONVERGENT B0 ;  /* 0x0000000000007941 */ /* 0x000fea0003800200 */
.L_x_40:
[----:B------:R-:W-:Y:S01]  /*2610*/  UIADD3 UR14, UPT, UPT, UR14, 0x1, URZ ;  /* 0x000000010e0e7890 */ /* 0x000fe2000fffe0ff */
[----:B------:R-:W-:-:S03]  /*2620*/  UMOV UR5, UR15 ;  /* 0x0000000f00057c82 */ /* 0x000fc60008000000 */
[----:B------:R-:W-:-:S09]  /*2630*/  UISETP.NE.AND UP0, UPT, UR14, UR29, UPT ;  /* 0x0000001d0e00728c */ /* 0x000fd2000bf05270 */
[----:B------:R-:W-:Y:S05]  /*2640*/  BRA.U UP0, `(.L_x_42) ;  /* 0xfffffff900f07547 */ /* 0x000fea000b83ffff */
.L_x_34:
[C---:B------:R-:W-:Y:S01]  /*2650*/  LEA R3, R11.reuse, UR7, 0x3 ;  /* 0x000000070b037c11 */ /* 0x040fe2000f8e18ff */
[----:B------:R-:W-:Y:S01]  /*2660*/  NOP ;  /* 0x0000000000007918 */ /* 0x000fe20000000000 */
[----:B-1----:R-:W-:Y:S02]  /*2670*/  SHF.L.U32 R0, R10, 0x1f, RZ ;  /* 0x0000001f0a007819 */ /* 0x002fe400000006ff */
[----:B------:R-:W-:Y:S02]  /*2680*/  LEA R5, R11, UR7, 0x4 ;  /* 0x000000070b057c11 */ /* 0x000fe4000f8e20ff */
[----:B------:R-:W1:Y:S02]  /*2690*/  SYNCS.PHASECHK.TRANS64.TRYWAIT P0, [R3+URZ+0x90], R0 ;  /* 0x00009000030075a7 */ /* 0x000e6400080011ff */
[----:B-1----:R-:W-:Y:S05]  /*26a0*/  @!P0 BRA `(.L_x_43) ;  /* 0x000000a0004c8947 */ /* 0x002fea0003800000 */
.L_x_154:
[----:B------:R-:W4:Y:S01]  /*26b0*/  LDS.128 R4, [R5+0xf0] ;  /* 0x0000f00005047984 */ /* 0x000f220000000c00 */
[----:B------:R-:W-:Y:S01]  /*26c0*/  UISETP.GE.AND UP0, UPT, UR44, 0x1, UPT ;  /* 0x000000012c00788c */ /* 0x000fe2000bf06270 */
[----:B------:R-:W-:Y:S01]  /*26d0*/  @!PT LDS RZ, [RZ] ;  /* 0x00000000fffff984 */ /* 0x000fe20000000800 */
[----:B------:R-:W-:Y:S01]  /*26e0*/  @!PT LDS RZ, [RZ] ;  /* 0x00000000fffff984 */ /* 0x000fe20000000800 */
[----:B------:R-:W-:Y:S01]  /*26f0*/  @!PT LDS RZ, [RZ] ;  /* 0x00000000fffff984 */ /* 0x000fe20000000800 */
[----:B------:R-:W-:Y:S01]  /*2700*/  @!PT LDS RZ, [RZ] ;  /* 0x00000000fffff984 */ /* 0x000fe20000000800 */
[----:B------:R1:W-:Y:S06]  /*2710*/  MEMBAR.ALL.CTA ;  /* 0x0000000000007992 */ /* 0x0003ec0000008000 */
[----:B-1----:R-:W1:Y:S01]  /*2720*/  FENCE.VIEW.ASYNC.S ;  /* 0x00000000000073c6 */ /* 0x002e620000000000 */
[----:B----4-:R-:W-:-:S13]  /*2730*/  LOP3.LUT P0, RZ, R6, 0x1, RZ, 0xc0, !PT ;  /* 0x0000000106ff7812 */ /* 0x010fda000780c0ff */
[----:B-1----:R-:W-:Y:S01]  /*2740*/  VOTEU.ANY UP1, P0 ;  /* 0x0000000000ff7886 */ /* 0x002fe20000020100 */
[----:B------:R-:W-:-:S13]  /*2750*/  PLOP3.LUT P0, PT, PT, PT, UP1, 0x80, 0x8 ;  /* 0x000000000008781c */ /* 0x000fda0003f0f018 */
[----:B------:R-:W-:Y:S02]  /*2760*/  @P0 LOP3.LUT R0, R5, 0xffff, RZ, 0xc0, !PT ;  /* 0x0000ffff05000812 */ /* 0x000fe400078ec0ff */
[----:B--2---:R-:W-:Y:S02]  /*2770*/  @P0 MOV R2, R4 ;  /* 0x0000000400020202 */ /* 0x004fe40000000f00 */
[----:B------:R-:W-:Y:S01]  /*2780*/  @P0 R2UR UR5, R0 ;  /* 0x00000000000502ca */ /* 0x000fe200000e0000 */
[----:B------:R-:W-:Y:S01]  /*2790*/  VIADD R0, R3, 0xa0 ;  /* 0x000000a003007836 */ /* 0x000fe20000000000 */
[----:B------:R-:W-:Y:S02]  /*27a0*/  @P0 SHF.R.U32.HI R4, RZ, 0x10, R5 ;  /* 0x00000010ff040819 */ /* 0x000fe40000011605 */
[----:B------:R-:W-:Y:S02]  /*27b0*/  @P0 R2UR UR6, R2 ;  /* 0x00000000020602ca */ /* 0x000fe400000e0000 */
[----:B------:R-:W-:-:S02]  /*27c0*/  PRMT R0, RZ, 0x654, R0 ;  /* 0x00000654ff007816 */ /* 0x000fc40000000000 */
[----:B------:R-:W-:Y:S02]  /*27d0*/  @P0 R2UR UR4, R4 ;  /* 0x00000000040402ca */ /* 0x000fe400000e0000 */
[----:B------:R1:W-:Y:S03]  /*27e0*/  SYNCS.ARRIVE.TRANS64.RED.A1T0 RZ, [R0+URZ], RZ ;  /* 0x000000ff00ff79a7 */ /* 0x0003e600081004ff */
[----:B------:R-:W-:-:S04]  /*27f0*/  @UP1 UMOV UR57, UR5 ;  /* 0x0000000500391c82 */ /* 0x000fc80008000000 */
[----:B------:R-:W-:-:S04]  /*2800*/  @UP1 UMOV UR58, UR6 ;  /* 0x00000006003a1c82 */ /* 0x000fc80008000000 */
[----:B------:R-:W-:Y:S01]  /*2810*/  @UP1 UMOV UR36, UR4 ;  /* 0x0000000400241c82 */ /* 0x000fe20008000000 */
[----:B------:R-:W-:Y:S05]  /*2820*/  BRA.U !UP0, `(.L_x_44) ;  /* 0x0000000108d47547 */ /* 0x000fea000b800000 */
[----:B------:R-:W2:Y:S01]  /*2830*/  LDCU.128 UR16, c[0x0][0xf10] ;  /* 0x0001e200ff1077ac */ /* 0x000ea20008000c00 */
[----:B------:R-:W4:Y:S01]  /*2840*/  LDCU UR22, c[0x0][0xf20] ;  /* 0x0001e400ff1677ac */ /* 0x000f220008000800 */
[----:B------:R-:W3:Y:S01]  /*2850*/  LDCU UR14, c[0x0][0xf0c] ;  /* 0x0001e180ff0e77ac */ /* 0x000ee20008000800 */
[----:B------:R-:W1:Y:S01]  /*2860*/  LDCU.64 UR8, c[0x0][0xf28] ;  /* 0x0001e500ff0877ac */ /* 0x000e620008000a00 */
[----:B------:R-:W-:Y:S02]  /*2870*/  UISETP.NE.AND UP3, UPT, UR44, 0x1, UPT ;  /* 0x000000012c00788c */ /* 0x000fe4000bf65270 */
[----:B--2---:R-:W-:Y:S02]  /*2880*/  UIMAD.WIDE.U32 UR10, UR59, UR19, URZ ;  /* 0x000000133b0a72a5 */ /* 0x004fe4000f8e00ff */
[----:B------:R-:W-:Y:S02]  /*2890*/  UIMAD.WIDE.U32 UR4, UR60, UR16, URZ ;  /* 0x000000103c0472a5 */ /* 0x000fe4000f8e00ff */
[----:B------:R-:W-:-:S02]  /*28a0*/  UISETP.NE.AND UP0, UPT, UR18, 0x1, UPT ;  /* 0x000000011200788c */ /* 0x000fc4000bf05270 */
[----:B------:R-:W-:Y:S01]  /*28b0*/  UIMAD.WIDE.U32 UR20, UR57, UR19, URZ ;  /* 0x00000013391472a5 */ /* 0x000fe2000f8e00ff */
[----:B------:R-:W-:Y:S02]  /*28c0*/  UMOV UR10, UR11 ;  /* 0x0000000b000a7c82 */ /* 0x000fe40008000000 */
[----:B------:R-:W-:Y:S01]  /*28d0*/  UMOV UR4, UR5 ;  /* 0x0000000500047c82 */ /* 0x000fe20008000000 */
[----:B----4-:R-:W-:Y:S02]  /*28e0*/  USHF.R.U32.HI UR10, URZ, UR22, UR10 ;  /* 0x00000016ff0a7299 */ /* 0x010fe4000801160a */
[----:B---3--:R-:W-:Y:S02]  /*28f0*/  UISETP.NE.AND UP2, UPT, UR14, 0x1, UPT ;  /* 0x000000010e00788c */ /* 0x008fe4000bf45270 */
[----:B------:R-:W-:Y:S02]  /*2900*/  USHF.R.U32.HI UR4, URZ, UR17, UR4 ;  /* 0x00000011ff047299 */ /* 0x000fe40008011604 */
[----:B------:R-:W-:-:S02]  /*2910*/  USEL UR5, UR59, UR10, !UP0 ;  /* 0x0000000a3b057287 */ /* 0x000fc4000c000000 */
[----:B------:R-:W-:Y:S02]  /*2920*/  USEL UR6, UR60, UR4, !UP2 ;  /* 0x000000043c067287 */ /* 0x000fe4000d000000 */
[----:B-1----:R-:W-:Y:S01]  /*2930*/  UIMAD.WIDE.U32 UR10, UR5, UR8, URZ ;  /* 0x00000008050a72a5 */ /* 0x002fe2000f8e00ff */
[----:B------:R-:W-:Y:S01]  /*2940*/  UMOV UR4, UR21 ;  /* 0x0000001500047c82 */ /* 0x000fe20008000000 */
[----:B------:R-:W-:Y:S02]  /*2950*/  UIMAD.WIDE.U32 UR12, UR58, UR16, URZ ;  /* 0x000000103a0c72a5 */ /* 0x000fe4000f8e00ff */
[----:B------:R-:W-:-:S03]  /*2960*/  UIMAD.WIDE.U32 UR20, UR6, UR8, URZ ;  /* 0x00000008061472a5 */ /* 0x000fc6000f8e00ff */
[----:B------:R-:W-:Y:S01]  /*2970*/  UMOV UR10, UR11 ;  /* 0x0000000b000a7c82 */ /* 0x000fe20008000000 */
[----:B------:R-:W-:Y:S02]  /*2980*/  USHF.R.U32.HI UR4, URZ, UR22, UR4 ;  /* 0x00000016ff047299 */ /* 0x000fe40008011604 */
[----:B------:R-:W-:Y:S01]  /*2990*/  @UP3 USHF.R.U32.HI UR5, URZ, UR9, UR10 ;  /* 0x00000009ff053299 */ /* 0x000fe2000801160a */
[----:B------:R-:W-:Y:S01]  /*29a0*/  UMOV UR12, UR13 ;  /* 0x0000000d000c7c82 */ /* 0x000fe20008000000 */
[----:B------:R-:W-:Y:S01]  /*29b0*/  UMOV UR20, UR21 ;  /* 0x0000001500147c82 */ /* 0x000fe20008000000 */
[----:B------:R-:W-:Y:S02]  /*29c0*/  USHF.R.U32.HI UR17, URZ, UR17, UR12 ;  /* 0x00000011ff117299 */ /* 0x000fe4000801160c */
[----:B------:R-:W-:Y:S02]  /*29d0*/  USEL UR4, UR57, UR4, !UP0 ;  /* 0x0000000439047287 */ /* 0x000fe4000c000000 */
[----:B------:R-:W-:-:S02]  /*29e0*/  @UP3 USHF.R.U32.HI UR6, URZ, UR9, UR20 ;  /* 0x00000009ff063299 */ /* 0x000fc40008011614 */
[----:B------:R-:W-:Y:S02]  /*29f0*/  UIMAD UR10, UR44, UR5, URZ ;  /* 0x000000052c0a72a4 */ /* 0x000fe4000f8e02ff */
[----:B------:R-:W-:Y:S02]  /*2a00*/  USEL UR5, UR58, UR17, !UP2 ;  /* 0x000000113a057287 */ /* 0x000fe4000d000000 */
[----:B------:R-:W-:Y:S02]  /*2a10*/  UIMAD UR12, UR44, UR6, URZ ;  /* 0x000000062c0c72a4 */ /* 0x000fe4000f8e02ff */
[----:B------:R-:W-:Y:S02]  /*2a20*/  UISETP.GE.AND UP0, UPT, UR4, UR10, UPT ;  /* 0x0000000a0400728c */ /* 0x000fe4000bf06270 */
[----:B------:R-:W-:Y:S02]  /*2a30*/  UIMAD.WIDE.U32 UR10, UR4, UR8, URZ ;  /* 0x00000008040a72a5 */ /* 0x000fe4000f8e00ff */
[----:B------:R-:W-:-:S02]  /*2a40*/  UISETP.GE.OR UP0, UPT, UR5, UR12, UP0 ;  /* 0x0000000c0500728c */ /* 0x000fc40008706670 */
        /* <DEDUP_REMOVED lines=19> */
.L_x_44:
[----:B------:R-:W2:Y:S02]  /*2b80*/  LDCU UR4, c[0x0][0xf30] ;  /* 0x0001e600ff0477ac */ /* 0x000ea40008000800 */
[----:B--2---:R-:W-:-:S09]  /*2b90*/  UISETP.NE.AND UP0, UPT, UR4, 0x1, UPT ;  /* 0x000000010400788c */ /* 0x004fd2000bf05270 */
[----:B------:R-:W-:Y:S05]  /*2ba0*/  BRA.U UP0, `(.L_x_45) ;  /* 0x0000000100447547 */ /* 0x000fea000b800000 */
[----:B------:R-:W2:Y:S01]  /*2bb0*/  LDCU.128 UR16, c[0x0][0xf10] ;  /* 0x0001e200ff1077ac */ /* 0x000ea20008000c00 */
[----:B------:R-:W4:Y:S01]  /*2bc0*/  LDCU UR10, c[0x0][0xf0c] ;  /* 0x0001e180ff0a77ac */ /* 0x000f220008000800 */
[----:B------:R-:W1:Y:S01]  /*2bd0*/  LDCU UR6, c[0x0][0xf20] ;  /* 0x0001e400ff0677ac */ /* 0x000e620008000800 */
[----:B--2---:R-:W-:Y:S02]  /*2be0*/  UIMAD.WIDE.U32 UR8, UR58, UR16, URZ ;  /* 0x000000103a0872a5 */ /* 0x004fe4000f8e00ff */
[----:B------:R-:W-:Y:S02]  /*2bf0*/  UIMAD.WIDE.U32 UR4, UR57, UR19, URZ ;  /* 0x00000013390472a5 */ /* 0x000fe4000f8e00ff */
[----:B----4-:R-:W-:Y:S02]  /*2c00*/  UISETP.NE.AND UP2, UPT, UR10, 0x1, UPT ;  /* 0x000000010a00788c */ /* 0x010fe4000bf45270 */
[----:B------:R-:W-:Y:S01]  /*2c10*/  UISETP.NE.AND UP0, UPT, UR18, 0x1, UPT ;  /* 0x000000011200788c */ /* 0x000fe2000bf05270 */
[----:B------:R-:W-:-:S02]  /*2c20*/  UMOV UR8, UR9 ;  /* 0x0000000900087c82 */ /* 0x000fc40008000000 */
[----:B------:R-:W-:Y:S01]  /*2c30*/  UMOV UR4, UR5 ;  /* 0x0000000500047c82 */ /* 0x000fe20008000000 */
[----:B------:R-:W-:Y:S02]  /*2c40*/  USHF.R.U32.HI UR17, URZ, UR17, UR8 ;  /* 0x00000011ff117299 */ /* 0x000fe40008011608 */
[----:B-1----:R-:W-:Y:S02]  /*2c50*/  USHF.R.U32.HI UR4, URZ, UR6, UR4 ;  /* 0x00000006ff047299 */ /* 0x002fe40008011604 */
[----:B------:R-:W-:Y:S02]  /*2c60*/  USEL UR5, UR58, UR17, !UP2 ;  /* 0x000000113a057287 */ /* 0x000fe4000d000000 */
[----:B------:R-:W-:-:S04]  /*2c70*/  USEL UR4, UR57, UR4, !UP0 ;  /* 0x0000000439047287 */ /* 0x000fc8000c000000 */
[----:B------:R-:W-:Y:S02]  /*2c80*/  UIADD3 UR6, UPT, UPT, UR5, -UR4, URZ ;  /* 0x8000000405067290 */ /* 0x000fe4000fffe0ff */
[----:B------:R-:W-:Y:S02]  /*2c90*/  UIADD3 UR4, UPT, UPT, -UR5, UR4, URZ ;  /* 0x0000000405047290 */ /* 0x000fe4000fffe1ff */
[----:B------:R-:W-:Y:S02]  /*2ca0*/  UIMAD UR57, UR6, UR18, UR57 ;  /* 0x00000012063972a4 */ /* 0x000fe4000f8e0239 */
[----:B------:R-:W-:-:S12]  /*2cb0*/  UIMAD UR58, UR4, UR10, UR58 ;  /* 0x0000000a043a72a4 */ /* 0x000fd8000f8e023a */
.L_x_45:
[----:B------:R-:W-:Y:S01]  /*2cc0*/  VIADD R11, R11, 0x1 ;  /* 0x000000010b0b7836 */ /* 0x000fe20000000000 */
[----:B------:R-:W-:Y:S02]  /*2cd0*/  R2UR UR5, R142 ;  /* 0x000000008e0572ca */ /* 0x000fe400000e0000 */
[----:B------:R-:W-:Y:S02]  /*2ce0*/  R2UR UR4, R141 ;  /* 0x000000008d0472ca */ /* 0x000fe400000e0000 */
[C---:B------:R-:W-:Y:S02]  /*2cf0*/  ISETP.NE.AND P0, PT, R11.reuse, 0x2, PT ;  /* 0x000000020b00780c */ /* 0x040fe40003f05270 */
[----:B------:R-:W-:Y:S02]  /*2d00*/  PLOP3.LUT P2, PT, PT, PT, PT, 0x80, 0x8 ;  /* 0x000000000008781c */ /* 0x000fe40003f4f070 */
[----:B------:R-:W-:Y:S02]  /*2d10*/  SEL R3, RZ, 0x1, P0 ;  /* 0x00000001ff037807 */ /* 0x000fe40000000000 */
[----:B------:R-:W-:-:S02]  /*2d20*/  SEL R11, R11, RZ, P0 ;  /* 0x000000ff0b0b7207 */ /* 0x000fc40000000000 */
[----:B------:R-:W-:Y:S01]  /*2d30*/  LOP3.LUT R10, R10, R3, RZ, 0x3c, !PT ;  /* 0x000000030a0a7212 */ /* 0x000fe200078e3cff */
[----:B------:R-:W-:Y:S02]  /*2d40*/  UIADD3 UR20, UPT, UPT, UR58, UR5, URZ ;  /* 0x000000053a147290 */ /* 0x000fe4000fffe0ff */
[----:B------:R-:W-:Y:S01]  /*2d50*/  UIADD3 UR16, UPT, UPT, UR57, UR4, URZ ;  /* 0x0000000439107290 */ /* 0x000fe2000fffe0ff */
[----:B------:R-:W-:Y:S11]  /*2d60*/  BRA.U UP1, `(.L_x_46) ;  /* 0xffffffed01707547 */ /* 0x000ff6000b83ffff */
[----:B------:R-:W-:Y:S01]  /*2d70*/  UIADD3 UR7, UPT, UPT, UR7, 0x20, URZ ;  /* 0x0000002007077890 */ /* 0x000fe2000fffe0ff */
[----:B------:R-:W-:-:S03]  /*2d80*/  SHF.L.U32 R3, R12, 0x1f, RZ ;  /* 0x0000001f0c037819 */ /* 0x000fc600000006ff */
[----:B------:R-:W-:-:S09]  /*2d90*/  ULEA UR4, UR15, UR7, 0x3 ;  /* 0x000000070f047291 */ /* 0x000fd2000f8e18ff */
[----:B------:R-:W2:Y:S02]  /*2da0*/  SYNCS.PHASECHK.TRANS64.TRYWAIT P0, [UR4], R3 ;  /* 0x00000003ff0075a7 */ /* 0x000ea40008001104 */
[----:B--2---:R-:W-:Y:S05]  /*2db0*/  @!P0 BRA `(.L_x_47) ;  /* 0x00000098009c8947 */ /* 0x004fea0003800000 */
.L_x_156:
[----:B------:R-:W-:-:S04]  /*2dc0*/  UIADD3 UR4, UPT, UPT, UR15, 0x1, URZ ;  /* 0x000000010f047890 */ /* 0x000fc8000fffe0ff */
[----:B------:R-:W-:-:S04]  /*2dd0*/  UISETP.NE.AND UP0, UPT, UR4, 0x4, UPT ;  /* 0x000000040400788c */ /* 0x000fc8000bf05270 */
[----:B------:R-:W-:Y:S02]  /*2de0*/  USEL UR6, URZ, 0x1, UP0 ;  /* 0x00000001ff067887 */ /* 0x000fe40008000000 */
[----:B------:R-:W-:-:S04]  /*2df0*/  USEL UR4, UR4, URZ, UP0 ;  /* 0x000000ff04047287 */ /* 0x000fc80008000000 */
[----:B------:R-:W-:Y:S01]  /*2e00*/  ULEA UR5, UR4, UR7, 0x3 ;  /* 0x0000000704057291 */ /* 0x000fe2000f8e18ff */
[----:B------:R-:W-:-:S04]  /*2e10*/  LOP3.LUT R2, R12, UR6, RZ, 0x3c, !PT ;  /* 0x000000060c027c12 */ /* 0x000fc8000f8e3cff */
[----:B-1----:R-:W-:-:S04]  /*2e20*/  SHF.L.U32 R3, R2, 0x1f, RZ ;  /* 0x0000001f02037819 */ /* 0x002fc800000006ff */
[----:B------:R-:W1:Y:S02]  /*2e30*/  SYNCS.PHASECHK.TRANS64.TRYWAIT P0, [UR5], R3 ;  /* 0x00000003ff0075a7 */ /* 0x000e640008001105 */
[----:B-1----:R-:W-:Y:S05]  /*2e40*/  @!P0 BRA `(.L_x_48) ;  /* 0x0000009800908947 */ /* 0x002fea0003800000 */
.L_x_158:
        /* <DEDUP_REMOVED lines=9> */
.L_x_160:
[----:B------:R-:W-:-:S04]  /*2ee0*/  UIADD3 UR4, UPT, UPT, UR4, 0x1, URZ ;  /* 0x0000000104047890 */ /* 0x000fc8000fffe0ff */
[----:B------:R-:W-:-:S04]  /*2ef0*/  UISETP.NE.AND UP0, UPT, UR4, 0x4, UPT ;  /* 0x000000040400788c */ /* 0x000fc8000bf05270 */
[----:B------:R-:W-:Y:S02]  /*2f00*/  USEL UR5, URZ, 0x1, UP0 ;  /* 0x00000001ff057887 */ /* 0x000fe40008000000 */
[----:B------:R-:W-:-:S04]  /*2f10*/  USEL UR4, UR4, URZ, UP0 ;  /* 0x000000ff04047287 */ /* 0x000fc80008000000 */
[----:B------:R-:W-:Y:S01]  /*2f20*/  ULEA UR4, UR4, UR7, 0x3 ;  /* 0x0000000704047291 */ /* 0x000fe2000f8e18ff */
[----:B-1----:R-:W-:-:S04]  /*2f30*/  LOP3.LUT R3, R2, UR5, RZ, 0x3c, !PT ;  /* 0x0000000502037c12 */ /* 0x002fc8000f8e3cff */
[----:B------:R-:W-:Y:S01]  /*2f40*/  SHF.L.U32 R3, R3, 0x1f, RZ ;  /* 0x0000001f03037819 */ /* 0x000fe200000006ff */
[----:B------:R-:W-:-:S07]  /*2f50*/  IMAD.U32 R0, RZ, RZ, UR4 ;  /* 0x00000004ff007e24 */ /* 0x000fce000f8e00ff */
.L_x_50:
[----:B-1----:R1:W2:Y:S02]  /*2f60*/  SYNCS.PHASECHK.TRANS64.TRYWAIT P0, [R0+URZ], R3 ;  /* 0x00000003000075a7 */ /* 0x0022a400080011ff */
[----:B--2---:R-:W-:Y:S05]  /*2f70*/  @!P0 NANOSLEEP.SYNCS 0x989680 ;  /* 0x009896800000895d */ /* 0x004fea0003900000 */
[----:B------:R-:W2:Y:S02]  /*2f80*/  @!P0 SYNCS.PHASECHK.TRANS64 P0, [R0+URZ], R3 ;  /* 0x00000003000085a7 */ /* 0x000ea400080010ff */
[----:B--2---:R-:W-:Y:S05]  /*2f90*/  @P0 EXIT ;  /* 0x000000000000094d */ /* 0x004fea0003800000 */
[----:B------:R-:W-:Y:S05]  /*2fa0*/  BRA `(.L_x_50) ;  /* 0xfffffffc00ec7947 */ /* 0x000fea000383ffff */
.L_x_22:
[----:B------:R-:W1:Y:S02]  /*2fb0*/  S2UR UR4, SR_CgaCtaId ;  /* 0x00000000000479c3 */ /* 0x000e640000008800 */
[----:B-1----:R-:W-:-:S04]  /*2fc0*/  UISETP.NE.AND UP0, UPT, UR4, URZ, UPT ;  /* 0x000000ff0400728c */ /* 0x002fc8000bf05270 */
[----:B------:R-:W-:-:S09]  /*2fd0*/  UISETP.NE.OR UP0, UPT, UR17, 0x1, UP0 ;  /* 0x000000011100788c */ /* 0x000fd20008705670 */
[----:B------:R-:W-:Y:S05]  /*2fe0*/  BRA.U UP0, `(.L_x_51) ;  /* 0x00000005004c7547 */ /* 0x000fea000b800000 */
[----:B------:R-:W1:Y:S01]  /*2ff0*/  S2UR UR5, SR_CgaCtaId ;  /* 0x00000000000579c3 */ /* 0x000e620000008800 */
[----:B------:R-:W-:Y:S01]  /*3000*/  UMOV UR4, 0x400 ;  /* 0x0000040000047882 */ /* 0x000fe20000000000 */
[----:B------:R-:W-:Y:S01]  /*3010*/  ISETP.GE.U32.AND P2, PT, R3, 0x4, PT ;  /* 0x000000040300780c */ /* 0x000fe20003f46070 */
[----:B------:R-:W-:Y:S01]  /*3020*/  IMAD.MOV.U32 R12, RZ, RZ, 0x1 ;  /* 0x00000001ff0c7424 */ /* 0x000fe200078e00ff */
[----:B------:R-:W-:Y:S02]  /*3030*/  CS2R R10, SRZ ;  /* 0x00000000000a7805 */ /* 0x000fe4000001ff00 */
[----:B------:R-:W-:Y:S01]  /*3040*/  CS2R R8, SRZ ;  /* 0x0000000000087805 */ /* 0x000fe2000001ff00 */
[----:B-1----:R-:W-:-:S03]  /*3050*/  ULEA UR6, UR5, UR4, 0x18 ;  /* 0x0000000405067291 */ /* 0x002fc6000f8ec0ff */
[----:B------:R-:W-:-:S09]  /*3060*/  UMOV UR5, URZ ;  /* 0x000000ff00057c82 */ /* 0x000fd20008000000 */
.L_x_55:
[----:B------:R-:W-:Y:S02]  /*3070*/  LEA R0, R8, UR6, 0x3 ;  /* 0x0000000608007c11 */ /* 0x000fe4000f8e18ff */
[----:B------:R-:W-:-:S03]  /*3080*/  SHF.L.U32 R5, R9, 0x1f, RZ ;  /* 0x0000001f09057819 */ /* 0x000fc600000006ff */
[----:B------:R-:W-:Y:S01]  /*3090*/  VIADD R4, R0, 0xd0 ;  /* 0x000000d000047836 */ /* 0x000fe20000000000 */
[----:B------:R-:W1:Y:S02]  /*30a0*/  SYNCS.PHASECHK.TRANS64.TRYWAIT P0, [R0+URZ+0xc0], R5 ;  /* 0x0000c005000075a7 */ /* 0x000e6400080011ff */
[----:B-1----:R-:W-:Y:S05]  /*30b0*/  @!P0 BRA `(.L_x_52) ;  /* 0x0000009800248947 */ /* 0x002fea0003800000 */
.L_x_161:
[----:B------:R-:W-:Y:S01]  /*30c0*/  ULEA UR4, UR5, UR6, 0x3 ;  /* 0x0000000605047291 */ /* 0x000fe2000f8e18ff */
[----:B------:R-:W-:Y:S01]  /*30d0*/  PRMT R4, RZ, 0x654, R4 ;  /* 0x00000654ff047816 */ /* 0x000fe20000000004 */
[----:B-1----:R-:W-:Y:S01]  /*30e0*/  @!P2 IMAD.MOV.U32 R5, RZ, RZ, 0x10 ;  /* 0x00000010ff05a424 */ /* 0x002fe200078e00ff */
[----:B------:R-:W-:Y:S01]  /*30f0*/  SHF.L.U32 R7, R12, 0x1f, RZ ;  /* 0x0000001f0c077819 */ /* 0x000fe200000006ff */
[----:B------:R-:W-:Y:S01]  /*3100*/  UIADD3 UR7, UPT, UPT, UR4, 0x90, URZ ;  /* 0x0000009004077890 */ /* 0x000fe2000fffe0ff */
[----:B------:R1:W-:Y:S05]  /*3110*/  SYNCS.ARRIVE.TRANS64.RED.A1T0 RZ, [R4+URZ], RZ ;  /* 0x000000ff04ff79a7 */ /* 0x0003ea00081004ff */
[----:B------:R-:W-:Y:S01]  /*3120*/  IMAD.U32 R0, RZ, RZ, UR7 ;  /* 0x00000007ff007e24 */ /* 0x000fe2000f8e00ff */
[----:B------:R-:W2:Y:S04]  /*3130*/  SYNCS.PHASECHK.TRANS64.TRYWAIT P0, [UR4+0xa0], R7 ;  /* 0x0000a007ff0075a7 */ /* 0x000ea80008001104 */
[----:B------:R-:W-:Y:S01]  /*3140*/  PRMT R13, R3, 0x654, R0 ;  /* 0x00000654030d7816 */ /* 0x000fe20000000000 */
[----:B-12---:R-:W-:Y:S06]  /*3150*/  @!P0 BRA `(.L_x_53) ;  /* 0x0000009800108947 */ /* 0x006fec0003800000 */
.L_x_163:
[----:B------:R-:W-:Y:S01]  /*3160*/  ULEA UR8, UR5, UR6, 0x4 ;  /* 0x0000000605087291 */ /* 0x000fe2000f8e20ff */
[----:B------:R-:W-:Y:S01]  /*3170*/  SEL R2, R13, R2, !P2 ;  /* 0x000000020d027207 */ /* 0x000fe20005000000 */
[----:B------:R-:W-:Y:S01]  /*3180*/  UIADD3 UR9, UPT, UPT, UR4, 0x90, URZ ;  /* 0x0000009004097890 */ /* 0x000fe2000fffe0ff */
[----:B-1----:R-:W-:Y:S01]  /*3190*/  LEA R0, R11, UR6, 0x3 ;  /* 0x000000060b007c11 */ /* 0x002fe2000f8e18ff */
[----:B------:R-:W-:Y:S01]  /*31a0*/  UIADD3 UR8, UPT, UPT, UR8, 0xf0, URZ ;  /* 0x000000f008087890 */ /* 0x000fe2000fffe0ff */
[----:B------:R1:W-:Y:S01]  /*31b0*/  @!P2 SYNCS.ARRIVE.TRANS64.RED RZ, [R2+URZ], R5 ;  /* 0x0000000502ffa9a7 */ /* 0x0003e200080004ff */
[----:B------:R-:W-:Y:S01]  /*31c0*/  UIADD3 UR4, UPT, UPT, UR5, 0x1, URZ ;  /* 0x0000000105047890 */ /* 0x000fe2000fffe0ff */
[----:B------:R-:W-:-:S03]  /*31d0*/  VIADD R8, R8, 0x1 ;  /* 0x0000000108087836 */ /* 0x000fc60000000000 */
[----:B------:R-:W-:Y:S02]  /*31e0*/  UISETP.NE.AND UP0, UPT, UR4, 0x2, UPT ;  /* 0x000000020400788c */ /* 0x000fe4000bf05270 */
[----:B------:R-:W-:Y:S01]  /*31f0*/  ISETP.NE.AND P0, PT, R8, 0x2, PT ;  /* 0x000000020800780c */ /* 0x000fe20003f05270 */
[----:B------:R-:W-:Y:S06]  /*3200*/  UGETNEXTWORKID.BROADCAST [UR8], [UR9] ;  /* 0x00000000080073ca */ /* 0x000fec0008000100 */
[----:B------:R-:W-:Y:S02]  /*3210*/  USEL UR7, URZ, 0x1, UP0 ;  /* 0x00000001ff077887 */ /* 0x000fe40008000000 */
[----:B------:R-:W-:-:S04]  /*3220*/  USEL UR5, UR4, URZ, UP0 ;  /* 0x000000ff04057287 */ /* 0x000fc80008000000 */
[----:B------:R-:W-:Y:S02]  /*3230*/  LOP3.LUT R12, R12, UR7, RZ, 0x3c, !PT ;  /* 0x000000070c0c7c12 */ /* 0x000fe4000f8e3cff */
[----:B-1----:R-:W-:-:S04]  /*3240*/  SHF.L.U32 R5, R10, 0x1f, RZ ;  /* 0x0000001f0a057819 */ /* 0x002fc800000006ff */
[----:B------:R-:W1:Y:S02]  /*3250*/  SYNCS.PHASECHK.TRANS64.TRYWAIT P1, [R0+URZ+0x90], R5 ;  /* 0x00009005000075a7 */ /* 0x000e6400080211ff */
[----:B-1----:R-:W-:Y:S05]  /*3260*/  @!P1 BRA `(.L_x_54) ;  /* 0x0000009400e49947 */ /* 0x002fea0003800000 */
.L_x_164:
[C---:B------:R-:W-:Y:S01]  /*3270*/  LEA R4, R11.reuse, UR6, 0x4 ;  /* 0x000000060b047c11 */ /* 0x040fe2000f8e20ff */
[----:B-1----:R-:W-:Y:S01]  /*3280*/  VIADD R0, R0, 0xa0 ;  /* 0x000000a000007836 */ /* 0x002fe20000000000 */
[----:B------:R-:W-:Y:S01]  /*3290*/  SEL R8, R8, RZ, P0 ;  /* 0x000000ff08087207 */ /* 0x000fe20000000000 */
[----:B------:R-:W-:-:S03]  /*32a0*/  VIADD R11, R11, 0x1 ;  /* 0x000000010b0b7836 */ /* 0x000fc60000000000 */
[----:B------:R-:W1:Y:S01]  /*32b0*/  LDS.128 R4, [R4+0xf0] ;  /* 0x0000f00004047984 */ /* 0x000e620000000c00 */
[----:B------:R-:W-:Y:S02]  /*32c0*/  PRMT R0, RZ, 0x654, R0 ;  /* 0x00000654ff007816 */ /* 0x000fe40000000000 */
[C---:B------:R-:W-:Y:S01]  /*32d0*/  ISETP.NE.AND P1, PT, R11.reuse, 0x2, PT ;  /* 0x000000020b00780c */ /* 0x040fe20003f25270 */
[----:B------:R-:W-:Y:S01]  /*32e0*/  @!PT LDS RZ, [RZ] ;  /* 0x00000000fffff984 */ /* 0x000fe20000000800 */
[----:B------:R-:W-:Y:S01]  /*32f0*/  @!PT LDS RZ, [RZ] ;  /* 0x00000000fffff984 */ /* 0x000fe20000000800 */
[----:B------:R-:W-:Y:S01]  /*3300*/  @!PT LDS RZ, [RZ] ;  /* 0x00000000fffff984 */ /* 0x000fe20000000800 */
[----:B------:R-:W-:Y:S01]  /*3310*/  @!PT LDS RZ, [RZ] ;  /* 0x00000000fffff984 */ /* 0x000fe20000000800 */
[----:B------:R2:W-:Y:S06]  /*3320*/  MEMBAR.ALL.CTA ;  /* 0x0000000000007992 */ /* 0x0005ec0000008000 */
[----:B--2---:R-:W2:Y:S01]  /*3330*/  FENCE.VIEW.ASYNC.S ;  /* 0x00000000000073c6 */ /* 0x004ea20000000000 */
[----:B------:R-:W-:Y:S01]  /*3340*/  SEL R11, R11, RZ, P1 ;  /* 0x000000ff0b0b7207 */ /* 0x000fe20000800000 */
[----:B--2---:R2:W-:Y:S01]  /*3350*/  SYNCS.ARRIVE.TRANS64.RED.A1T0 RZ, [R0+URZ], RZ ;  /* 0x000000ff00ff79a7 */ /* 0x0045e200081004ff */
[----:B-1----:R-:W-:-:S02]  /*3360*/  LOP3.LUT P3, RZ, R6, 0x1, RZ, 0xc0, !PT ;  /* 0x0000000106ff7812 */ /* 0x002fc4000786c0ff */
[----:B------:R-:W-:-:S04]  /*3370*/  SEL R5, RZ, 0x1, P1 ;  /* 0x00000001ff057807 */ /* 0x000fc80000800000 */
[----:B------:R-:W-:Y:S02]  /*3380*/  LOP3.LUT R10, R10, R5, RZ, 0x3c, !PT ;  /* 0x000000050a0a7212 */ /* 0x000fe400078e3cff */
[----:B--2---:R-:W-:-:S04]  /*3390*/  SEL R0, RZ, 0x1, P0 ;  /* 0x00000001ff007807 */ /* 0x004fc80000000000 */
[----:B------:R-:W-:Y:S01]  /*33a0*/  LOP3.LUT R9, R9, R0, RZ, 0x3c, !PT ;  /* 0x0000000009097212 */ /* 0x000fe200078e3cff */
[----:B------:R-:W-:Y:S06]  /*33b0*/  @P3 BRA `(.L_x_55) ;  /* 0xfffffffc002c3947 */ /* 0x000fec000383ffff */
[----:B------:R-:W-:Y:S01]  /*33c0*/  ULEA UR4, UR5, UR6, 0x3 ;  /* 0x0000000605047291 */ /* 0x000fe2000f8e18ff */
[----:B------:R-:W-:-:S08]  /*33d0*/  SHF.L.U32 R3, R12, 0x1f, RZ ;  /* 0x0000001f0c037819 */ /* 0x000fd000000006ff */
[----:B------:R-:W1:Y:S02]  /*33e0*/  SYNCS.PHASECHK.TRANS64 P0, [UR4+0xa0], R3 ;  /* 0x0000a003ff0075a7 */ /* 0x000e640008001004 */
[----:B-1----:R-:W-:Y:S05]  /*33f0*/  @P0 BRA `(.L_x_56) ;  /* 0x0000000000080947 */ /* 0x002fea0003800000 */
[----:B------:R-:W1:Y:S02]  /*3400*/  SYNCS.PHASECHK.TRANS64.TRYWAIT P0, [UR4+0xa0], R3 ;  /* 0x0000a003ff0075a7 */ /* 0x000e640008001104 */
[----:B-1----:R-:W-:Y:S05]  /*3410*/  @!P0 BRA `(.L_x_57) ;  /* 0x00000094008c8947 */ /* 0x002fea0003800000 */
.L_x_56:
[----:B------:R-:W-:-:S04]  /*3420*/  UIADD3 UR7, UPT, UPT, UR5, 0x1, URZ ;  /* 0x0000000105077890 */ /* 0x000fc8000fffe0ff */
[----:B------:R-:W-:-:S04]  /*3430*/  UISETP.NE.AND UP0, UPT, UR7, 0x2, UPT ;  /* 0x000000020700788c */ /* 0x000fc8000bf05270 */
[----:B------:R-:W-:Y:S02]  /*3440*/  USEL UR8, URZ, 0x1, UP0 ;  /* 0x00000001ff087887 */ /* 0x000fe40008000000 */
[----:B------:R-:W-:-:S04]  /*3450*/  USEL UR7, UR7, URZ, UP0 ;  /* 0x000000ff07077287 */ /* 0x000fc80008000000 */
[----:B------:R-:W-:Y:S01]  /*3460*/  ULEA UR7, UR7, UR6, 0x3 ;  /* 0x0000000607077291 */ /* 0x000fe2000f8e18ff */
[----:B-1----:R-:W-:-:S04]  /*3470*/  LOP3.LUT R3, R12, UR8, RZ, 0x3c, !PT ;  /* 0x000000080c037c12 */ /* 0x002fc8000f8e3cff */
[----:B------:R-:W-:-:S04]  /*3480*/  SHF.L.U32 R0, R3, 0x1f, RZ ;  /* 0x0000001f03007819 */ /* 0x000fc800000006ff */
[----:B------:R-:W1:Y:S02]  /*3490*/  SYNCS.PHASECHK.TRANS64 P0, [UR7+0xa0], R0 ;  /* 0x0000a000ff0075a7 */ /* 0x000e640008001007 */
[----:B-1----:R-:W-:Y:S05]  /*34a0*/  @P0 EXIT ;  /* 0x000000000000094d */ /* 0x002fea0003800000 */
[----:B------:R-:W-:Y:S02]  /*34b0*/  SHF.L.U32 R3, R3, 0x1f, RZ ;  /* 0x0000001f03037819 */ /* 0x000fe400000006ff */
[----:B------:R-:W-:-:S07]  /*34c0*/  MOV R0, UR7 ;  /* 0x0000000700007c02 */ /* 0x000fce0008000f00 */
.L_x_58:
[----:B-1----:R1:W2:Y:S02]  /*34d0*/  SYNCS.PHASECHK.TRANS64.TRYWAIT P0, [R0+URZ+0xa0], R3 ;  /* 0x0000a003000075a7 */ /* 0x0022a400080011ff */
[----:B--2---:R-:W-:Y:S05]  /*34e0*/  @!P0 NANOSLEEP.SYNCS 0x989680 ;  /* 0x009896800000895d */ /* 0x004fea0003900000 */
[----:B------:R-:W2:Y:S02]  /*34f0*/  @!P0 SYNCS.PHASECHK.TRANS64 P0, [R0+URZ+0xa0], R3 ;  /* 0x0000a003000085a7 */ /* 0x000ea400080010ff */
[----:B--2---:R-:W-:Y:S05]  /*3500*/  @P0 EXIT ;  /* 0x000000000000094d */ /* 0x004fea0003800000 */
[----:B------:R-:W-:Y:S05]  /*3510*/  BRA `(.L_x_58) ;  /* 0xfffffffc00ec7947 */ /* 0x000fea000383ffff */
.L_x_51:
[----:B------:R-:W-:Y:S05]  /*3520*/  BRA.U UP4, `(.L_x_59) ;  /* 0x0000001904107547 */ /* 0x000fea000b800000 */
[----:B------:R-:W1:Y:S01]  /*3530*/  S2UR UR7, SR_CgaCtaId ;  /* 0x00000000000779c3 */ /* 0x000e620000008800 */
[----:B------:R-:W-:Y:S01]  /*3540*/  UMOV UR4, 0x40 ;  /* 0x0000004000047882 */ /* 0x000fe20000000000 */
[----:B------:R-:W-:Y:S01]  /*3550*/  NOP ;  /* 0x0000000000007918 */ /* 0x000fe20000000000 */
[----:B------:R-:W-:Y:S01]  /*3560*/  UMOV UR6, 0x400 ;  /* 0x0000040000067882 */ /* 0x000fe20000000000 */
[----:B-1----:R-:W-:Y:S02]  /*3570*/  ULEA UR5, UR7, UR4, 0x18 ;  /* 0x0000000407057291 */ /* 0x002fe4000f8ec0ff */
[----:B------:R-:W-:-:S07]  /*3580*/  ULEA UR6, UR7, UR6, 0x18 ;  /* 0x0000000607067291 */ /* 0x000fce000f8ec0ff */
[----:B------:R-:W1:Y:S02]  /*3590*/  LDS.U8 R3, [UR5+0x1c] ;  /* 0x00001c05ff037984 */ /* 0x000e640008000000 */
[----:B-1----:R-:W-:-:S13]  /*35a0*/  ISETP.NE.AND P0, PT, R3, RZ, PT ;  /* 0x000000ff0300720c */ /* 0x002fda0003f05270 */
[----:B------:R-:W-:Y:S05]  /*35b0*/  @P0 BRA `(.L_x_60) ;  /* 0x0000000400100947 */ /* 0x000fea0003800000 */
[----:B------:R-:W1:Y:S01]  /*35c0*/  S2UR UR4, SR_CgaCtaId ;  /* 0x00000000000479c3 */ /* 0x000e620000008800 */
[----:B------:R-:W-:Y:S02]  /*35d0*/  UISETP.NE.U32.AND UP1, UPT, UR27, 0x1, UPT ;  /* 0x000000011b00788c */ /* 0x000fe4000bf25070 */
[----:B------:R-:W-:Y:S02]  /*35e0*/  UIADD3 UR7, UPT, UPT, UR5, 0x8, URZ ;  /* 0x0000000805077890 */ /* 0x000fe4000fffe0ff */
[----:B-1----:R-:W-:-:S05]  /*35f0*/  ULOP3.LUT UR8, UR4, 0x1, URZ, 0x3c, !UPT ;  /* 0x0000000104087892 */ /* 0x002fca000f8e3cff */
[----:B------:R-:W-:Y:S07]  /*3600*/  BRA.U !UP1, `(.L_x_61) ;  /* 0x00000001099c7547 */ /* 0x000fee000b800000 */
[----:B------:R-:W-:Y:S01]  /*3610*/  ELECT P0, URZ, PT ;  /* 0x0000000000ff782f */ /* 0x000fe20003800000 */
[----:B------:R-:W-:-:S12]  /*3620*/  BSSY B0, `(.L_x_61) ;  /* 0x0000025000007945 */ /* 0x000fd80003800000 */
[----:B------:R-:W-:Y:S05]  /*3630*/  @!P0 BRA `(.L_x_62) ;  /* 0x00000000008c8947 */ /* 0x000fea0003800000 */
[----:B------:R-:W-:-:S05]  /*3640*/  UMOV UR4, 0x10 ;  /* 0x0000001000047882 */ /* 0x000fca0000000000 */
[----:B------:R-:W-:Y:S04]  /*3650*/  DEPBAR.LE SB1, 0x36 ;  /* 0x00009d800000791a */ /* 0x000fe80000000000 */
[----:B------:R-:W1:Y:S02]  /*3660*/  UTCATOMSWS.2CTA.FIND_AND_SET.ALIGN UP0, UR4, UR4 ;  /* 0x00000004000475e3 */ /* 0x000e640008200800 */
[----:B-1----:R-:W-:Y:S01]  /*3670*/  MOV R10, UR4 ;  /* 0x00000004000a7c02 */ /* 0x002fe20008000f00 */
[----:B------:R-:W-:Y:S06]  /*3680*/  BRA.U UP0, `(.L_x_63) ;  /* 0x0000000100187547 */ /* 0x000fec000b800000 */
.L_x_64:
[----:B------:R-:W-:Y:S05]  /*3690*/  NANOSLEEP 0x64 ;  /* 0x000000640000795d */ /* 0x000fea0003800000 */
[----:B------:R-:W-:-:S05]  /*36a0*/  UMOV UR4, 0x10 ;  /* 0x0000001000047882 */ /* 0x000fca0000000000 */
[----:B------:R-:W-:Y:S04]  /*36b0*/  DEPBAR.LE SB1, 0x36 ;  /* 0x00009d800000791a */ /* 0x000fe80000000000 */
[----:B------:R-:W1:Y:S02]  /*36c0*/  UTCATOMSWS.2CTA.FIND_AND_SET.ALIGN UP0, UR4, UR4 ;  /* 0x00000004000475e3 */ /* 0x000e640008200800 */
[----:B-1----:R-:W-:Y:S01]  /*36d0*/  MOV R10, UR4 ;  /* 0x00000004000a7c02 */ /* 0x002fe20008000f00 */
[----:B------:R-:W-:Y:S05]  /*36e0*/  BRA.U !UP0, `(.L_x_64) ;  /* 0xfffffffd08e87547 */ /* 0x000fea000b83ffff */
.L_x_63:
[----:B------:R-:W1:Y:S01]  /*36f0*/  LDS R6, [UR5+0x10] ;  /* 0x00001005ff067984 */ /* 0x000e620008000800 */
[----:B------:R-:W-:Y:S01]  /*3700*/  IMAD.U32 R3, RZ, RZ, UR6 ;  /* 0x00000006ff037e24 */ /* 0x000fe2000f8e00ff */
[----:B------:R-:W-:-:S03]  /*3710*/  MOV R4, UR8 ;  /* 0x0000000800047c02 */ /* 0x000fc60008000f00 */
[----:B------:R-:W-:Y:S01]  /*3720*/  VIADD R3, R3, 0x110 ;  /* 0x0000011003037836 */ /* 0x000fe20000000000 */
[----:B-1----:R-:W-:-:S04]  /*3730*/  SHF.L.U32 R6, R6, 0x1f, RZ ;  /* 0x0000001f06067819 */ /* 0x002fc800000006ff */
[----:B------:R-:W1:Y:S02]  /*3740*/  SYNCS.PHASECHK.TRANS64.TRYWAIT P0, [UR5+0x8], R6 ;  /* 0x00000806ff0075a7 */ /* 0x000e640008001105 */
[----:B-1----:R-:W-:Y:S05]  /*3750*/  @P0 BRA `(.L_x_65) ;  /* 0x0000000000080947 */ /* 0x002fea0003800000 */
[----:B------:R-:W1:Y:S02]  /*3760*/  SYNCS.PHASECHK.TRANS64.TRYWAIT P0, [UR5+0x8], R6 ;  /* 0x00000806ff0075a7 */ /* 0x000e640008001105 */
[----:B-1----:R-:W-:Y:S05]  /*3770*/  @!P0 BRA `(.L_x_66) ;  /* 0x0000009000cc8947 */ /* 0x002fea0003800000 */
.L_x_65:
[----:B------:R-:W-:Y:S01]  /*3780*/  PRMT R4, R4, 0x654, R3 ;  /* 0x0000065404047816 */ /* 0x000fe20000000003 */
[----:B------:R-:W-:Y:S01]  /*3790*/  HFMA2 R3, -RZ, RZ, 0, 5.9604644775390625e-08 ;  /* 0x00000001ff037431 */ /* 0x000fe200000001ff */
[----:B------:R-:W-:Y:S01]  /*37a0*/  UPRMT UR4, UR8, 0x654, UR7 ;  /* 0x0000065408047896 */ /* 0x000fe20008000007 */
[----:B------:R-:W-:Y:S02]  /*37b0*/  IMAD.MOV.U32 R7, RZ, RZ, 0xffff ;  /* 0x0000ffffff077424 */ /* 0x000fe400078e00ff */
[----:B-1----:R-:W-:Y:S02]  /*37c0*/  IMAD.MOV.U32 R6, RZ, RZ, 0x4 ;  /* 0x00000004ff067424 */ /* 0x002fe400078e00ff */
[----:B------:R-:W-:Y:S01]  /*37d0*/  IMAD.SHL.U32 R9, R10, 0x20, RZ ;  /* 0x000000200a097824 */ /* 0x000fe200078e00ff */
[----:B------:R-:W-:Y:S02]  /*37e0*/  MOV R5, UR4 ;  /* 0x0000000400057c02 */ /* 0x000fe40008000f00 */
[-C--:B------:R-:W-:Y:S01]  /*37f0*/  SHF.L.U32 R8, R7, R10.reuse, RZ ;  /* 0x0000000a07087219 */ /* 0x080fe200000006ff */
[----:B------:R1:W-:Y:S01]  /*3800*/  SYNCS.ARRIVE.TRANS64.RED RZ, [UR4], R6 ;  /* 0x00000006ffff79a7 */ /* 0x0003e20008000404 */
[----:B------:R-:W-:Y:S01]  /*3810*/  SHF.L.U32 R7, R3, R10, RZ ;  /* 0x0000000a03077219 */ /* 0x000fe200000006ff */
[----:B------:R1:W-:Y:S04]  /*3820*/  STS [UR6+0x110], R9 ;  /* 0x00011009ff007988 */ /* 0x0003e80008000806 */
[----:B------:R1:W-:Y:S04]  /*3830*/  STAS [R4.64], R10 ;  /* 0x0000000a04007dbd */ /* 0x0003e8000c0008ff */
[----:B------:R1:W-:Y:S04]  /*3840*/  ATOMS.OR RZ, [UR5+0x14], R8 ;  /* 0x00001408ffff798c */ /* 0x0003e8000b000005 */
[----:B------:R1:W-:Y:S04]  /*3850*/  ATOMS.OR RZ, [UR5+0x18], R7 ;  /* 0x00001807ffff798c */ /* 0x0003e8000b000005 */
[----:B------:R1:W-:Y:S02]  /*3860*/  ATOMS.XOR RZ, [UR5+0x10], R3 ;  /* 0x00001003ffff798c */ /* 0x0003e4000b800005 */
.L_x_62:
[----:B------:R-:W-:Y:S05]  /*3870*/  BSYNC B0 ;  /* 0x0000000000007941 */ /* 0x000fea0003800000 */
.L_x_61:
[----:B------:R-:W-:Y:S05]  /*3880*/  BRA.U UP1, `(.L_x_67) ;  /* 0x00000001016c7547 */ /* 0x000fea000b800000 */
[----:B------:R-:W-:-:S03]  /*3890*/  UMOV UR4, 0xffffffff ;  /* 0xffffffff00047882 */ /* 0x000fc60000000000 */
[----:B------:R-:W-:Y:S05]  /*38a0*/  BRA.DIV UR4, `(.L_x_68) ;  /* 0x0000009204987947 */ /* 0x000fea000b800000 */
[----:B------:R-:W-:-:S13]  /*38b0*/  ELECT P6, URZ, PT ;  /* 0x0000000000ff782f */ /* 0x000fda00038c0000 */
.L_x_168:
[----:B------:R-:W-:Y:S05]  /*38c0*/  @!P6 BRA `(.L_x_67) ;  /* 0x00000000005ce947 */ /* 0x000fea0003800000 */
[----:B-1----:R-:W1:Y:S02]  /*38d0*/  LDS R4, [UR5+0x10] ;  /* 0x00001005ff047984 */ /* 0x002e640008000800 */
[----:B-1----:R-:W-:-:S04]  /*38e0*/  SHF.L.U32 R4, R4, 0x1f, RZ ;  /* 0x0000001f04047819 */ /* 0x002fc800000006ff */
[----:B------:R-:W1:Y:S02]  /*38f0*/  SYNCS.PHASECHK.TRANS64.TRYWAIT P0, [UR5+0x8], R4 ;  /* 0x00000804ff0075a7 */ /* 0x000e640008001105 */
[----:B-1----:R-:W-:Y:S05]  /*3900*/  @P0 BRA `(.L_x_69) ;  /* 0x0000000000080947 */ /* 0x002fea0003800000 */
[----:B------:R-:W1:Y:S02]  /*3910*/  SYNCS.PHASECHK.TRANS64.TRYWAIT P0, [UR5+0x8], R4 ;  /* 0x00000804ff0075a7 */ /* 0x000e640008001105 */
[----:B-1----:R-:W-:Y:S05]  /*3920*/  @!P0 BRA `(.L_x_70) ;  /* 0x0000009000988947 */ /* 0x002fea0003800000 */
.L_x_69:
[----:B------:R-:W2:Y:S01]  /*3930*/  LDS R6, [UR6+0x110] ;  /* 0x00011006ff067984 */ /* 0x000ea20008000800 */
[----:B-1----:R-:W-:Y:S02]  /*3940*/  HFMA2 R3, -RZ, RZ, 0, 5.9604644775390625e-08 ;  /* 0x00000001ff037431 */ /* 0x002fe400000001ff */
[----:B------:R-:W-:Y:S01]  /*3950*/  IMAD.MOV.U32 R4, RZ, RZ, 0xffff ;  /* 0x0000ffffff047424 */ /* 0x000fe200078e00ff */
[----:B------:R-:W-:Y:S01]  /*3960*/  UPRMT UR4, UR8, 0x654, UR7 ;  /* 0x0000065408047896 */ /* 0x000fe20008000007 */
[----:B--2---:R-:W-:-:S03]  /*3970*/  IMAD.SHL.U32 R5, R6, 0x20, RZ ;  /* 0x0000002006057824 */ /* 0x004fc600078e00ff */
[-C--:B------:R-:W-:Y:S02]  /*3980*/  SHF.L.U32 R4, R4, R6.reuse, RZ ;  /* 0x0000000604047219 */ /* 0x080fe400000006ff */
[----:B------:R-:W-:Y:S01]  /*3990*/  SHF.L.U32 R6, R3, R6, RZ ;  /* 0x0000000603067219 */ /* 0x000fe200000006ff */
[----:B------:R2:W-:Y:S04]  /*39a0*/  STS [UR6+0x110], R5 ;  /* 0x00011005ff007988 */ /* 0x0005e80008000806 */
[----:B------:R2:W-:Y:S04]  /*39b0*/  ATOMS.OR RZ, [UR5+0x14], R4 ;  /* 0x00001404ffff798c */ /* 0x0005e8000b000005 */
[----:B------:R2:W-:Y:S01]  /*39c0*/  ATOMS.OR RZ, [UR5+0x18], R6 ;  /* 0x00001806ffff798c */ /* 0x0005e2000b000005 */
[----:B------:R-:W-:Y:S03]  /*39d0*/  SYNCS.ARRIVE.TRANS64.RED.A1T0 RZ, [UR4], RZ ;  /* 0x000000ffffff79a7 */ /* 0x000fe60008100404 */
[----:B------:R2:W-:Y:S01]  /*39e0*/  ATOMS.XOR RZ, [UR5+0x10], R3 ;  /* 0x00001003ffff798c */ /* 0x0005e2000b800005 */
[----:B------:R-:W-:Y:S05]  /*39f0*/  BRA `(.L_x_67) ;  /* 0x0000000000107947 */ /* 0x000fea0003800000 */
.L_x_60:
[----:B------:R-:W-:Y:S02]  /*3a00*/  MOV R3, 0xffffffff ;  /* 0xffffffff00037802 */ /* 0x000fe40000000f00 */
[----:B------:R-:W-:-:S03]  /*3a10*/  MOV R4, 0x3a40 ;  /* 0x00003a4000047802 */ /* 0x000fc60000000f00 */
[----:B------:R1:W-:Y:S04]  /*3a20*/  STS [UR6+0x110], R3 ;  /* 0x00011003ff007988 */ /* 0x0003e80008000806 */
[----:B-1---5:R-:W-:Y:S05]  /*3a30*/  CALL.REL.NOINC `($__internal_1_$__cuda_sm10x_tcgen05_guardrail_trap_phase_invalid_during_alloc) ;  /* 0x0000009800407944 */ /* 0x022fea0003c00000 */
.L_x_67:
[----:B------:R-:W-:Y:S05]  /*3a40*/  WARPSYNC.ALL ;  /* 0x0000000000007948 */ /* 0x000fea0003800000 */
[----:B------:R-:W3:Y:S01]  /*3a50*/  S2UR UR4, SR_CgaCtaId ;  /* 0x00000000000479c3 */ /* 0x000ee20000008800 */
[----:B------:R-:W-:Y:S01]  /*3a60*/  UMOV UR38, 0x400 ;  /* 0x0000040000267882 */ /* 0x000fe20000000000 */
[----:B------:R-:W-:-:S06]  /*3a70*/  NOP ;  /* 0x0000000000007918 */ /* 0x000fcc0000000000 */
[----:B------:R-:W-:Y:S06]  /*3a80*/  BAR.ARV 0x6, 0xa0 ;  /* 0x0182800000007b1d */ /* 0x000fec0000002000 */
[----:B------:R-:W4:Y:S01]  /*3a90*/  LDCU UR12, c[0x0][0x38c] ;  /* 0x00007180ff0c77ac */ /* 0x000f220008000800 */
[----:B------:R-:W-:Y:S02]  /*3aa0*/  LOP3.LUT R0, R0, 0xffff, RZ, 0xc0, !PT ;  /* 0x0000ffff00007812 */ /* 0x000fe400078ec0ff */
[----:B-1----:R-:W-:Y:S01]  /*3ab0*/  CS2R R8, SRZ ;  /* 0x0000000000087805 */ /* 0x002fe2000001ff00 */
[----:B------:R-:W-:Y:S01]  /*3ac0*/  UMOV UR59, 0x1 ;  /* 0x00000001003b7882 */ /* 0x000fe20000000000 */
[----:B------:R-:W-:Y:S01]  /*3ad0*/  R2UR UR69, R0 ;  /* 0x00000000004572ca */ /* 0x000fe200000e0000 */
[----:B------:R-:W-:Y:S01]  /*3ae0*/  UMOV UR7, URZ ;  /* 0x000000ff00077c82 */ /* 0x000fe20008000000 */
[----:B------:R-:W-:Y:S01]  /*3af0*/  UISETP.NE.AND UP3, UPT, UR27, URZ, UPT ;  /* 0x000000ff1b00728c */ /* 0x000fe2000bf65270 */
[----:B------:R-:W-:Y:S01]  /*3b00*/  UMOV UR64, URZ ;  /* 0x000000ff00407c82 */ /* 0x000fe20008000000 */
[----:B---3--:R-:W-:Y:S01]  /*3b10*/  ULEA UR38, UR4, UR38, 0x18 ;  /* 0x0000002604267291 */ /* 0x008fe2000f8ec0ff */
[----:B------:R-:W-:Y:S01]  /*3b20*/  UMOV UR62, URZ ;  /* 0x000000ff003e7c82 */ /* 0x000fe20008000000 */
[----:B------:R-:W-:-:S02]  /*3b30*/  UMOV UR60, URZ ;  /* 0x000000ff003c7c82 */ /* 0x000fc40008000000 */
[----:B------:R-:W-:Y:S02]  /*3b40*/  UIADD3 UR6, UPT, UPT, UR38, 0x10800, URZ ;  /* 0x0001080026067890 */ /* 0x000fe4000fffe0ff */
[----:B------:R-:W-:Y:S02]  /*3b50*/  UIADD3 UR5, UPT, UPT, UR38, 0x20800, URZ ;  /* 0x0002080026057890 */ /* 0x000fe4000fffe0ff */
[----:B------:R-:W-:Y:S01]  /*3b60*/  UIADD3 UR4, UPT, UPT, UR38, 0x30800, URZ ;  /* 0x0003080026047890 */ /* 0x000fe2000fffe0ff */
[----:B--2---:R-:W1:Y:S01]  /*3b70*/  LDS R3, [UR38+0x110] ;  /* 0x00011026ff037984 */ /* 0x004e620008000800 */
[----:B------:R-:W-:Y:S02]  /*3b80*/  UIADD3 UR8, UPT, UPT, UR38, 0x31800, URZ ;  /* 0x0003180026087890 */ /* 0x000fe4000fffe0ff */
[----:B----4-:R-:W-:Y:S02]  /*3b90*/  UIADD3 UR12, UPT, UPT, UR12, 0xff, URZ ;  /* 0x000000ff0c0c7890 */ /* 0x010fe4000fffe0ff */
[----:B------:R-:W-:-:S02]  /*3ba0*/  USHF.R.U32.HI UR11, URZ, 0x4, UR6 ;  /* 0x00000004ff0b7899 */ /* 0x000fc40008011606 */
[----:B------:R-:W-:Y:S02]  /*3bb0*/  USHF.R.U32.HI UR9, URZ, 0x4, UR5 ;  /* 0x00000004ff097899 */ /* 0x000fe40008011605 */
[----:B------:R-:W-:Y:S02]  /*3bc0*/  USHF.R.U32.HI UR6, URZ, 0x4, UR4 ;  /* 0x00000004ff067899 */ /* 0x000fe40008011604 */
[----:B------:R-:W-:Y:S02]  /*3bd0*/  USHF.R.U32.HI UR5, URZ, 0x4, UR8 ;  /* 0x00000004ff057899 */ /* 0x000fe40008011608 */
[----:B------:R-:W-:Y:S02]  /*3be0*/  USHF.R.S32.HI UR10, URZ, 0x1f, UR12 ;  /* 0x0000001fff0a7899 */ /* 0x000fe4000801140c */
[----:B------:R-:W-:Y:S02]  /*3bf0*/  ULOP3.LUT UR9, UR9, 0x3fff, URZ, 0xc0, !UPT ;  /* 0x00003fff09097892 */ /* 0x000fe4000f8ec0ff */
[----:B------:R-:W-:-:S02]  /*3c00*/  ULOP3.LUT UR6, UR6, 0x3fff, URZ, 0xc0, !UPT ;  /* 0x00003fff06067892 */ /* 0x000fc4000f8ec0ff */
[----:B------:R-:W-:Y:S02]  /*3c10*/  ULOP3.LUT UR5, UR5, 0x3fff, URZ, 0xc0, !UPT ;  /* 0x00003fff05057892 */ /* 0x000fe4000f8ec0ff */
[----:B------:R-:W-:Y:S02]  /*3c20*/  ULEA.HI UR4, UR10, UR12, URZ, 0x8 ;  /* 0x0000000c0a047291 */ /* 0x000fe4000f8f40ff */
[----:B------:R-:W-:Y:S02]  /*3c30*/  ULOP3.LUT UR56, UR9, 0x10000, URZ, 0xfc, !UPT ;  /* 0x0001000009387892 */ /* 0x000fe4000f8efcff */
[----:B------:R-:W-:Y:S02]  /*3c40*/  ULOP3.LUT UR11, UR11, 0x3fff, URZ, 0xc0, !UPT ;  /* 0x00003fff0b0b7892 */ /* 0x000fe4000f8ec0ff */
[----:B------:R-:W-:Y:S02]  /*3c50*/  ULOP3.LUT UR57, UR6, 0x10000, URZ, 0xfc, !UPT ;  /* 0x0001000006397892 */ /* 0x000fe4000f8efcff */
[----:B------:R-:W-:-:S02]  /*3c60*/  ULOP3.LUT UR58, UR5, 0x10000, URZ, 0xfc, !UPT ;  /* 0x00010000053a7892 */ /* 0x000fc4000f8efcff */
[----:B------:R-:W-:Y:S02]  /*3c70*/  USHF.R.S32.HI UR68, URZ, 0x8, UR4 ;  /* 0x00000008ff447899 */ /* 0x000fe40008011404 */
[----:B------:R-:W-:Y:S02]  /*3c80*/  ULOP3.LUT UR39, UR11, 0x10000, URZ, 0xfc, !UPT ;  /* 0x000100000b277892 */ /* 0x000fe4000f8efcff */
[----:B------:R-:W-:Y:S02]  /*3c90*/  UIADD3 UR71, UPT, UPT, UR38, 0xb0, URZ ;  /* 0x000000b026477890 */ /* 0x000fe4000fffe0ff */
[----:B------:R-:W-:Y:S01]  /*3ca0*/  UIADD3 UR70, UPT, UPT, UR68, -0x1, URZ ;  /* 0xffffffff44467890 */ /* 0x000fe2000fffe0ff */
[----:B------:R-:W-:Y:S01]  /*3cb0*/  UMOV UR46, URZ ;  /* 0x000000ff002e7c82 */ /* 0x000fe20008000000 */
[----:B-1----:R-:W-:Y:S01]  /*3cc0*/  R2UR UR32, R3 ;  /* 0x00000000032072ca */ /* 0x002fe200000e0000 */
[----:B------:R-:W-:Y:S01]  /*3cd0*/  IMAD.MOV.U32 R3, RZ, RZ, RZ ;  /* 0x000000ffff037224 */ /* 0x000fe200078e00ff */
[----:B------:R-:W-:Y:S01]  /*3ce0*/  UMOV UR44, URZ ;  /* 0x000000ff002c7c82 */ /* 0x000fe20008000000 */
[----:B------:R-:W-:Y:S01]  /*3cf0*/  UMOV UR42, URZ ;  /* 0x000000ff002a7c82 */ /* 0x000fe20008000000 */
[----:B------:R-:W-:-:S09]  /*3d00*/  UMOV UR40, URZ ;  /* 0x000000ff00287c82 */ /* 0x000fd20008000000 */
[----:B------:R-:W-:Y:S02]  /*3d10*/  UIADD3 UR54, UPT, UPT, UR32, 0x1c0, URZ ;  /* 0x000001c020367890 */ /* 0x000fe4000fffe0ff */
[----:B------:R-:W-:Y:S02]  /*3d20*/  UIADD3 UR55, UPT, UPT, UR32, 0x1c8, URZ ;  /* 0x000001c820377890 */ /* 0x000fe4000fffe0ff */
[----:B------:R-:W-:Y:S02]  /*3d30*/  UIADD3 UR50, UPT, UPT, UR32, -0x7ffffe40, URZ ;  /* 0x800001c020327890 */ /* 0x000fe4000fffe0ff */
[----:B------:R-:W-:Y:S02]  /*3d40*/  UIADD3 UR51, UPT, UPT, UR32, -0x7ffffe38, URZ ;  /* 0x800001c820337890 */ /* 0x000fe4000fffe0ff */
[----:B------:R-:W-:Y:S02]  /*3d50*/  UIADD3 UR52, UPT, UPT, UR32, 0x1c4, URZ ;  /* 0x000001c420347890 */ /* 0x000fe4000fffe0ff */
[----:B------:R-:W-:-:S02]  /*3d60*/  UIADD3 UR53, UPT, UPT, UR32, 0x1d0, URZ ;  /* 0x000001d020357890 */ /* 0x000fc4000fffe0ff */
[----:B------:R-:W-:Y:S02]  /*3d70*/  UIADD3 UR48, UPT, UPT, UR32, -0x7ffffe3c, URZ ;  /* 0x800001c420307890 */ /* 0x000fe4000fffe0ff */
[----:B------:R-:W-:Y:S02]  /*3d80*/  UIADD3 UR49, UPT, UPT, UR32, -0x7ffffe30, URZ ;  /* 0x800001d020317890 */ /* 0x000fe4000fffe0ff */
[----:B------:R-:W-:Y:S02]  /*3d90*/  USHF.R.U32.HI UR9, URZ, 0x11, UR54 ;  /* 0x00000011ff097899 */ /* 0x000fe40008011636 */
[----:B------:R-:W-:Y:S02]  /*3da0*/  USHF.R.U32.HI UR8, URZ, 0x1a, UR55 ;  /* 0x0000001aff087899 */ /* 0x000fe40008011637 */
[----:B------:R-:W-:Y:S02]  /*3db0*/  USHF.R.U32.HI UR6, URZ, 0x11, UR50 ;  /* 0x00000011ff067899 */ /* 0x000fe40008011632 */
[----:B------:R-:W-:-:S02]  /*3dc0*/  USHF.R.U32.HI UR5, URZ, 0x1a, UR51 ;  /* 0x0000001aff057899 */ /* 0x000fc40008011633 */
[----:B------:R-:W-:Y:S02]  /*3dd0*/  USHF.R.U32.HI UR4, URZ, 0x11, UR52 ;  /* 0x00000011ff047899 */ /* 0x000fe40008011634 */
[----:B------:R-:W-:Y:S02]  /*3de0*/  USHF.R.U32.HI UR10, URZ, 0x1a, UR53 ;  /* 0x0000001aff0a7899 */ /* 0x000fe40008011635 */
[----:B------:R-:W-:Y:S02]  /*3df0*/  USHF.R.U32.HI UR12, URZ, 0x11, UR48 ;  /* 0x00000011ff0c7899 */ /* 0x000fe40008011630 */
[----:B------:R-:W-:Y:S02]  /*3e00*/  USHF.R.U32.HI UR13, URZ, 0x1a, UR49 ;  /* 0x0000001aff0d7899 */ /* 0x000fe40008011631 */
[----:B------:R-:W-:Y:S02]  /*3e10*/  ULOP3.LUT UR14, UR9, 0x6000, URZ, 0xc0, !UPT ;  /* 0x00006000090e7892 */ /* 0x000fe4000f8ec0ff */
[----:B------:R-:W-:-:S02]  /*3e20*/  ULOP3.LUT UR66, UR8, 0x30, URZ, 0xc0, !UPT ;  /* 0x0000003008427892 */ /* 0x000fc4000f8ec0ff */
[----:B------:R-:W-:Y:S02]  /*3e30*/  ULOP3.LUT UR11, UR6, 0x6000, URZ, 0xc0, !UPT ;  /* 0x00006000060b7892 */ /* 0x000fe4000f8ec0ff */
[----:B------:R-:W-:Y:S02]  /*3e40*/  ULOP3.LUT UR9, UR5, 0x30, URZ, 0xc0, !UPT ;  /* 0x0000003005097892 */ /* 0x000fe4000f8ec0ff */
[----:B------:R-:W-:Y:S02]  /*3e50*/  ULOP3.LUT UR4, UR4, 0x6000, URZ, 0xc0, !UPT ;  /* 0x0000600004047892 */ /* 0x000fe4000f8ec0ff */
[----:B------:R-:W-:Y:S02]  /*3e60*/  ULOP3.LUT UR8, UR10, 0x30, URZ, 0xc0, !UPT ;  /* 0x000000300a087892 */ /* 0x000fe4000f8ec0ff */
        /* <DEDUP_REMOVED lines=10> */
[----:B------:R-:W-:Y:S02]  /*3f10*/  UPRMT UR67, UR66, 0x5410, UR14 ;  /* 0x0000541042437896 */ /* 0x000fe4000800000e */
[----:B------:R-:W-:Y:S02]  /*3f20*/  UPRMT UR65, UR9, 0x5410, UR11 ;  /* 0x0000541009417896 */ /* 0x000fe4000800000b */
[----:B------:R-:W-:Y:S02]  /*3f30*/  UPRMT UR63, UR8, 0x5410, UR4 ;  /* 0x00005410083f7896 */ /* 0x000fe40008000004 */
[----:B------:R-:W-:Y:S01]  /*3f40*/  UPRMT UR61, UR5, 0x5410, UR6 ;  /* 0x00005410053d7896 */ /* 0x000fe20008000006 */
[----:B------:R-:W-:Y:S01]  /*3f50*/  UMOV UR66, URZ ;  /* 0x000000ff00427c82 */ /* 0x000fe20008000000 */
[----:B------:R-:W-:Y:S01]  /*3f60*/  UMOV UR47, UR67 ;  /* 0x00000043002f7c82 */ /* 0x000fe20008000000 */
[----:B------:R-:W-:-:S02]  /*3f70*/  UMOV UR45, UR65 ;  /* 0x00000041002d7c82 */ /* 0x000fc40008000000 */
[----:B------:R-:W-:Y:S02]  /*3f80*/  UMOV UR43, UR63 ;  /* 0x0000003f002b7c82 */ /* 0x000fe40008000000 */
[----:B------:R-:W-:-:S05]  /*3f90*/  UMOV UR41, UR61 ;  /* 0x0000003d00297c82 */ /* 0x000fca0008000000 */
.L_x_81:
[C---:B------:R-:W-:Y:S02]  /*3fa0*/  LEA R0, R9.reuse, UR38, 0x3 ;  /* 0x0000002609007c11 */ /* 0x040fe4000f8e18ff */
[----:B------:R-:W-:Y:S02]  /*3fb0*/  SHF.L.U32 R5, R8, 0x1f, RZ ;  /* 0x0000001f08057819 */ /* 0x000fe400000006ff */
[----:B------:R-:W-:Y:S02]  /*3fc0*/  LEA R4, R9, UR38, 0x4 ;  /* 0x0000002609047c11 */ /* 0x000fe4000f8e20ff */
[----:B------:R-:W1:Y:S02]  /*3fd0*/  SYNCS.PHASECHK.TRANS64.TRYWAIT P0, [R0+URZ+0x90], R5 ;  /* 0x00009005000075a7 */ /* 0x000e6400080011ff */
[----:B-12---:R-:W-:Y:S05]  /*3fe0*/  @!P0 BRA `(.L_x_71) ;  /* 0x0000008c00008947 */ /* 0x006fea0003800000 */
.L_x_169:
[----:B-1----:R-:W1:Y:S01]  /*3ff0*/  LDS.128 R4, [R4+0xf0] ;  /* 0x0000f00004047984 */ /* 0x002e620000000c00 */
[----:B------:R-:W-:Y:S02]  /*4000*/  VIADD R0, R0, 0xa0 ;  /* 0x000000a000007836 */ /* 0x000fe40000000000 */
[----:B------:R-:W-:Y:S01]  /*4010*/  VIADD R9, R9, 0x1 ;  /* 0x0000000109097836 */ /* 0x000fe20000000000 */
[----:B------:R-:W-:Y:S01]  /*4020*/  @!PT LDS RZ, [RZ] ;  /* 0x00000000fffff984 */ /* 0x000fe20000000800 */
[----:B------:R-:W-:Y:S01]  /*4030*/  @!PT LDS RZ, [RZ] ;  /* 0x00000000fffff984 */ /* 0x000fe20000000800 */
[----:B------:R-:W-:Y:S01]  /*4040*/  @!PT LDS RZ, [RZ] ;  /* 0x00000000fffff984 */ /* 0x000fe20000000800 */
[----:B------:R-:W-:Y:S01]  /*4050*/  @!PT LDS RZ, [RZ] ;  /* 0x00000000fffff984 */ /* 0x000fe20000000800 */
[----:B------:R2:W-:Y:S06]  /*4060*/  MEMBAR.ALL.CTA ;  /* 0x0000000000007992 */ /* 0x0005ec0000008000 */
[----:B--2---:R-:W2:Y:S01]  /*4070*/  FENCE.VIEW.ASYNC.S ;  /* 0x00000000000073c6 */ /* 0x004ea20000000000 */
[----:B------:R-:W-:-:S04]  /*4080*/  PRMT R0, RZ, 0x654, R0 ;  /* 0x00000654ff007816 */ /* 0x000fc80000000000 */
[----:B--2---:R2:W-:Y:S01]  /*4090*/  SYNCS.ARRIVE.TRANS64.RED.A1T0 RZ, [R0+URZ], RZ ;  /* 0x000000ff00ff79a7 */ /* 0x0045e200081004ff */
[----:B-1----:R-:W-:Y:S01]  /*40a0*/  LOP3.LUT P2, RZ, R6, 0x1, RZ, 0xc0, !PT ;  /* 0x0000000106ff7812 */ /* 0x002fe2000784c0ff */
[----:B--2---:R-:W-:-:S12]  /*40b0*/  BRA.U UP3, `(.L_x_72) ;  /* 0x0000000903587547 */ /* 0x004fd8000b800000 */
[----:B------:R-:W1:Y:S01]  /*40c0*/  LDCU UR4, c[0x0][0x38c] ;  /* 0x00007180ff0477ac */ /* 0x000e620008000800 */
[----:B------:R-:W-:Y:S01]  /*40d0*/  ULOP3.LUT UR34, UR59, 0x1, URZ, 0x3c, !UPT ;  /* 0x000000013b227892 */ /* 0x000fe2000f8e3cff */
[----:B------:R-:W-:Y:S01]  /*40e0*/  UMOV UR11, URZ ;  /* 0x000000ff000b7c82 */ /* 0x000fe20008000000 */
[----:B------:R-:W-:Y:S02]  /*40f0*/  UMOV UR6, 0x1 ;  /* 0x0000000100067882 */ /* 0x000fe40000000000 */
[----:B------:R-:W-:Y:S01]  /*4100*/  UIMAD UR34, UR34, 0xc0, UR32 ;  /* 0x000000c0222278a4 */ /* 0x000fe2000f8e0220 */
[----:B------:R-:W-:Y:S01]  /*4110*/  UMOV UR35, UR7 ;  /* 0x0000000700237c82 */ /* 0x000fe20008000000 */
[----:B------:R-:W-:Y:S01]  /*4120*/  UMOV UR33, UR68 ;  /* 0x0000004400217c82 */ /* 0x000fe20008000000 */
[----:B-1----:R-:W-:-:S09]  /*4130*/  UISETP.GE.AND UP0, UPT, UR4, 0x1, UPT ;  /* 0x000000010400788c */ /* 0x002fd2000bf06270 */
[----:B------:R-:W-:Y:S05]  /*4140*/  BRA.U !UP0, `(.L_x_73) ;  /* 0x0000000508107547 */ /* 0x000fea000b800000 */
[----:B------:R-:W-:Y:S01]  /*4150*/  ULEA UR18, UR7, UR38, 0x3 ;  /* 0x0000002607127291 */ /* 0x000fe2000f8e18ff */
[----:B------:R-:W-:-:S08]  /*4160*/  SHF.L.U32 R5, R3, 0x1f, RZ ;  /* 0x0000001f03057819 */ /* 0x000fd000000006ff */
[----:B------:R-:W1:Y:S02]  /*4170*/  SYNCS.PHASECHK.TRANS64.TRYWAIT P0, [UR18], R5 ;  /* 0x00000005ff0075a7 */ /* 0x000e640008001112 */
[----:B-1----:R-:W-:Y:S05]  /*4180*/  @P0 BRA `(.L_x_74) ;  /* 0x0000000000080947 */ /* 0x002fea0003800000 */
[----:B------:R-:W1:Y:S02]  /*4190*/  SYNCS.PHASECHK.TRANS64.TRYWAIT P0, [UR18], R5 ;  /* 0x00000005ff0075a7 */ /* 0x000e640008001112 */
[----:B-1----:R-:W-:Y:S05]  /*41a0*/  @!P0 BRA `(.L_x_75) ;  /* 0x0000008800a48947 */ /* 0x002fea0003800000 */
.L_x_74:
[----:B------:R-:W-:Y:S01]  /*41b0*/  UIADD3 UR35, UPT, UPT, UR7, 0x1, URZ ;  /* 0x0000000107237890 */ /* 0x000fe2000fffe0ff */
[----:B-1----:R-:W-:Y:S01]  /*41c0*/  IMAD.U32 R0, RZ, RZ, UR59 ;  /* 0x0000003bff007e24 */ /* 0x002fe2000f8e00ff */
[----:B------:R-:W-:Y:S02]  /*41d0*/  UISETP.GE.U32.AND UP1, UPT, UR4, 0x101, UPT ;  /* 0x000001010400788c */ /* 0x000fe4000bf26070 */
[----:B------:R-:W-:Y:S02]  /*41e0*/  UISETP.NE.AND UP0, UPT, UR35, 0x4, UPT ;  /* 0x000000042300788c */ /* 0x000fe4000bf05270 */
[----:B------:R-:W-:Y:S01]  /*41f0*/  ULEA UR8, UR7, UR57, 0x6 ;  /* 0x0000003907087291 */ /* 0x000fe2000f8e30ff */
[----:B------:R-:W-:Y:S01]  /*4200*/  SHF.L.U32 R5, R0, 0x1f, RZ ;  /* 0x0000001f00057819 */ /* 0x000fe200000006ff */
[----:B------:R-:W-:Y:S01]  /*4210*/  USEL UR4, URZ, 0x1, UP0 ;  /* 0x00000001ff047887 */ /* 0x000fe20008000000 */
[----:B------:R-:W-:Y:S01]  /*4220*/  PLOP3.LUT P1, PT, PT, PT, UP1, 0x80, 0x8 ;  /* 0x000000000008781c */ /* 0x000fe20003f2f018 */
[----:B------:R-:W-:-:S02]  /*4230*/  USEL UR35, UR35, URZ, UP0 ;  /* 0x000000ff23237287 */ /* 0x000fc40008000000 */
[----:B------:R-:W-:Y:S02]  /*4240*/  UIADD3 UR16, UPT, UPT, UR8, 0x20, URZ ;  /* 0x0000002008107890 */ /* 0x000fe4000fffe0ff */
[----:B------:R-:W-:Y:S01]  /*4250*/  LOP3.LUT R3, R3, UR4, RZ, 0x3c, !PT ;  /* 0x0000000403037c12 */ /* 0x000fe2000f8e3cff */
[----:B------:R-:W-:Y:S02]  /*4260*/  @UP1 ULEA UR5, UR35, UR38, 0x3 ;  /* 0x0000002623051291 */ /* 0x000fe4000f8e18ff */
[----:B------:R-:W-:Y:S01]  /*4270*/  ULEA UR4, UR7, UR58, 0x7 ;  /* 0x0000003a07047291 */ /* 0x000fe2000f8e38ff */
[----:B------:R-:W-:Y:S01]  /*4280*/  UMOV UR9, 0x4008 ;  /* 0x0000400800097882 */ /* 0x000fe20000000000 */
[----:B------:R-:W-:Y:S02]  /*4290*/  UMOV UR17, 0x4008 ;  /* 0x0000400800117882 */ /* 0x000fe40000000000 */
[----:B------:R-:W-:Y:S01]  /*42a0*/  UIADD3 UR10, UPT, UPT, UR4, 0x20, URZ ;  /* 0x00000020040a7890 */ /* 0x000fe2000fffe0ff */
[----:B------:R-:W-:Y:S01]  /*42b0*/  @P1 SHF.L.U32 R4, R3, 0x1f, RZ ;  /* 0x0000001f03041819 */ /* 0x000fe200000006ff */
[----:B------:R-:W-:-:S02]  /*42c0*/  UIADD3 UR12, UPT, UPT, UR4, 0x40, URZ ;  /* 0x00000040040c7890 */ /* 0x000fc4000fffe0ff */
[----:B------:R-:W-:Y:S01]  /*42d0*/  UIADD3 UR14, UPT, UPT, UR4, 0x60, URZ ;  /* 0x00000060040e7890 */ /* 0x000fe2000fffe0ff */
[----:B------:R-:W1:Y:S01]  /*42e0*/  @P1 SYNCS.PHASECHK.TRANS64.TRYWAIT P0, [UR5], R4 ;  /* 0x00000004ff0015a7 */ /* 0x000e620008001105 */
[----:B------:R-:W-:Y:S01]  /*42f0*/  UMOV UR5, 0x4008 ;  /* 0x0000400800057882 */ /* 0x000fe20000000000 */
[----:B------:R2:W-:Y:S01]  /*4300*/  UTCCP.T.S.2CTA.4x32dp128bit tmem[UR32+0x1c0], gdesc[UR8] ;  /* 0x0001c008200079e7 */ /* 0x0005e20009300000 */
[----:B------:R-:W-:Y:S01]  /*4310*/  UMOV UR11, 0x4008 ;  /* 0x00004008000b7882 */ /* 0x000fe20000000000 */
[----:B------:R2:W-:Y:S01]  /*4320*/  UTCCP.T.S.2CTA.4x32dp128bit tmem[UR32+0x1c4], gdesc[UR16] ;  /* 0x0001c410200079e7 */ /* 0x0005e20009300000 */
[----:B------:R-:W-:Y:S01]  /*4330*/  UMOV UR13, 0x4008 ;  /* 0x00004008000d7882 */ /* 0x000fe20000000000 */
[----:B------:R2:W-:Y:S01]  /*4340*/  UTCCP.T.S.2CTA.4x32dp128bit tmem[UR32+0x1c8], gdesc[UR4] ;  /* 0x0001c804200079e7 */ /* 0x0005e20009300000 */
[----:B------:R-:W-:Y:S01]  /*4350*/  UMOV UR15, 0x4008 ;  /* 0x00004008000f7882 */ /* 0x000fe20000000000 */
[----:B------:R2:W-:Y:S01]  /*4360*/  UTCCP.T.S.2CTA.4x32dp128bit tmem[UR32+0x1cc], gdesc[UR10] ;  /* 0x0001cc0a200079e7 */ /* 0x0005e20009300000 */
[----:B------:R2:W-:Y:S01]  /*4370*/  UTCCP.T.S.2CTA.4x32dp128bit tmem[UR32+0x1d0], gdesc[UR12] ;  /* 0x0001d00c200079e7 */ /* 0x0005e20009300000 */
[----:B------:R2:W-:Y:S01]  /*4380*/  UTCCP.T.S.2CTA.4x32dp128bit tmem[UR32+0x1d4], gdesc[UR14] ;  /* 0x0001d40e200079e7 */ /* 0x0005e20009300000 */
[----:B------:R-:W-:Y:S01]  /*4390*/  UMOV UR6, 0x1 ;  /* 0x0000000100067882 */ /* 0x000fe20000000000 */
[----:B------:R-:W3:Y:S01]  /*43a0*/  SYNCS.PHASECHK.TRANS64.TRYWAIT P3, [UR38+0xb8], R5 ;  /* 0x0000b805ff0075a7 */ /* 0x000ee20008061126 */
[----:B-1----:R-:W-:Y:S01]  /*43b0*/  @P1 VOTEU.ANY UP0, P0 ;  /* 0x0000000000ff1886 */ /* 0x002fe20000000100 */
[----:B------:R-:W-:Y:S01]  /*43c0*/  @UP1 USEL UR6, URZ, 0x1, !UP0 ;  /* 0x00000001ff061887 */ /* 0x000fe2000c000000 */
[----:B--23--:R-:W-:Y:S11]  /*43d0*/  @!P3 BRA `(.L_x_76) ;  /* 0x000000880030b947 */ /* 0x00cff60003800000 */
.L_x_172:
[----:B------:R-:W-:Y:S01]  /*43e0*/  ELECT P0, URZ, PT ;  /* 0x0000000000ff782f */ /* 0x000fe20003800000 */
[----:B------:R-:W-:Y:S02]  /*43f0*/  ULEA UR8, UR7, UR56, 0xa ;  /* 0x0000003807087291 */ /* 0x000fe4000f8e50ff */
[----:B------:R-:W-:Y:S02]  /*4400*/  ULEA UR4, UR7, UR39, 0xa ;  /* 0x0000002707047291 */ /* 0x000fe4000f8e50ff */
[----:B------:R-:W-:Y:S02]  /*4410*/  UIADD3 UR10, UPT, UPT, UR18, 0x20, URZ ;  /* 0x00000020120a7890 */ /* 0x000fe4000fffe0ff */
[----:B------:R-:W-:Y:S02]  /*4420*/  UIADD3 UR22, UPT, UPT, UR8, 0x2, URZ ;  /* 0x0000000208167890 */ /* 0x000fe4000fffe0ff */
[----:B------:R-:W-:Y:S02]  /*4430*/  UIADD3 UR20, UPT, UPT, UR4, 0x2, URZ ;  /* 0x0000000204147890 */ /* 0x000fe4000fffe0ff */
[----:B------:R-:W-:-:S02]  /*4440*/  UIADD3 UR18, UPT, UPT, UR8, 0x4, URZ ;  /* 0x0000000408127890 */ /* 0x000fc4000fffe0ff */
[----:B-1----:R-:W-:Y:S01]  /*4450*/  @P0 LOP3.LUT R0, R2, 0xffff, RZ, 0xc0, !PT ;  /* 0x0000ffff02000812 */ /* 0x002fe200078ec0ff */
[----:B------:R-:W-:Y:S02]  /*4460*/  UIADD3 UR16, UPT, UPT, UR4, 0x4, URZ ;  /* 0x0000000404107890 */ /* 0x000fe4000fffe0ff */
[----:B------:R-:W-:Y:S01]  /*4470*/  UIADD3 UR12, UPT, UPT, UR4, 0x6, URZ ;  /* 0x00000006040c7890 */ /* 0x000fe2000fffe0ff */
[----:B------:R-:W-:Y:S01]  /*4480*/  @P0 R2UR UR7, R0 ;  /* 0x00000000000702ca */ /* 0x000fe200000e0000 */
[----:B------:R-:W-:Y:S01]  /*4490*/  UIADD3 UR14, UPT, UPT, UR8, 0x6, URZ ;  /* 0x00000006080e7890 */ /* 0x000fe2000fffe0ff */
[----:B------:R-:W-:Y:S01]  /*44a0*/  UMOV UR9, 0x40004040 ;  /* 0x4000404000097882 */ /* 0x000fe20000000000 */
[----:B------:R-:W-:Y:S01]  /*44b0*/  UMOV UR5, 0x40004040 ;  /* 0x4000404000057882 */ /* 0x000fe20000000000 */
[----:B------:R-:W-:Y:S01]  /*44c0*/  UMOV UR23, 0x40004040 ;  /* 0x4000404000177882 */ /* 0x000fe20000000000 */
[----:B------:R-:W-:Y:S01]  /*44d0*/  UMOV UR21, 0x40004040 ;  /* 0x4000404000157882 */ /* 0x000fe20000000000 */
[----:B------:R1:W-:Y:S01]  /*44e0*/  UTCOMMA.2CTA gdesc[UR4], gdesc[UR8], tmem[UR34], tmem[UR66], idesc[UR67], tmem[UR54], !UPT ;  /* 0xc0364208040075ea */ /* 0x0003e2000fa00022 */
[----:B------:R-:W-:Y:S01]  /*44f0*/  UMOV UR19, 0x40004040 ;  /* 0x4000404000137882 */ /* 0x000fe20000000000 */
[----:B------:R-:W-:Y:S01]  /*4500*/  UMOV UR17, 0x40004040 ;  /* 0x4000404000117882 */ /* 0x000fe20000000000 */
[----:B------:R-:W-:Y:S01]  /*4510*/  UMOV UR15, 0x40004040 ;  /* 0x40004040000f7882 */ /* 0x000fe20000000000 */
[----:B------:R-:W-:Y:S01]  /*4520*/  UMOV UR13, 0x40004040 ;  /* 0x40004040000d7882 */ /* 0x000fe20000000000 */
[----:B------:R1:W-:Y:S01]  /*4530*/  UTCOMMA.2CTA gdesc[UR20], gdesc[UR22], tmem[UR34], tmem[UR64], idesc[UR65], tmem[UR50], UPT ;  /* 0xc0324016140075ea */ /* 0x0003e2000ba00022 */
[----:B------:R1:W-:Y:S01]  /*4540*/  UTCOMMA.2CTA gdesc[UR16], gdesc[UR18], tmem[UR34], tmem[UR62], idesc[UR63], tmem[UR52], UPT ;  /* 0xc0343e12100075ea */ /* 0x0003e2000ba00022 */
[----:B------:R1:W-:Y:S01]  /*4550*/  UTCOMMA.2CTA gdesc[UR12], gdesc[UR14], tmem[UR34], tmem[UR60], idesc[UR61], tmem[UR48], UPT ;  /* 0xc0303c0e0c0075ea */ /* 0x0003e2000ba00022 */
[----:B------:R1:W-:Y:S01]  /*4560*/  UTCBAR.2CTA.MULTICAST [UR10], URZ, UR7 ;  /* 0x000000ff0a0073e9 */ /* 0x0003e20008200807 */
[----:B------:R-:W-:Y:S01]  /*4570*/  UMOV UR11, 0x1 ;  /* 0x00000001000b7882 */ /* 0x000fe20000000000 */
[----:B------:R-:W-:-:S05]  /*4580*/  UMOV UR33, UR70 ;  /* 0x0000004600217c82 */ /* 0x000fca0008000000 */
.L_x_73:
[----:B------:R-:W-:-:S09]  /*4590*/  UISETP.GE.AND UP0, UPT, UR33, 0x1, UPT ;  /* 0x000000012100788c */ /* 0x000fd2000bf06270 */
[----:B------:R-:W-:Y:S05]  /*45a0*/  BRA.U !UP0, `(.L_x_77) ;  /* 0x0000000508147547 */ /* 0x000fea000b800000 */
[----:B-1----:R-:W-:-:S05]  /*45b0*/  UMOV UR5, UR35 ;  /* 0x0000002300057c82 */ /* 0x002fca0008000000 */
.L_x_80:
[----:B------:R-:W-:Y:S02]  /*45c0*/  UISETP.NE.AND UP0, UPT, UR6, URZ, UPT ;  /* 0x000000ff0600728c */ /* 0x000fe4000bf05270 */
[----:B------:R-:W-:Y:S07]  /*45d0*/  ULEA UR7, UR5, UR38, 0x3 ;  /* 0x0000002605077291 */ /* 0x000fee000f8e18ff */
[----:B------:R-:W-:Y:S05]  /*45e0*/  BRA.U UP0, `(.L_x_78) ;  /* 0x00000001000c7547 */ /* 0x000fea000b800000 */
[----:B------:R-:W-:Y:S04]  /*45f0*/  SHF.L.U32 R5, R3, 0x1f, RZ ;  /* 0x0000001f03057819 */ /* 0x000fe800000006ff */
[----:B------:R-:W1:Y:S02]  /*4600*/  SYNCS.PHASECHK.TRANS64.TRYWAIT P0, [UR7], R5 ;  /* 0x00000005ff0075a7 */ /* 0x000e640008001107 */
[----:B-1----:R-:W-:Y:S05]  /*4610*/  @!P0 BRA `(.L_x_79) ;  /* 0x0000008400b88947 */ /* 0x002fea0003800000 */
.L_x_78:
[----:B------:R-:W-:Y:S02]  /*4620*/  UISETP.NE.AND UP1, UPT, UR33, 0x1, UPT ;  /* 0x000000012100788c */ /* 0x000fe4000bf25270 */
[----:B------:R-:W-:Y:S01]  /*4630*/  UIADD3 UR4, UPT, UPT, UR5, 0x1, URZ ;  /* 0x0000000105047890 */ /* 0x000fe2000fffe0ff */
[----:B------:R-:W-:Y:S03]  /*4640*/  ELECT P3, URZ, PT ;  /* 0x0000000000ff782f */ /* 0x000fe60003860000 */
[----:B------:R-:W-:Y:S01]  /*4650*/  UISETP.NE.AND UP0, UPT, UR4, 0x4, UPT ;  /* 0x000000040400788c */ /* 0x000fe2000bf05270 */
[----:B------:R-:W-:Y:S01]  /*4660*/  PLOP3.LUT P1, PT, PT, PT, UP1, 0x80, 0x8 ;  /* 0x000000000008781c */ /* 0x000fe20003f2f018 */
[----:B------:R-:W-:Y:S02]  /*4670*/  ULEA UR10, UR5, UR58, 0x7 ;  /* 0x0000003a050a7291 */ /* 0x000fe4000f8e38ff */
[----:B------:R-:W-:Y:S02]  /*4680*/  USEL UR6, URZ, 0x1, UP0 ;  /* 0x00000001ff067887 */ /* 0x000fe40008000000 */
[----:B------:R-:W-:Y:S02]  /*4690*/  USEL UR35, UR4, URZ, UP0 ;  /* 0x000000ff04237287 */ /* 0x000fe40008000000 */
[----:B------:R-:W-:Y:S02]  /*46a0*/  ULEA UR8, UR5, UR56, 0xa ;  /* 0x0000003805087291 */ /* 0x000fe4000f8e50ff */
[----:B------:R-:W-:Y:S01]  /*46b0*/  @UP1 ULEA UR4, UR35, UR38, 0x3 ;  /* 0x0000002623041291 */ /* 0x000fe2000f8e18ff */
[----:B------:R-:W-:Y:S01]  /*46c0*/  LOP3.LUT R3, R3, UR6, RZ, 0x3c, !PT ;  /* 0x0000000603037c12 */ /* 0x000fe2000f8e3cff */
[----:B------:R-:W-:Y:S01]  /*46d0*/  ULEA UR6, UR5, UR57, 0x6 ;  /* 0x0000003905067291 */ /* 0x000fe2000f8e30ff */
[----:B-1----:R-:W-:Y:S01]  /*46e0*/  @P3 LOP3.LUT R0, R2, 0xffff, RZ, 0xc0, !PT ;  /* 0x0000ffff02003812 */ /* 0x002fe200078ec0ff */
[----:B------:R-:W-:Y:S01]  /*46f0*/  UIADD3 UR24, UPT, UPT, UR10, 0x20, URZ ;  /* 0x000000200a187890 */ /* 0x000fe2000fffe0ff */
[----:B------:R-:W-:Y:S01]  /*4700*/  @P1 SHF.L.U32 R4, R3, 0x1f, RZ ;  /* 0x0000001f03041819 */ /* 0x000fe200000006ff */
[----:B------:R-:W-:Y:S01]  /*4710*/  UIADD3 UR30, UPT, UPT, UR6, 0x20, URZ ;  /* 0x00000020061e7890 */ /* 0x000fe2000fffe0ff */
[----:B------:R-:W-:Y:S01]  /*4720*/  @P3 R2UR UR36, R0 ;  /* 0x00000000002432ca */ /* 0x000fe200000e0000 */
[----:B------:R-:W-:Y:S01]  /*4730*/  UISETP.NE.U32.AND UP0, UPT, UR11, URZ, UPT ;  /* 0x000000ff0b00728c */ /* 0x000fe2000bf05070 */
[----:B------:R-:W1:Y:S01]  /*4740*/  @P1 SYNCS.PHASECHK.TRANS64.TRYWAIT P0, [UR4], R4 ;  /* 0x00000004ff0015a7 */ /* 0x000e620008001104 */
[----:B------:R-:W-:Y:S02]  /*4750*/  ULEA UR4, UR5, UR39, 0xa ;  /* 0x0000002705047291 */ /* 0x000fe4000f8e50ff */
[----:B------:R-:W-:Y:S02]  /*4760*/  UIADD3 UR37, UPT, UPT, UR7, 0x20, URZ ;  /* 0x0000002007257890 */ /* 0x000fe4000fffe0ff */
[----:B------:R-:W-:Y:S02]  /*4770*/  UIADD3 UR26, UPT, UPT, UR10, 0x40, URZ ;  /* 0x000000400a1a7890 */ /* 0x000fe4000fffe0ff */
[----:B------:R-:W-:Y:S02]  /*4780*/  UIADD3 UR28, UPT, UPT, UR10, 0x60, URZ ;  /* 0x000000600a1c7890 */ /* 0x000fe4000fffe0ff */
[----:B------:R-:W-:Y:S02]  /*4790*/  UIADD3 UR22, UPT, UPT, UR8, 0x2, URZ ;  /* 0x0000000208167890 */ /* 0x000fe4000fffe0ff */
[----:B------:R-:W-:Y:S02]  /*47a0*/  UIADD3 UR20, UPT, UPT, UR4, 0x2, URZ ;  /* 0x0000000204147890 */ /* 0x000fe4000fffe0ff */
[----:B------:R-:W-:Y:S02]  /*47b0*/  UIADD3 UR18, UPT, UPT, UR8, 0x4, URZ ;  /* 0x0000000408127890 */ /* 0x000fe4000fffe0ff */
[----:B------:R-:W-:Y:S02]  /*47c0*/  UIADD3 UR16, UPT, UPT, UR4, 0x4, URZ ;  /* 0x0000000404107890 */ /* 0x000fe4000fffe0ff */
[----:B------:R-:W-:Y:S02]  /*47d0*/  UIADD3 UR14, UPT, UPT, UR8, 0x6, URZ ;  /* 0x00000006080e7890 */ /* 0x000fe4000fffe0ff */
[----:B------:R-:W-:Y:S01]  /*47e0*/  UIADD3 UR12, UPT, UPT, UR4, 0x6, URZ ;  /* 0x00000006040c7890 */ /* 0x000fe2000fffe0ff */
[----:B------:R-:W-:Y:S01]  /*47f0*/  UMOV UR7, 0x4008 ;  /* 0x0000400800077882 */ /* 0x000fe20000000000 */
[----:B------:R-:W-:Y:S01]  /*4800*/  UMOV UR31, 0x4008 ;  /* 0x00004008001f7882 */ /* 0x000fe20000000000 */
[----:B------:R2:W-:Y:S01]  /*4810*/  UTCCP.T.S.2CTA.4x32dp128bit tmem[UR32+0x1c0], gdesc[UR6] ;  /* 0x0001c006200079e7 */ /* 0x0005e20009300000 */
[----:B------:R-:W-:Y:S01]  /*4820*/  UTCCP.T.S.2CTA.4x32dp128bit tmem[UR32+0x1c4], gdesc[UR30] ;  /* 0x0001c41e200079e7 */ /* 0x000fe20009300000 */
[----:B------:R-:W-:Y:S01]  /*4830*/  UMOV UR11, 0x4008 ;  /* 0x00004008000b7882 */ /* 0x000fe20000000000 */
[----:B------:R-:W-:Y:S01]  /*4840*/  UMOV UR25, 0x4008 ;  /* 0x0000400800197882 */ /* 0x000fe20000000000 */
[----:B------:R3:W-:Y:S01]  /*4850*/  UTCCP.T.S.2CTA.4x32dp128bit tmem[UR32+0x1c8], gdesc[UR10] ;  /* 0x0001c80a200079e7 */ /* 0x0007e20009300000 */
[----:B------:R-:W-:Y:S01]  /*4860*/  UTCCP.T.S.2CTA.4x32dp128bit tmem[UR32+0x1cc], gdesc[UR24] ;  /* 0x0001cc18200079e7 */ /* 0x000fe20009300000 */
[----:B------:R-:W-:Y:S01]  /*4870*/  UMOV UR27, 0x4008 ;  /* 0x00004008001b7882 */ /* 0x000fe20000000000 */
[----:B------:R-:W-:Y:S01]  /*4880*/  UMOV UR29, 0x4008 ;  /* 0x00004008001d7882 */ /* 0x000fe20000000000 */
[----:B------:R-:W-:Y:S01]  /*4890*/  UTCCP.T.S.2CTA.4x32dp128bit tmem[UR32+0x1d0], gdesc[UR26] ;  /* 0x0001d01a200079e7 */ /* 0x000fe20009300000 */
[----:B------:R-:W-:Y:S01]  /*48a0*/  UTCCP.T.S.2CTA.4x32dp128bit tmem[UR32+0x1d4], gdesc[UR28] ;  /* 0x0001d41c200079e7 */ /* 0x000fe20009300000 */
[----:B------:R-:W-:Y:S01]  /*48b0*/  UMOV UR9, 0x40004040 ;  /* 0x4000404000097882 */ /* 0x000fe20000000000 */
[----:B------:R-:W-:Y:S01]  /*48c0*/  UMOV UR5, 0x40004040 ;  /* 0x4000404000057882 */ /* 0x000fe20000000000 */
[----:B------:R-:W-:Y:S01]  /*48d0*/  UMOV UR23, 0x40004040 ;  /* 0x4000404000177882 */ /* 0x000fe20000000000 */
[----:B------:R4:W-:Y:S01]  /*48e0*/  UTCOMMA.2CTA gdesc[UR4], gdesc[UR8], tmem[UR34], tmem[UR46], idesc[UR47], tmem[UR54], UP0 ;  /* 0xc0362e08040075ea */ /* 0x0009e20008200022 */
[----:B------:R-:W-:Y:S02]  /*48f0*/  UISETP.GT.U32.AND UP0, UPT, UR33, 0x1, UPT ;  /* 0x000000012100788c */ /* 0x000fe4000bf04070 */
[----:B------:R-:W-:Y:S01]  /*4900*/  UIADD3 UR33, UPT, UPT, UR33, -0x1, URZ ;  /* 0xffffffff21217890 */ /* 0x000fe2000fffe0ff */
[----:B------:R-:W-:Y:S01]  /*4910*/  UMOV UR21, 0x40004040 ;  /* 0x4000404000157882 */ /* 0x000fe20000000000 */
[----:B------:R-:W-:Y:S01]  /*4920*/  UMOV UR19, 0x40004040 ;  /* 0x4000404000137882 */ /* 0x000fe20000000000 */
[----:B------:R1:W-:Y:S01]  /*4930*/  UTCOMMA.2CTA gdesc[UR20], gdesc[UR22], tmem[UR34], tmem[UR44], idesc[UR45], tmem[UR50], UPT ;  /* 0xc0322c16140075ea */ /* 0x0003e2000ba00022 */
[----:B------:R-:W-:Y:S01]  /*4940*/  UMOV UR17, 0x40004040 ;  /* 0x4000404000117882 */ /* 0x000fe20000000000 */
[----:B------:R-:W-:Y:S01]  /*4950*/  UMOV UR15, 0x40004040 ;  /* 0x40004040000f7882 */ /* 0x000fe20000000000 */
[----:B------:R1:W-:Y:S01]  /*4960*/  UTCOMMA.2CTA gdesc[UR16], gdesc[UR18], tmem[UR34], tmem[UR42], idesc[UR43], tmem[UR52], UPT ;  /* 0xc0342a12100075ea */ /* 0x0003e2000ba00022 */
[----:B------:R-:W-:Y:S01]  /*4970*/  UMOV UR13, 0x40004040 ;  /* 0x40004040000d7882 */ /* 0x000fe20000000000 */
[----:B--2---:R-:W-:Y:S01]  /*4980*/  UMOV UR6, 0x1 ;  /* 0x0000000100067882 */ /* 0x004fe20000000000 */
[----:B------:R2:W-:Y:S01]  /*4990*/  UTCOMMA.2CTA gdesc[UR12], gdesc[UR14], tmem[UR34], tmem[UR40], idesc[UR41], tmem[UR48], UPT ;  /* 0xc030280e0c0075ea */ /* 0x0005e2000ba00022 */
[----:B------:R2:W-:Y:S01]  /*49a0*/  UTCBAR.2CTA.MULTICAST [UR37], URZ, UR36 ;  /* 0x000000ff250073e9 */ /* 0x0005e20008200824 */
[----:B---3--:R-:W-:Y:S01]  /*49b0*/  UMOV UR11, 0x1 ;  /* 0x00000001000b7882 */ /* 0x008fe20000000000 */
[----:B----4-:R-:W-:Y:S01]  /*49c0*/  UMOV UR5, UR35 ;  /* 0x0000002300057c82 */ /* 0x010fe20008000000 */
[----:B-1----:R-:W-:Y:S01]  /*49d0*/  @P1 VOTEU.ANY UP2, P0 ;  /* 0x0000000000ff1886 */ /* 0x002fe20000040100 */
[----:B------:R-:W-:Y:S01]  /*49e0*/  @UP1 USEL UR6, URZ, 0x1, !UP2 ;  /* 0x00000001ff061887 */ /* 0x000fe2000d000000 */
[----:B--2---:R-:W-:Y:S11]  /*49f0*/  BRA.U UP0, `(.L_x_80) ;  /* 0xfffffff900f07547 */ /* 0x004ff6000b83ffff */
.L_x_77:
[----:B------:R2:W-:Y:S01]  /*4a00*/  UTCBAR.2CTA.MULTICAST [UR71], URZ, UR69 ;  /* 0x000000ff470073e9 */ /* 0x0005e20008200845 */
[----:B-1----:R-:W-:-:S04]  /*4a10*/  UMOV UR7, UR35 ;  /* 0x0000002300077c82 */ /* 0x002fc80008000000 */
.L_x_72:
[----:B------:R-:W-:Y:S01]  /*4a20*/  ISETP.NE.AND P0, PT, R9, 0x2, PT ;  /* 0x000000020900780c */ /* 0x000fe20003f05270 */
[----:B------:R-:W-:-:S03]  /*4a30*/  ULOP3.LUT UR59, UR59, 0x1, URZ, 0x3c, !UPT ;  /* 0x000000013b3b7892 */ /* 0x000fc6000f8e3cff */
[----:B------:R-:W-:Y:S02]  /*4a40*/  SEL R5, RZ, 0x1, P0 ;  /* 0x00000001ff057807 */ /* 0x000fe40000000000 */
[----:B------:R-:W-:Y:S02]  /*4a50*/  SEL R9, R9, RZ, P0 ;  /* 0x000000ff09097207 */ /* 0x000fe40000000000 */
[----:B------:R-:W-:Y:S01]  /*4a60*/  LOP3.LUT R8, R8, R5, RZ, 0x3c, !PT ;  /* 0x0000000508087212 */ /* 0x000fe200078e3cff */
[----:B------:R-:W-:Y:S06]  /*4a70*/  @P2 BRA `(.L_x_81) ;  /* 0xfffffff400482947 */ /* 0x000fec000383ffff */
[----:B------:R-:W1:Y:S01]  /*4a80*/  S2UR UR6, SR_CgaCtaId ;  /* 0x00000000000679c3 */ /* 0x000e620000008800 */
[----:B------:R-:W-:Y:S01]  /*4a90*/  ELECT P0, URZ, PT ;  /* 0x0000000000ff782f */ /* 0x000fe20003800000 */
[----:B------:R-:W-:Y:S01]  /*4aa0*/  IMAD.MOV.U32 R0, RZ, RZ, 0x1 ;  /* 0x00000001ff007424 */ /* 0x000fe200078e00ff */
[----:B------:R-:W-:Y:S01]  /*4ab0*/  UMOV UR4, 0x40 ;  /* 0x0000004000047882 */ /* 0x000fe20000000000 */
[----:B------:R-:W-:-:S04]  /*4ac0*/  SHF.L.U32 R3, RZ, 0x1f, RZ ;  /* 0x0000001fff037819 */ /* 0x000fc800000006ff */
[----:B------:R-:W-:Y:S01]  /*4ad0*/  UVIRTCOUNT.DEALLOC.SMPOOL 0x80 ;  /* 0x000000800000784c */ /* 0x000fe20000000000 */
[----:B-1----:R-:W-:-:S09]  /*4ae0*/  ULEA UR6, UR6, UR4, 0x18 ;  /* 0x0000000406067291 */ /* 0x002fd2000f8ec0ff */
[----:B------:R1:W-:Y:S01]  /*4af0*/  @P0 STS.U8 [UR6+0x1c], R0 ;  /* 0x00001c00ff000988 */ /* 0x0003e20008000006 */
[----:B------:R-:W3:Y:S02]  /*4b00*/  SYNCS.PHASECHK.TRANS64.TRYWAIT P0, [UR38+0xe0], R3 ;  /* 0x0000e003ff0075a7 */ /* 0x000ee40008001126 */
[----:B-1-3--:R-:W-:Y:S05]  /*4b10*/  @!P0 BRA `(.L_x_82) ;  /* 0x0000008000908947 */ /* 0x00afea0003800000 */
.L_x_175:
[----:B------:R-:W-:Y:S01]  /*4b20*/  NOP ;  /* 0x0000000000007918 */ /* 0x000fe20000000000 */
[----:B-1----:R-:W1:Y:S01]  /*4b30*/  LDS R0, [UR6+0x14] ;  /* 0x00001406ff007984 */ /* 0x002e620008000800 */
[----:B------:R-:W-:Y:S01]  /*4b40*/  ULOP3.LUT UR4, UR32, 0xffff, URZ, 0xc0, !UPT ;  /* 0x0000ffff20047892 */ /* 0x000fe2000f8ec0ff */
[----:B------:R-:W-:Y:S01]  /*4b50*/  UMOV UR5, 0xffff ;  /* 0x0000ffff00057882 */ /* 0x000fe20000000000 */
[----:B------:R-:W-:Y:S02]  /*4b60*/  UMOV UR7, 0x1 ;  /* 0x0000000100077882 */ /* 0x000fe40000000000 */
[----:B------:R-:W-:-:S04]  /*4b70*/  USHF.R.U32.HI UR4, URZ, 0x5, UR4 ;  /* 0x00000005ff047899 */ /* 0x000fc80008011604 */
[----:B------:R-:W-:Y:S02]  /*4b80*/  USHF.L.U32 UR5, UR5, UR4, URZ ;  /* 0x0000000405057299 */ /* 0x000fe400080006ff */
[----:B------:R-:W-:-:S04]  /*4b90*/  USHF.L.U32 UR4, UR7, UR4, URZ ;  /* 0x0000000407047299 */ /* 0x000fc800080006ff */
[----:B-1----:R-:W-:-:S04]  /*4ba0*/  LOP3.LUT R0, R0, UR5, RZ, 0xc0, !PT ;  /* 0x0000000500007c12 */ /* 0x002fc8000f8ec0ff */
[----:B------:R-:W-:-:S13]  /*4bb0*/  ISETP.NE.AND P0, PT, R0, UR5, PT ;  /* 0x0000000500007c0c */ /* 0x000fda000bf05270 */
[----:B------:R-:W-:Y:S05]  /*4bc0*/  @P0 BRA `(.L_x_83) ;  /* 0x0000000000580947 */ /* 0x000fea0003800000 */
[----:B------:R-:W1:Y:S02]  /*4bd0*/  LDS R0, [UR6+0x18] ;  /* 0x00001806ff007984 */ /* 0x000e640008000800 */
[----:B-1----:R-:W-:-:S04]  /*4be0*/  LOP3.LUT R0, R0, UR4, RZ, 0xc0, !PT ;  /* 0x0000000400007c12 */ /* 0x002fc8000f8ec0ff */
[----:B------:R-:W-:-:S13]  /*4bf0*/  ISETP.NE.AND P0, PT, R0, UR4, PT ;  /* 0x0000000400007c0c */ /* 0x000fda000bf05270 */
[----:B------:R-:W-:Y:S05]  /*4c00*/  @P0 BRA `(.L_x_84) ;  /* 0x00000000003c0947 */ /* 0x000fea0003800000 */
[----:B------:R-:W1:Y:S01]  /*4c10*/  S2R R2, SR_LANEID ;  /* 0x0000000000027919 */ /* 0x000e620000000000 */
[----:B------:R-:W-:Y:S01]  /*4c20*/  ULOP3.LUT UR5, URZ, UR5, URZ, 0x33, !UPT ;  /* 0x00000005ff057292 */ /* 0x000fe2000f8e33ff */
[----:B------:R-:W-:Y:S01]  /*4c30*/  LOP3.LUT R4, RZ, UR4, RZ, 0x33, !PT ;  /* 0x00000004ff047c12 */ /* 0x000fe2000f8e33ff */
[----:B------:R-:W-:Y:S02]  /*4c40*/  VOTEU.ANY UR4, UPT, PT ;  /* 0x0000000000047886 */ /* 0x000fe400038e0100 */
[----:B------:R-:W-:Y:S01]  /*4c50*/  UFLO.U32 UR4, UR4 ;  /* 0x00000004000472bd */ /* 0x000fe200080e0000 */
[----:B------:R-:W3:Y:S01]  /*4c60*/  REDUX UR7, R4 ;  /* 0x00000000040773c4 */ /* 0x000ee20000000000 */
[----:B------:R-:W-:-:S06]  /*4c70*/  IMAD.U32 R0, RZ, RZ, UR5 ;  /* 0x00000005ff007e24 */ /* 0x000fcc000f8e00ff */
[----:B------:R4:W-:Y:S01]  /*4c80*/  UTCATOMSWS.AND URZ, UR5 ;  /* 0x0000000500ff79e3 */ /* 0x0009e20008000000 */
[----:B------:R-:W2:Y:S01]  /*4c90*/  REDUX UR8, R0 ;  /* 0x00000000000873c4 */ /* 0x000ea20000000000 */
[----:B-1----:R-:W-:Y:S01]  /*4ca0*/  ISETP.EQ.U32.AND P0, PT, R2, UR4, PT ;  /* 0x0000000402007c0c */ /* 0x002fe2000bf02070 */
[----:B---3--:R-:W-:Y:S01]  /*4cb0*/  IMAD.U32 R2, RZ, RZ, UR7 ;  /* 0x00000007ff027e24 */ /* 0x008fe2000f8e00ff */
[----:B--2---:R-:W-:-:S11]  /*4cc0*/  MOV R3, UR8 ;  /* 0x0000000800037c02 */ /* 0x004fd60008000f00 */
[----:B------:R4:W-:Y:S04]  /*4cd0*/  @P0 ATOMS.AND RZ, [UR6+0x14], R3 ;  /* 0x00001403ffff098c */ /* 0x0009e8000a800006 */
[----:B------:R4:W-:Y:S01]  /*4ce0*/  @P0 ATOMS.AND RZ, [UR6+0x18], R2 ;  /* 0x00001802ffff098c */ /* 0x0009e2000a800006 */
[----:B------:R-:W-:Y:S05]  /*4cf0*/  BRA `(.L_x_85) ;  /* 0x0000000000147947 */ /* 0x000fea0003800000 */
.L_x_84:
[----:B------:R-:W-:Y:S02]  /*4d00*/  MOV R2, 0x4d20 ;  /* 0x00004d2000027802 */ /* 0x000fe40000000f00 */
[----:B--2--5:R-:W-:Y:S05]  /*4d10*/  CALL.REL.NOINC `($__internal_0_$__cuda_sm10x_tcgen05_guardrail_trap_col_being_dealloced_not_returned_by_alloc) ;  /* 0x00000084007c7944 */ /* 0x024fea0003c00000 */
[----:B------:R-:W-:Y:S05]  /*4d20*/  BRA `(.L_x_85) ;  /* 0x0000000000087947 */ /* 0x000fea0003800000 */
.L_x_83:
[----:B------:R-:W-:Y:S02]  /*4d30*/  MOV R2, 0x4d50 ;  /* 0x00004d5000027802 */ /* 0x000fe40000000f00 */
[----:B--2--5:R-:W-:Y:S05]  /*4d40*/  CALL.REL.NOINC `($__internal_2_$__cuda_sm10x_tcgen05_guardrail_trap_unallocated_columns_being_dealloced) ;  /* 0x0000008400887944 */ /* 0x024fea0003c00000 */
.L_x_85:
[----:B------:R-:W-:Y:S01]  /*4d50*/  NOP ;  /* 0x0000000000007918 */ /* 0x000fe20000000000 */
[----:B----4-:R-:W-:Y:S05]  /*4d60*/  EXIT ;  /* 0x000000000000794d */ /* 0x010fea0003800000 */
.L_x_59:
[----:B------:R-:W-:-:S09]  /*4d70*/  UISETP.NE.OR UP0, UPT, UR17, 0x3, !UP3 ;  /* 0x000000031100788c */ /* 0x000fd2000df05670 */
[----:B------:R-:W-:Y:S05]  /*4d80*/  BRA.U UP0, `(.L_x_86) ;  /* 0x0000001100907547 */ /* 0x000fea000b800000 */
[----:B------:R-:W1:Y:S01]  /*4d90*/  S2UR UR10, SR_CgaCtaId ;  /* 0x00000000000a79c3 */ /* 0x000e620000008800 */
[----:B------:R-:W2:Y:S01]  /*4da0*/  LDCU UR37, c[0x0][0x370] ;  /* 0x00006e00ff2577ac */ /* 0x000ea20008000800 */
[----:B------:R-:W-:Y:S02]  /*4db0*/  HFMA2 R13, -RZ, RZ, 0, 0 ;  /* 0x00000000ff0d7431 */ /* 0x000fe400000001ff */
[----:B------:R-:W-:Y:S01]  /*4dc0*/  IMAD.MOV.U32 R15, RZ, RZ, 0x1 ;  /* 0x00000001ff0f7424 */ /* 0x000fe200078e00ff */
[----:B------:R-:W-:Y:S01]  /*4dd0*/  MOV R7, 0x4000 ;  /* 0x0000400000077802 */ /* 0x000fe20000000f00 */
[----:B------:R-:W2:Y:S01]  /*4de0*/  LDCU.128 UR40, c[0x0][0xf10] ;  /* 0x0001e200ff2877ac */ /* 0x000ea20008000c00 */
[----:B------:R-:W-:Y:S01]  /*4df0*/  IMAD.MOV.U32 R14, RZ, RZ, RZ ;  /* 0x000000ffff0e7224 */ /* 0x000fe200078e00ff */
[----:B------:R-:W3:Y:S01]  /*4e00*/  LDC.64 R16, c[0x0][0x348] ;  /* 0x0000d200ff107b82 */ /* 0x000ee20000000a00 */
[----:B------:R-:W4:Y:S01]  /*4e10*/  LDCU UR31, c[0x0][0x374] ;  /* 0x00006e80ff1f77ac */ /* 0x000f220008000800 */
[----:B------:R-:W1:Y:S06]  /*4e20*/  LDCU UR15, c[0x0][0xf0c] ;  /* 0x0001e180ff0f77ac */ /* 0x000e6c0008000800 */
[----:B------:R-:W3:Y:S01]  /*4e30*/  LDC.64 R2, c[0x0][0xc88] ;  /* 0x00032200ff027b82 */ /* 0x000ee20000000a00 */
[----:B------:R-:W3:Y:S01]  /*4e40*/  LDCU UR50, c[0x0][0xf20] ;  /* 0x0001e400ff3277ac */ /* 0x000ee20008000800 */
[----:B------:R-:W3:Y:S06]  /*4e50*/  LDCU UR4, c[0x0][0xf30] ;  /* 0x0001e600ff0477ac */ /* 0x000eec0008000800 */
[----:B------:R-:W3:Y:S01]  /*4e60*/  LDC.64 R4, c[0x0][0xc90] ;  /* 0x00032400ff047b82 */ /* 0x000ee20000000a00 */
[----:B------:R-:W-:Y:S01]  /*4e70*/  UMOV UR21, 0x400 ;  /* 0x0000040000157882 */ /* 0x000fe20000000000 */
[----:B--2---:R-:W-:-:S02]  /*4e80*/  UIMAD.WIDE.U32 UR6, UR37, UR40, URZ ;  /* 0x00000028250672a5 */ /* 0x004fc4000f8e00ff */
[----:B----4-:R-:W-:Y:S02]  /*4e90*/  UIMAD.WIDE.U32 UR8, UR31, UR43, URZ ;  /* 0x0000002b1f0872a5 */ /* 0x010fe4000f8e00ff */
[----:B-1----:R-:W-:Y:S02]  /*4ea0*/  ULEA UR21, UR10, UR21, 0x18 ;  /* 0x000000150a157291 */ /* 0x002fe4000f8ec0ff */
[----:B------:R-:W-:Y:S02]  /*4eb0*/  UPLOP3.LUT UP3, UPT, UPT, UPT, UPT, 0x40, 0x4 ;  /* 0x000000000004789c */ /* 0x000fe40003f6e870 */
[----:B------:R-:W-:Y:S02]  /*4ec0*/  UIADD3 UR38, UPT, UPT, UR21, 0x58, URZ ;  /* 0x0000005815267890 */ /* 0x000fe4000fffe0ff */
[----:B------:R-:W-:Y:S02]  /*4ed0*/  UIADD3 UR33, UPT, UPT, UR21, 0x40, URZ ;  /* 0x0000004015217890 */ /* 0x000fe4000fffe0ff */
[----:B------:R-:W-:-:S02]  /*4ee0*/  UIADD3 UR25, UPT, UPT, UR21, 0x48, URZ ;  /* 0x0000004815197890 */ /* 0x000fc4000fffe0ff */
[----:B------:R-:W-:Y:S01]  /*4ef0*/  UIADD3 UR17, UPT, UPT, UR21, 0x50, URZ ;  /* 0x0000005015117890 */ /* 0x000fe2000fffe0ff */
[----:B------:R-:W-:Y:S01]  /*4f00*/  UMOV UR6, UR7 ;  /* 0x0000000700067c82 */ /* 0x000fe20008000000 */
[----:B------:R-:W-:Y:S01]  /*4f10*/  UMOV UR47, UR9 ;  /* 0x00000009002f7c82 */ /* 0x000fe20008000000 */
[----:B------:R-:W-:Y:S02]  /*4f20*/  UISETP.GE.AND UP0, UPT, UR44, 0x1, UPT ;  /* 0x000000012c00788c */ /* 0x000fe4000bf06270 */
[----:B------:R-:W-:Y:S01]  /*4f30*/  UISETP.NE.AND UP4, UPT, UR44, 0x1, UPT ;  /* 0x000000012c00788c */ /* 0x000fe2000bf85270 */
[----:B------:R-:W1:Y:S01]  /*4f40*/  LDCU.64 UR22, c[0x0][0xf28] ;  /* 0x0001e500ff1677ac */ /* 0x000e620008000a00 */
[----:B------:R-:W-:Y:S02]  /*4f50*/  UISETP.NE.AND UP6, UPT, UR15, 0x1, UPT ;  /* 0x000000010f00788c */ /* 0x000fe4000bfc5270 */
[----:B------:R-:W-:Y:S02]  /*4f60*/  UISETP.NE.AND UP5, UPT, UR42, 0x1, UPT ;  /* 0x000000012a00788c */ /* 0x000fe4000bfa5270 */
[----:B------:R-:W-:-:S02]  /*4f70*/  UPRMT UR38, UR10, 0x654, UR38 ;  /* 0x000006540a267896 */ /* 0x000fc40008000026 */
[----:B------:R-:W-:Y:S02]  /*4f80*/  USHF.R.U32.HI UR48, URZ, UR41, UR6 ;  /* 0x00000029ff307299 */ /* 0x000fe40008011606 */
[----:B------:R-:W-:Y:S02]  /*4f90*/  UPRMT UR46, UR10, 0x654, UR33 ;  /* 0x000006540a2e7896 */ /* 0x000fe40008000021 */
[----:B------:R-:W-:Y:S02]  /*4fa0*/  UPRMT UR45, UR10, 0x654, UR25 ;  /* 0x000006540a2d7896 */ /* 0x000fe40008000019 */
[----:B------:R-:W-:Y:S02]  /*4fb0*/  UPRMT UR39, UR10, 0x654, UR17 ;  /* 0x000006540a277896 */ /* 0x000fe40008000011 */
[----:B---3--:R-:W-:Y:S02]  /*4fc0*/  USHF.R.U32.HI UR47, URZ, UR50, UR47 ;  /* 0x00000032ff2f7299 */ /* 0x008fe4000801162f */
[----:B------:R-:W-:Y:S01]  /*4fd0*/  UISETP.NE.AND UP2, UPT, UR4, 0x1, UPT ;  /* 0x000000010400788c */ /* 0x000fe2000bf45270 */
[----:B-1----:R-:W-:-:S10]  /*4fe0*/  UMOV UR29, URZ ;  /* 0x000000ff001d7c82 */ /* 0x002fd40008000000 */
.L_x_97:
[C---:B------:R-:W-:Y:S02]  /*4ff0*/  LEA R12, R14.reuse, UR21, 0x3 ;  /* 0x000000150e0c7c11 */ /* 0x040fe4000f8e18ff */
[----:B------:R-:W-:Y:S02]  /*5000*/  SHF.L.U32 R9, R13, 0x1f, RZ ;  /* 0x0000001f0d097819 */ /* 0x000fe400000006ff */
[----:B------:R-:W-:Y:S02]  /*5010*/  LEA R10, R14, UR21, 0x4 ;  /* 0x000000150e0a7c11 */ /* 0x000fe4000f8e20ff */
[----:B-1----:R-:W1:Y:S02]  /*5020*/  SYNCS.PHASECHK.TRANS64.TRYWAIT P0, [R12+URZ+0x90], R9 ;  /* 0x000090090c0075a7 */ /* 0x002e6400080011ff */
[----:B-1----:R-:W-:Y:S05]  /*5030*/  @!P0 BRA `(.L_x_87) ;  /* 0x0000007c00608947 */ /* 0x002fea0003800000 */
.L_x_176:
[----:B-1----:R-:W1:Y:S01]  /*5040*/  LDS.128 R8, [R10+0xf0] ;  /* 0x0000f0000a087984 */ /* 0x002e620000000c00 */
[----:B------:R-:W-:Y:S01]  /*5050*/  UISETP.GE.AND UP0, UPT, UR44, 0x1, UPT ;  /* 0x000000012c00788c */ /* 0x000fe2000bf06270 */
[----:B------:R-:W-:Y:S01]  /*5060*/  @!PT LDS RZ, [RZ] ;  /* 0x00000000fffff984 */ /* 0x000fe20000000800 */
[----:B------:R-:W-:Y:S01]  /*5070*/  @!PT LDS RZ, [RZ] ;  /* 0x00000000fffff984 */ /* 0x000fe20000000800 */
[----:B------:R-:W-:Y:S01]  /*5080*/  @!PT LDS RZ, [RZ] ;  /* 0x00000000fffff984 */ /* 0x000fe20000000800 */
[----:B------:R-:W-:Y:S01]  /*5090*/  @!PT LDS RZ, [RZ] ;  /* 0x00000000fffff984 */ /* 0x000fe20000000800 */
[----:B------:R2:W-:Y:S06]  /*50a0*/  MEMBAR.ALL.CTA ;  /* 0x0000000000007992 */ /* 0x0005ec0000008000 */
[----:B--2---:R-:W2:Y:S01]  /*50b0*/  FENCE.VIEW.ASYNC.S ;  /* 0x00000000000073c6 */ /* 0x004ea20000000000 */
[----:B-1----:R-:W-:Y:S11]  /*50c0*/  LOP3.LUT P0, RZ, R10, 0x1, RZ, 0xc0, !PT ;  /* 0x000000010aff7812 */ /* 0x002ff6000780c0ff */
[----:B------:R-:W-:Y:S02]  /*50d0*/  @!UPT UIADD3 URZ, UPT, UPT, URZ, URZ, URZ ;  /* 0x000000fffffff290 */ /* 0x000fe4000fffe0ff */
[----:B--2---:R-:W-:Y:S01]  /*50e0*/  VOTEU.ANY UP1, P0 ;  /* 0x0000000000ff7886 */ /* 0x004fe20000020100 */
[----:B------:R-:W-:Y:S11]  /*50f0*/  PLOP3.LUT P0, PT, PT, PT, UP1, 0x80, 0x8 ;  /* 0x000000000008781c */ /* 0x000ff60003f0f018 */
[----:B------:R-:W-:Y:S02]  /*5100*/  @!UPT UIADD3 URZ, UPT, UPT, URZ, URZ, URZ ;  /* 0x000000fffffff290 */ /* 0x000fe4000fffe0ff */
[----:B------:R-:W-:Y:S02]  /*5110*/  @P0 SHF.R.U32.HI R0, RZ, 0x10, R9 ;  /* 0x00000010ff000819 */ /* 0x000fe40000011609 */
[----:B------:R-:W-:Y:S02]  /*5120*/  @P0 MOV R6, R8 ;  /* 0x0000000800060202 */ /* 0x000fe40000000f00 */
[----:B------:R-:W-:Y:S01]  /*5130*/  @P0 R2UR UR4, R0 ;  /* 0x00000000000402ca */ /* 0x000fe200000e0000 */
[----:B------:R-:W-:Y:S01]  /*5140*/  VIADD R0, R12, 0xa0 ;  /* 0x000000a00c007836 */ /* 0x000fe20000000000 */
[----:B------:R-:W-:Y:S02]  /*5150*/  @P0 LOP3.LUT R8, R9, 0xffff, RZ, 0xc0, !PT ;  /* 0x0000ffff09080812 */ /* 0x000fe400078ec0ff */
[----:B------:R-:W-:Y:S02]  /*5160*/  @P0 R2UR UR6, R6 ;  /* 0x00000000060602ca */ /* 0x000fe400000e0000 */
[----:B------:R-:W-:Y:S02]  /*5170*/  PRMT R0, RZ, 0x654, R0 ;  /* 0x00000654ff007816 */ /* 0x000fe40000000000 */
[----:B------:R-:W-:Y:S02]  /*5180*/  @P0 R2UR UR5, R8 ;  /* 0x00000000080502ca */ /* 0x000fe400000e0000 */
[----:B------:R1:W-:Y:S03]  /*5190*/  SYNCS.ARRIVE.TRANS64.RED.A1T0 RZ, [R0+URZ], RZ ;  /* 0x000000ff00ff79a7 */ /* 0x0003e600081004ff */
[----:B------:R-:W-:Y:S04]  /*51a0*/  @UP1 UMOV UR30, UR4 ;  /* 0x00000004001e1c82 */ /* 0x000fe80008000000 */
[----:B------:R-:W-:Y:S04]  /*51b0*/  @UP1 UMOV UR14, UR6 ;  /* 0x00000006000e1c82 */ /* 0x000fe80008000000 */
[----:B------:R-:W-:Y:S01]  /*51c0*/  @UP1 UMOV UR13, UR5 ;  /* 0x00000005000d1c82 */ /* 0x000fe20008000000 */
[----:B------:R-:W-:Y:S05]  /*51d0*/  BRA.U !UP0, `(.L_x_88) ;  /* 0x0000000108a47547 */ /* 0x000fea000b800000 */
[----:B------:R-:W-:Y:S02]  /*51e0*/  UIMAD.WIDE.U32 UR18, UR13, UR43, URZ ;  /* 0x0000002b0d1272a5 */ /* 0x000fe4000f8e00ff */
[----:B------:R-:W-:Y:S02]  /*51f0*/  UIMAD.WIDE.U32 UR26, UR14, UR40, URZ ;  /* 0x000000280e1a72a5 */ /* 0x000fe4000f8e00ff */
[----:B------:R-:W-:Y:S02]  /*5200*/  USEL UR4, UR31, UR47, !UP5 ;  /* 0x0000002f1f047287 */ /* 0x000fe4000e800000 */
[----:B------:R-:W-:Y:S02]  /*5210*/  USEL UR7, UR37, UR48, !UP6 ;  /* 0x0000003025077287 */ /* 0x000fe4000f000000 */
[----:B------:R-:W-:Y:S02]  /*5220*/  UIMAD.WIDE.U32 UR8, UR4, UR22, URZ ;  /* 0x00000016040872a5 */ /* 0x000fe4000f8e00ff */
[----:B------:R-:W-:Y:S01]  /*5230*/  UIMAD.WIDE.U32 UR10, UR7, UR22, URZ ;  /* 0x00000016070a72a5 */ /* 0x000fe2000f8e00ff */
[----:B------:R-:W-:Y:S02]  /*5240*/  UMOV UR5, UR19 ;  /* 0x0000001300057c82 */ /* 0x000fe40008000000 */
[----:B------:R-:W-:Y:S03]  /*5250*/  USHF.R.U32.HI UR6, URZ, UR50, UR5 ;  /* 0x00000032ff067299 */ /* 0x000fe60008011605 */
[----:B------:R-:W-:Y:S01]  /*5260*/  UMOV UR5, UR27 ;  /* 0x0000001b00057c82 */ /* 0x000fe20008000000 */
[----:B------:R-:W-:Y:S02]  /*5270*/  USEL UR6, UR13, UR6, !UP5 ;  /* 0x000000060d067287 */ /* 0x000fe4000e800000 */
[----:B------:R-:W-:Y:S03]  /*5280*/  USHF.R.U32.HI UR12, URZ, UR41, UR5 ;  /* 0x00000029ff0c7299 */ /* 0x000fe60008011605 */
[----:B------:R-:W-:Y:S02]  /*5290*/  UMOV UR5, UR9 ;  /* 0x0000000900057c82 */ /* 0x000fe40008000000 */
[----:B------:R-:W-:Y:S03]  /*52a0*/  @UP4 USHF.R.U32.HI UR4, URZ, UR23, UR5 ;  /* 0x00000017ff044299 */ /* 0x000fe60008011605 */
[----:B------:R-:W-:Y:S01]  /*52b0*/  UMOV UR5, UR11 ;  /* 0x0000000b00057c82 */ /* 0x000fe20008000000 */
[----:B------:R-:W-:Y:S02]  /*52c0*/  UIMAD UR4, UR44, UR4, URZ ;  /* 0x000000042c0472a4 */ /* 0x000fe4000f8e02ff */
[----:B------:R-:W-:Y:S02]  /*52d0*/  @UP4 USHF.R.U32.HI UR7, URZ, UR23, UR5 ;  /* 0x00000017ff074299 */ /* 0x000fe40008011605 */
[----:B------:R-:W-:Y:S02]  /*52e0*/  UIMAD.WIDE.U32 UR10, UR6, UR22, URZ ;  /* 0x00000016060a72a5 */ /* 0x000fe4000f8e00ff */
[----:B------:R-:W-:Y:S02]  /*52f0*/  USEL UR5, UR14, UR12, !UP6 ;  /* 0x0000000c0e057287 */ /* 0x000fe4000f000000 */
[----:B------:R-:W-:Y:S02]  /*5300*/  UIMAD UR8, UR44, UR7, URZ ;  /* 0x000000072c0872a4 */ /* 0x000fe4000f8e02ff */
[----:B------:R-:W-:Y:S03]  /*5310*/  UISETP.GE.AND UP0, UPT, UR6, UR4, UPT ;  /* 0x000000040600728c */ /* 0x000fe6000bf06270 */
[----:B------:R-:W-:Y:S01]  /*5320*/  UMOV UR4, UR11 ;  /* 0x0000000b00047c82 */ /* 0x000fe20008000000 */
[----:B------:R-:W-:Y:S02]  /*5330*/  UISETP.GE.OR UP0, UPT, UR5, UR8, UP0 ;  /* 0x000000080500728c */ /* 0x000fe40008706670 */
[----:B------:R-:W-:Y:S02]  /*5340*/  USHF.R.U32.HI UR4, URZ, UR23, UR4 ;  /* 0x00000017ff047299 */ /* 0x000fe40008011604 */
[----:B------:R-:W-:Y:S02]  /*5350*/  UIMAD.WIDE.U32 UR8, UR5, UR22, URZ ;  /* 0x00000016050872a5 */ /* 0x000fe4000f8e00ff */
[----:B------:R-:W-:Y:S04]  /*5360*/  USEL UR10, UR6, UR4, !UP4 ;  /* 0x00000004060a7287 */ /* 0x000fe8000e000000 */
[----:B------:R-:W-:Y:S01]  /*5370*/  UIADD3 UR11, UPT, UPT, -UR10, URZ, URZ ;  /* 0x000000ff0a0b7290 */ /* 0x000fe2000fffe1ff */
[----:B------:R-:W-:Y:S02]  /*5380*/  @!UP0 UMOV UR4, UR9 ;  /* 0x0000000900048c82 */ /* 0x000fe40008000000 */
[----:B------:R-:W-:Y:S02]  /*5390*/  @!UP0 USHF.R.U32.HI UR4, URZ, UR23, UR4 ;  /* 0x00000017ff048299 */ /* 0x000fe40008011604 */
[----:B------:R-:W-:Y:S02]  /*53a0*/  UIMAD UR8, UR44, UR11, UR6 ;  /* 0x0000000b2c0872a4 */ /* 0x000fe4000f8e0206 */
[----:B------:R-:W-:Y:S04]  /*53b0*/  @!UP0 USEL UR4, UR5, UR4, !UP4 ;  /* 0x0000000405048287 */ /* 0x000fe8000e000000 */
[----:B------:R-:W-:Y:S02]  /*53c0*/  @!UP0 UIMAD UR8, UR7, UR8, UR4 ;  /* 0x00000008070882a4 */ /* 0x000fe4000f8e0204 */
[----:B------:R-:W-:Y:S02]  /*53d0*/  @!UP0 UIADD3 UR9, UPT, UPT, UR10, -UR4, URZ ;  /* 0x800000040a098290 */ /* 0x000fe4000fffe0ff */
[----:B------:R-:W-:Y:S02]  /*53e0*/  UIADD3 UR4, UPT, UPT, -UR5, URZ, URZ ;  /* 0x000000ff05047290 */ /* 0x000fe4000fffe1ff */
[----:B------:R-:W-:Y:S02]  /*53f0*/  UIADD3 UR7, UPT, UPT, -UR6, URZ, URZ ;  /* 0x000000ff06077290 */ /* 0x000fe4000fffe1ff */
[----:B------:R-:W-:Y:S02]  /*5400*/  @!UP0 UIMAD UR6, UR9, UR44, UR5 ;  /* 0x0000002c090682a4 */ /* 0x000fe4000f8e0205 */
[----:B------:R-:W-:Y:S02]  /*5410*/  UIMAD UR14, UR15, UR4, UR14 ;  /* 0x000000040f0e72a4 */ /* 0x000fe4000f8e020e */
[----:B------:R-:W-:Y:S01]  /*5420*/  UIMAD UR13, UR42, UR7, UR13 ;  /* 0x000000072a0d72a4 */ /* 0x000fe2000f8e020d */
[----:B------:R-:W-:Y:S02]  /*5430*/  @!UP0 UMOV UR5, UR8 ;  /* 0x0000000800058c82 */ /* 0x000fe40008000000 */
[----:B------:R-:W-:Y:S02]  /*5440*/  UIMAD UR14, UR5, UR15, UR14 ;  /* 0x0000000f050e72a4 */ /* 0x000fe4000f8e020e */
[----:B------:R-:W-:Y:S11]  /*5450*/  UIMAD UR13, UR6, UR42, UR13 ;  /* 0x0000002a060d72a4 */ /* 0x000ff6000f8e020d */
[----:B------:R-:W-:Y:S01]  /*5460*/  @!UPT UIADD3 URZ, UPT, UPT, URZ, URZ, URZ ;  /* 0x000000fffffff290 */ /* 0x000fe2000fffe0ff */
.L_x_88:
[----:B------:R-:W2:Y:S01]  /*5470*/  @!UP2 LDCU.128 UR8, c[0x0][0xf10] ;  /* 0x0001e200ff08a7ac */ /* 0x000ea20008000c00 */
[C---:B------:R-:W-:Y:S02]  /*5480*/  ISETP.NE.U32.AND P1, PT, R4.reuse, RZ, PT ;  /* 0x000000ff0400720c */ /* 0x040fe40003f25070 */
[----:B------:R-:W-:Y:S02]  /*5490*/  ISETP.NE.U32.AND P0, PT, R4, RZ, PT ;  /* 0x000000ff0400720c */ /* 0x000fe40003f05070 */
[C---:B------:R-:W-:Y:S02]  /*54a0*/  ISETP.NE.AND.EX P1, PT, R5.reuse, RZ, PT, P1 ;  /* 0x000000ff0500720c */ /* 0x040fe40003f25310 */
[----:B------:R-:W-:Y:S01]  /*54b0*/  ISETP.NE.AND.EX P0, PT, R5, RZ, PT, P0 ;  /* 0x000000ff0500720c */ /* 0x000fe20003f05300 */
[----:B------:R-:W3:Y:S01]  /*54c0*/  @!UP2 LDCU UR5, c[0x0][0xf0c] ;  /* 0x0001e180ff05a7ac */ /* 0x000ee20008000800 */
[----:B------:R-:W-:Y:S01]  /*54d0*/  SHF.L.U32 R9, R15, 0x1f, RZ ;  /* 0x0000001f0f097819 */ /* 0x000fe200000006ff */
[----:B------:R-:W-:Y:S02]  /*54e0*/  USHF.L.U32 UR35, UR20, 0x7, URZ ;  /* 0x0000000714237899 */ /* 0x000fe400080006ff */
[----:B--2---:R-:W-:Y:S07]  /*54f0*/  UIMAD.WIDE.U32 UR6, UR14, UR8, URZ ;  /* 0x000000080e0672a5 */ /* 0x004fee000f8e00ff */
[----:B------:R-:W-:Y:S01]  /*5500*/  @!UP2 UMOV UR4, UR7 ;  /* 0x000000070004ac82 */ /* 0x000fe20008000000 */
[----:B---3--:R-:W-:Y:S02]  /*5510*/  @!UP2 UISETP.NE.AND UP0, UPT, UR5, 0x1, UPT ;  /* 0x000000010500a88c */ /* 0x008fe4000bf05270 */
[----:B------:R-:W-:Y:S02]  /*5520*/  @!UP2 USHF.R.U32.HI UR4, URZ, UR9, UR4 ;  /* 0x00000009ff04a299 */ /* 0x000fe40008011604 */
[----:B------:R-:W-:Y:S02]  /*5530*/  UIMAD.WIDE.U32 UR6, UR13, UR11, URZ ;  /* 0x0000000b0d0672a5 */ /* 0x000fe4000f8e00ff */
[----:B------:R-:W-:Y:S02]  /*5540*/  @!UP2 USEL UR8, UR14, UR4, !UP0 ;  /* 0x000000040e08a287 */ /* 0x000fe4000c000000 */
[----:B------:R-:W-:Y:S03]  /*5550*/  @!UP2 UISETP.NE.AND UP0, UPT, UR10, 0x1, UPT ;  /* 0x000000010a00a88c */ /* 0x000fe6000bf05270 */
[----:B------:R-:W-:Y:S01]  /*5560*/  @!UP2 UMOV UR6, UR7 ;  /* 0x000000070006ac82 */ /* 0x000fe20008000000 */
[----:B------:R-:W-:Y:S01]  /*5570*/  USHF.L.U32 UR7, UR16, 0x8, URZ ;  /* 0x0000000810077899 */ /* 0x000fe200080006ff */
[----:B------:R-:W2:Y:S02]  /*5580*/  @!UP2 LDCU UR4, c[0x0][0xf20] ;  /* 0x0001e400ff04a7ac */ /* 0x000ea40008000800 */
[----:B--2---:R-:W-:Y:S04]  /*5590*/  @!UP2 USHF.R.U32.HI UR6, URZ, UR4, UR6 ;  /* 0x00000004ff06a299 */ /* 0x004fe80008011606 */
[----:B------:R-:W-:Y:S04]  /*55a0*/  @!UP2 USEL UR6, UR13, UR6, !UP0 ;  /* 0x000000060d06a287 */ /* 0x000fe8000c000000 */
[----:B------:R-:W-:Y:S02]  /*55b0*/  @!UP2 UIADD3 UR4, UPT, UPT, -UR8, UR6, URZ ;  /* 0x000000060804a290 */ /* 0x000fe4000fffe1ff */
[----:B------:R-:W-:Y:S02]  /*55c0*/  @!UP2 UIADD3 UR6, UPT, UPT, UR8, -UR6, URZ ;  /* 0x800000060806a290 */ /* 0x000fe4000fffe0ff */
[----:B------:R-:W-:Y:S02]  /*55d0*/  @!UP2 UIMAD UR14, UR4, UR5, UR14 ;  /* 0x00000005040ea2a4 */ /* 0x000fe4000f8e020e */
[----:B------:R-:W-:Y:S01]  /*55e0*/  @!UP2 UIMAD UR13, UR6, UR10, UR13 ;  /* 0x0000000a060da2a4 */ /* 0x000fe2000f8e020d */
[----:B------:R-:W-:Y:S11]  /*55f0*/  BRA.U UP3, `(.L_x_89) ;  /* 0x0000000103107547 */ /* 0x000ff6000b800000 */
[----:B-1----:R-:W-:Y:S04]  /*5600*/  MOV R0, UR49 ;  /* 0x0000003100007c02 */ /* 0x002fe80008000f00 */
[----:B------:R-:W-:Y:S04]  /*5610*/  SHF.L.U32 R11, R0, 0x1f, RZ ;  /* 0x0000001f000b7819 */ /* 0x000fe800000006ff */
[----:B------:R-:W1:Y:S02]  /*5620*/  SYNCS.PHASECHK.TRANS64.TRYWAIT P2, [UR21+0x88], R11 ;  /* 0x0000880bff0075a7 */ /* 0x000e640008041115 */
[----:B-1----:R-:W-:Y:S05]  /*5630*/  @!P2 BRA `(.L_x_90) ;  /* 0x0000007400f4a947 */ /* 0x002fea0003800000 */
.L_x_89:
[----:B------:R-:W-:Y:S05]  /*5640*/  @!P1 BRA `(.L_x_91) ;  /* 0x0000000000309947 */ /* 0x000fea0003800000 */
[----:B------:R-:W-:Y:S01]  /*5650*/  ISETP.NE.U32.AND P1, PT, R2, RZ, PT ;  /* 0x000000ff0200720c */ /* 0x000fe20003f25070 */
[----:B------:R-:W2:Y:S01]  /*5660*/  LDCU.64 UR4, c[0x0][0x358] ;  /* 0x00006b00ff0477ac */ /* 0x000ea20008000a00 */
[----:B------:R-:W-:Y:S02]  /*5670*/  IMAD.MOV.U32 R139, RZ, RZ, 0x1 ;  /* 0x00000001ff8b7424 */ /* 0x000fe400078e00ff */
[----:B------:R-:W-:Y:S11]  /*5680*/  ISETP.NE.AND.EX P1, PT, R3, RZ, PT, P1 ;  /* 0x000000ff0300720c */ /* 0x000ff60003f25310 */
[----:B------:R-:W-:Y:S02]  /*5690*/  @!UPT UIADD3 URZ, UPT, UPT, URZ, URZ, URZ ;  /* 0x000000fffffff290 */ /* 0x000fe4000fffe0ff */
[----:B-1----:R-:W1:Y:S01]  /*56a0*/  @P1 LDC.64 R10, c[0x0][0xc88] ;  /* 0x00032200ff0a1b82 */ /* 0x002e620000000a00 */
[----:B------:R-:W-:Y:S04]  /*56b0*/  @P1 IMAD R0, R4, UR36, RZ ;  /* 0x0000002404001c24 */ /* 0x000fe8000f8e02ff */
[----:B-1----:R-:W-:Y:S04]  /*56c0*/  @P1 IMAD.WIDE R10, R0, 0x4, R10 ;  /* 0x00000004000a1825 */ /* 0x002fe800078e020a */
[----:B------:R-:W-:Y:S01]  /*56d0*/  HFMA2 R0, -RZ, RZ, 0, 5.9604644775390625e-08 ;  /* 0x00000001ff007431 */ /* 0x000fe200000001ff */
[----:B--2--5:R2:W5:Y:S04]  /*56e0*/  @P1 LDG.E R71, desc[UR4][R10.64] ;  /* 0x000000040a471981 */ /* 0x024568000c1e1900 */
[----:B------:R-:W-:Y:S01]  /*56f0*/  @!P1 PRMT R139, R0, 0x7610, R139 ;  /* 0x00007610008b9816 */ /* 0x000fe2000000008b */
[----:B--2---:R-:W3:Y:S06]  /*5700*/  @!P1 LDC R71, c[0x0][0xc80] ;  /* 0x00032000ff479b82 */ /* 0x004eec0000000800 */
.L_x_91:
[----:B---3-5:R-:W-:Y:S01]  /*5710*/  @!P0 FSETP.EQ.AND P1, PT, R71, RZ, PT ;  /* 0x000000ff4700820b */ /* 0x028fe20003f22000 */
[----:B------:R-:W-:Y:S01]  /*5720*/  @!UPT UIADD3 URZ, UPT, UPT, URZ, URZ, URZ ;  /* 0x000000fffffff290 */ /* 0x000fe2000fffe0ff */
[----:B------:R-:W-:Y:S11]  /*5730*/  @!P0 BRA `(.L_x_92) ;  /* 0x0000000000188947 */ /* 0x000ff60003800000 */
[----:B------:R-:W-:Y:S02]  /*5740*/  LOP3.LUT P0, RZ, R139, 0xff, RZ, 0xc0, !PT ;  /* 0x000000ff8bff7812 */ /* 0x000fe4000780c0ff */
[----:B------:R-:W-:Y:S04]  /*5750*/  ISETP.NE.U32.AND P1, PT, R2, RZ, PT ;  /* 0x000000ff0200720c */ /* 0x000fe80003f25070 */
[----:B------:R-:W-:Y:S04]  /*5760*/  ISETP.NE.AND.EX P1, PT, R3, RZ, PT, P1 ;  /* 0x000000ff0300720c */ /* 0x000fe80003f25310 */
[----:B------:R-:W-:Y:S03]  /*5770*/  PLOP3.LUT P1, PT, P1, PT, PT, 0x8, 0x80 ;  /* 0x000000000080781c */ /* 0x000fe60000f2e170 */
[----:B------:R-:W-:Y:S11]  /*5780*/  @P0 FSETP.EQ.AND P1, PT, R71, RZ, PT ;  /* 0x000000ff4700020b */ /* 0x000ff60003f22000 */
[----:B------:R-:W-:Y:S02]  /*5790*/  @!UPT UIADD3 URZ, UPT, UPT, URZ, URZ, URZ ;  /* 0x000000fffffff290 */ /* 0x000fe4000fffe0ff */
.L_x_92:
[----:B------:R-:W2:Y:S01]  /*57a0*/  SYNCS.PHASECHK.TRANS64.TRYWAIT P2, [UR21+0x60], R9 ;  /* 0x00006009ff0075a7 */ /* 0x000ea20008041115 */
[----:B------:R-:W-:Y:S01]  /*57b0*/  ELECT P0, URZ, PT ;  /* 0x0000000000ff782f */ /* 0x000fe20003800000 */
[----:B------:R-:W-:Y:S03]  /*57c0*/  ULOP3.LUT UR4, UR29, 0x1, URZ, 0xc0, !UPT ;  /* 0x000000011d047892 */ /* 0x000fe6000f8ec0ff */
[----:B------:R-:W-:Y:S11]  /*57d0*/  PLOP3.LUT P1, PT, P1, P0, PT, 0xf2, 0x2f ;  /* 0x00000000002f781c */ /* 0x000ff60000f21e72 */
[----:B------:R-:W-:Y:S02]  /*57e0*/  @!UPT UIADD3 URZ, UPT, UPT, URZ, URZ, URZ ;  /* 0x000000fffffff290 */ /* 0x000fe4000fffe0ff */
[----:B------:R-:W-:Y:S05]  /*57f0*/  @!P1 IADD3 R8, P0, PT, R16, 0x980, RZ ;  /* 0x0000098010089810 */ /* 0x000fea0007f1e0ff */
[----:B------:R-:W-:Y:S01]  /*5800*/  @!P1 IMAD.X R6, RZ, RZ, R17, P0 ;  /* 0x000000ffff069224 */ /* 0x000fe200000e0611 */
[----:B--2---:R-:W-:Y:S07]  /*5810*/  @!P2 BRA `(.L_x_93) ;  /* 0x000000740094a947 */ /* 0x004fee0003800000 */
.L_x_179:
[----:B------:R-:W-:Y:S01]  /*5820*/  @!P1 R2UR UR6, R8 ;  /* 0x00000000080692ca */ /* 0x000fe200000e0000 */
[----:B------:R-:W-:Y:S01]  /*5830*/  VOTEU.ALL UP0, P1 ;  /* 0x0000000000ff7886 */ /* 0x000fe20000800000 */
[----:B------:R-:W-:Y:S01]  /*5840*/  @!P1 R2UR UR5, R6 ;  /* 0x00000000060592ca */ /* 0x000fe200000e0000 */
[----:B------:R-:W-:Y:S01]  /*5850*/  UMOV UR10, 0x0 ;  /* 0x00000000000a7882 */ /* 0x000fe20000000000 */
[----:B------:R-:W-:Y:S01]  /*5860*/  ISETP.NE.AND P0, PT, RZ, UR4, !P1 ;  /* 0x00000004ff007c0c */ /* 0x000fe2000cf05270 */
[----:B------:R-:W-:Y:S01]  /*5870*/  UMOV UR11, 0x10000000 ;  /* 0x10000000000b7882 */ /* 0x000fe20000000000 */
[----:B------:R-:W-:Y:S02]  /*5880*/  @!UP0 UIADD3 UR8, UPT, UPT, UR7, 0xc0, URZ ;  /* 0x000000c007088890 */ /* 0x000fe4000fffe0ff */
[----:B------:R-:W-:Y:S01]  /*5890*/  @!UP0 UIADD3 UR32, UPT, UPT, UR21, 0x400, URZ ;  /* 0x0000040015208890 */ /* 0x000fe2000fffe0ff */
[----:B------:R-:W-:Y:S03]  /*58a0*/  VOTEU.ALL UP0, P1 ;  /* 0x0000000000ff7886 */ /* 0x000fe60000800000 */
[----:B-1----:R-:W-:Y:S02]  /*58b0*/  @!P1 IMAD.U32 R0, RZ, RZ, UR8 ;  /* 0x00000008ff009e24 */ /* 0x002fe4000f8e00ff */
[----:B------:R-:W-:Y:S02]  /*58c0*/  IMAD.U32 R10, RZ, RZ, UR6 ;  /* 0x00000006ff0a7e24 */ /* 0x000fe4000f8e00ff */
[----:B------:R-:W-:Y:S02]  /*58d0*/  IMAD.U32 R11, RZ, RZ, UR5 ;  /* 0x00000005ff0b7e24 */ /* 0x000fe4000f8e00ff */
[----:B------:R-:W-:Y:S01]  /*58e0*/  @P0 IMAD R0, RZ, RZ, UR7 ;  /* 0x00000007ff000e24 */ /* 0x000fe2000f8e02ff */
[----:B------:R-:W-:Y:S02]  /*58f0*/  @!P1 R2UR UR8, R10 ;  /* 0x000000000a0892ca */ /* 0x000fe400000e0000 */
[----:B------:R-:W-:Y:S02]  /*5900*/  @!P1 R2UR UR9, R11 ;  /* 0x000000000b0992ca */ /* 0x000fe400000e0000 */
[----:B------:R-:W-:Y:S11]  /*5910*/  PLOP3.LUT P0, PT, P1, PT, PT, 0x8, 0x80 ;  /* 0x000000000080781c */ /* 0x000ff60000f0e170 */
[----:B------:R-:W-:Y:S02]  /*5920*/  @!UPT UIADD3 URZ, UPT, UPT, URZ, URZ, URZ ;  /* 0x000000fffffff290 */ /* 0x000fe4000fffe0ff */
[----:B------:R-:W-:Y:S01]  /*5930*/  @P0 R2UR.BROADCAST UR34, R0 ;  /* 0x00000000002202ca */ /* 0x000fe200008e0000 */
[----:B------:R-:W-:Y:S01]  /*5940*/  @!P1 IMAD.MOV.U32 R0, RZ, RZ, 0x4000 ;  /* 0x00004000ff009424 */ /* 0x000fe200078e00ff */
[----:B------:R-:W-:Y:S05]  /*5950*/  @!P1 IADD3 R8, P0, PT, R16, 0x980, RZ ;  /* 0x0000098010089810 */ /* 0x000fea0007f1e0ff */
[----:B------:R-:W-:Y:S06]  /*5960*/  @!P1 IMAD.X R6, RZ, RZ, R17, P0 ;  /* 0x000000ffff069224 */ /* 0x000fec00000e0611 */
[----:B------:R1:W-:Y:S01]  /*5970*/  @!UP0 UTMALDG.3D [UR32], [UR8], desc[UR10] ;  /* 0x00000a20080085b4 */ /* 0x0003e20008011000 */
[----:B------:R1:W-:Y:S01]  /*5980*/  @!P1 SYNCS.ARRIVE.TRANS64.RED.A0TR RZ, [UR21+0x40], R0 ;  /* 0x00004000ffff99a7 */ /* 0x0003e20008300415 */
[----:B------:R-:W-:Y:S01]  /*5990*/  SYNCS.ARRIVE.TRANS64.RED.A1T0 RZ, [UR46], RZ ;  /* 0x000000ffffff79a7 */ /* 0x000fe2000810042e */
[----:B------:R-:W2:Y:S02]  /*59a0*/  SYNCS.PHASECHK.TRANS64.TRYWAIT P2, [UR21+0x68], R9 ;  /* 0x00006809ff0075a7 */ /* 0x000ea40008041115 */
[----:B-12---:R-:W-:Y:S05]  /*59b0*/  @!P2 BRA `(.L_x_94) ;  /* 0x000000740044a947 */ /* 0x006fea0003800000 */
.L_x_181:
[----:B------:R-:W-:Y:S01]  /*59c0*/  @!P1 R2UR UR6, R8 ;  /* 0x00000000080692ca */ /* 0x000fe200000e0000 */
[----:B------:R-:W-:Y:S01]  /*59d0*/  VOTEU.ALL UP0, P1 ;  /* 0x0000000000ff7886 */ /* 0x000fe20000800000 */
[----:B------:R-:W-:Y:S01]  /*59e0*/  @!P1 R2UR UR5, R6 ;  /* 0x00000000060592ca */ /* 0x000fe200000e0000 */
[----:B-1----:R-:W-:Y:S01]  /*59f0*/  @!P1 IMAD.MOV.U32 R0, RZ, RZ, 0x4000 ;  /* 0x00004000ff009424 */ /* 0x002fe200078e00ff */
[----:B------:R-:W-:Y:S01]  /*5a00*/  UMOV UR10, 0x0 ;  /* 0x00000000000a7882 */ /* 0x000fe20000000000 */
[----:B------:R-:W-:Y:S01]  /*5a10*/  UMOV UR11, 0x10000000 ;  /* 0x10000000000b7882 */ /* 0x000fe20000000000 */
[----:B------:R-:W-:Y:S01]  /*5a20*/  @!UP0 UIADD3 UR24, UPT, UPT, UR21, 0x4400, URZ ;  /* 0x0000440015188890 */ /* 0x000fe2000fffe0ff */
[----:B------:R-:W-:Y:S01]  /*5a30*/  @!P1 IADD3 R8, P0, PT, R16, 0x980, RZ ;  /* 0x0000098010089810 */ /* 0x000fe20007f1e0ff */
[----:B------:R-:W-:Y:S01]  /*5a40*/  UMOV UR27, UR35 ;  /* 0x00000023001b7c82 */ /* 0x000fe20008000000 */
[----:B------:R-:W-:Y:S03]  /*5a50*/  UMOV UR28, UR36 ;  /* 0x00000024001c7c82 */ /* 0x000fe60008000000 */
[----:B------:R-:W-:Y:S02]  /*5a60*/  @!P1 IMAD.X R6, RZ, RZ, R17, P0 ;  /* 0x000000ffff069224 */ /* 0x000fe400000e0611 */
[----:B------:R-:W-:Y:S02]  /*5a70*/  IMAD.U32 R10, RZ, RZ, UR6 ;  /* 0x00000006ff0a7e24 */ /* 0x000fe4000f8e00ff */
[----:B------:R-:W-:Y:S01]  /*5a80*/  IMAD.U32 R11, RZ, RZ, UR5 ;  /* 0x00000005ff0b7e24 */ /* 0x000fe2000f8e00ff */
[----:B------:R-:W-:Y:S02]  /*5a90*/  @!UP0 UIMAD UR5, UR4, -0x40, UR7 ;  /* 0xffffffc0040588a4 */ /* 0x000fe4000f8e0207 */
[----:B------:R-:W-:Y:S02]  /*5aa0*/  @!P1 R2UR UR8, R10 ;  /* 0x000000000a0892ca */ /* 0x000fe400000e0000 */
[----:B------:R-:W-:Y:S01]  /*5ab0*/  @!P1 R2UR UR9, R11 ;  /* 0x000000000b0992ca */ /* 0x000fe200000e0000 */
[----:B------:R-:W-:Y:S01]  /*5ac0*/  @!UP0 UIADD3 UR26, UPT, UPT, UR5, 0x80, URZ ;  /* 0x00000080051a8890 */ /* 0x000fe2000fffe0ff */
[----:B------:R-:W-:Y:S11]  /*5ad0*/  VOTEU.ALL UP0, P1 ;  /* 0x0000000000ff7886 */ /* 0x000ff60000800000 */
[----:B------:R1:W-:Y:S01]  /*5ae0*/  @!UP0 UTMALDG.3D [UR24], [UR8], desc[UR10] ;  /* 0x00000a18080085b4 */ /* 0x0003e20008011000 */
[----:B------:R1:W-:Y:S01]  /*5af0*/  @!P1 SYNCS.ARRIVE.TRANS64.RED.A0TR RZ, [UR21+0x48], R0 ;  /* 0x00004800ffff99a7 */ /* 0x0003e20008300415 */
[----:B------:R-:W-:Y:S01]  /*5b00*/  SYNCS.ARRIVE.TRANS64.RED.A1T0 RZ, [UR45], RZ ;  /* 0x000000ffffff79a7 */ /* 0x000fe2000810042d */
[----:B------:R-:W2:Y:S02]  /*5b10*/  SYNCS.PHASECHK.TRANS64.TRYWAIT P2, [UR21+0x70], R9 ;  /* 0x00007009ff0075a7 */ /* 0x000ea40008041115 */
[----:B-12---:R-:W-:Y:S05]  /*5b20*/  @!P2 BRA `(.L_x_95) ;  /* 0x000000740000a947 */ /* 0x006fea0003800000 */
.L_x_183:
        /* <DEDUP_REMOVED lines=13> */
[----:B------:R-:W-:Y:S02]  /*5c00*/  @!UP0 ULEA UR5, UR4, UR7, 0x6 ;  /* 0x0000000704058291 */ /* 0x000fe4000f8e30ff */
        /* <DEDUP_REMOVED lines=9> */
.L_x_185:
[----:B------:R-:W-:Y:S01]  /*5ca0*/  @!P1 R2UR UR6, R8 ;  /* 0x00000000080692ca */ /* 0x000fe200000e0000 */
[----:B------:R-:W-:Y:S01]  /*5cb0*/  UMOV UR18, 0x0 ;  /* 0x0000000000127882 */ /* 0x000fe20000000000 */
[----:B------:R-:W-:Y:S01]  /*5cc0*/  @!P1 R2UR UR5, R6 ;  /* 0x00000000060592ca */ /* 0x000fe200000e0000 */
[----:B------:R-:W-:Y:S01]  /*5cd0*/  VOTEU.ALL UP0, P1 ;  /* 0x0000000000ff7886 */ /* 0x000fe20000800000 */
[----:B------:R-:W-:Y:S01]  /*5ce0*/  ISETP.NE.OR P0, PT, RZ, UR4, P1 ;  /* 0x00000004ff007c0c */ /* 0x000fe20008f05670 */
[----:B------:R-:W-:Y:S01]  /*5cf0*/  UMOV UR19, 0x10000000 ;  /* 0x1000000000137882 */ /* 0x000fe20000000000 */
[----:B------:R-:W-:Y:S01]  /*5d00*/  UMOV UR11, UR35 ;  /* 0x00000023000b7c82 */ /* 0x000fe20008000000 */
[----:B------:R-:W-:Y:S01]  /*5d10*/  UMOV UR12, UR36 ;  /* 0x00000024000c7c82 */ /* 0x000fe20008000000 */
[----:B------:R-:W-:Y:S01]  /*5d20*/  @!UP0 UIADD3 UR4, UPT, UPT, UR7, 0xc0, URZ ;  /* 0x000000c007048890 */ /* 0x000fe2000fffe0ff */
[----:B------:R-:W-:Y:S01]  /*5d30*/  VIADD R14, R14, 0x1 ;  /* 0x000000010e0e7836 */ /* 0x000fe20000000000 */
[----:B------:R-:W-:Y:S01]  /*5d40*/  @!UP0 UIADD3 UR8, UPT, UPT, UR21, 0xc400, URZ ;  /* 0x0000c40015088890 */ /* 0x000fe2000fffe0ff */
[----:B------:R-:W-:Y:S01]  /*5d50*/  R2UR UR16, R141 ;  /* 0x000000008d1072ca */ /* 0x000fe200000e0000 */
[----:B------:R-:W-:Y:S01]  /*5d60*/  @!UP0 UIADD3 UR9, UPT, UPT, UR21, 0x58, URZ ;  /* 0x0000005815098890 */ /* 0x000fe2000fffe0ff */
[----:B------:R-:W-:Y:S01]  /*5d70*/  IMAD.U32 R8, RZ, RZ, UR6 ;  /* 0x00000006ff087e24 */ /* 0x000fe2000f8e00ff */
[----:B------:R-:W-:Y:S01]  /*5d80*/  VOTEU.ALL UP0, P1 ;  /* 0x0000000000ff7886 */ /* 0x000fe20000800000 */
[----:B-1----:R-:W-:Y:S01]  /*5d90*/  @!P1 IMAD.U32 R0, RZ, RZ, UR4 ;  /* 0x00000004ff009e24 */ /* 0x002fe2000f8e00ff */
[----:B------:R-:W-:Y:S01]  /*5da0*/  R2UR UR20, R142 ;  /* 0x000000008e1472ca */ /* 0x000fe200000e0000 */
[----:B------:R-:W-:Y:S01]  /*5db0*/  IMAD.U32 R9, RZ, RZ, UR5 ;  /* 0x00000005ff097e24 */ /* 0x000fe2000f8e00ff */
[----:B------:R-:W-:Y:S01]  /*5dc0*/  @!P1 R2UR UR4, R8 ;  /* 0x00000000080492ca */ /* 0x000fe200000e0000 */
[----:B------:R-:W-:Y:S01]  /*5dd0*/  @!P0 IMAD R0, RZ, RZ, UR7 ;  /* 0x00000007ff008e24 */ /* 0x000fe2000f8e02ff */
[----:B------:R-:W-:Y:S01]  /*5de0*/  PLOP3.LUT P0, PT, P1, PT, PT, 0x8, 0x80 ;  /* 0x000000000080781c */ /* 0x000fe20000f0e170 */
[----:B------:R-:W-:Y:S01]  /*5df0*/  UIADD3 UR29, UPT, UPT, UR29, 0x1, URZ ;  /* 0x000000011d1d7890 */ /* 0x000fe2000fffe0ff */
[----:B------:R-:W-:Y:S01]  /*5e00*/  @!P1 R2UR UR5, R9 ;  /* 0x00000000090592ca */ /* 0x000fe200000e0000 */
[----:B------:R-:W-:Y:S10]  /*5e10*/  UPLOP3.LUT UP3, UPT, UPT, UPT, UPT, 0x80, 0x8 ;  /* 0x000000000008789c */ /* 0x000ff40003f6f070 */
[----:B------:R-:W-:Y:S01]  /*5e20*/  @P0 R2UR.BROADCAST UR10, R0 ;  /* 0x00000000000a02ca */ /* 0x000fe200008e0000 */
[----:B------:R-:W-:Y:S01]  /*5e30*/  UIADD3 UR16, UPT, UPT, UR13, UR16, URZ ;  /* 0x000000100d107290 */ /* 0x000fe2000fffe0ff */
[C---:B------:R-:W-:Y:S01]  /*5e40*/  ISETP.NE.AND P0, PT, R14.reuse, 0x2, PT ;  /* 0x000000020e00780c */ /* 0x040fe20003f05270 */
[----:B------:R-:W-:Y:S01]  /*5e50*/  UMOV UR36, UR30 ;  /* 0x0000001e00247c82 */ /* 0x000fe20008000000 */
[----:B------:R-:W-:Y:S01]  /*5e60*/  LOP3.LUT R15, R15, 0x1, RZ, 0x3c, !PT ;  /* 0x000000010f0f7812 */ /* 0x000fe200078e3cff */
[----:B------:R-:W-:Y:S01]  /*5e70*/  UIADD3 UR20, UPT, UPT, UR14, UR20, URZ ;  /* 0x000000140e147290 */ /* 0x000fe2000fffe0ff */
[----:B------:R-:W-:Y:S02]  /*5e80*/  SEL R0, RZ, 0x1, P0 ;  /* 0x00000001ff007807 */ /* 0x000fe40000000000 */
[----:B------:R-:W-:Y:S02]  /*5e90*/  SEL R14, R14, RZ, P0 ;  /* 0x000000ff0e0e7207 */ /* 0x000fe40000000000 */
[----:B------:R-:W-:Y:S03]  /*5ea0*/  LOP3.LUT R13, R13, R0, RZ, 0x3c, !PT ;  /* 0x000000000d0d7212 */ /* 0x000fe600078e3cff */
[----:B------:R1:W-:Y:S01]  /*5eb0*/  @!UP0 UTMALDG.3D [UR8], [UR4], desc[UR18] ;  /* 0x00001208040085b4 */ /* 0x0003e20008011000 */
[----:B------:R1:W-:Y:S01]  /*5ec0*/  @!P1 SYNCS.ARRIVE.TRANS64.RED.A0TR RZ, [UR21+0x58], R7 ;  /* 0x00005807ffff99a7 */ /* 0x0003e20008300415 */
[----:B------:R-:W-:Y:S01]  /*5ed0*/  SYNCS.ARRIVE.TRANS64.RED.A1T0 RZ, [UR38], RZ ;  /* 0x000000ffffff79a7 */ /* 0x000fe20008100426 */
[----:B------:R-:W-:Y:S05]  /*5ee0*/  BRA.U UP1, `(.L_x_97) ;  /* 0xfffffff101407547 */ /* 0x000fea000b83ffff */
[----:B------:R-:W-:-:S04]  /*5ef0*/  SHF.L.U32 R3, R15, 0x1f, RZ ;  /* 0x0000001f0f037819 */ /* 0x000fc800000006ff */
[----:B------:R-:W2:Y:S02]  /*5f00*/  SYNCS.PHASECHK.TRANS64.TRYWAIT P0, [UR21+0x60], R3 ;  /* 0x00006003ff0075a7 */ /* 0x000ea40008001115 */
[----:B--2---:R-:W-:Y:S05]  /*5f10*/  @!P0 BRA `(.L_x_98) ;  /* 0x0000007000348947 */ /* 0x004fea0003800000 */
.L_x_187:
[----:B------:R-:W3:Y:S02]  /*5f20*/  SYNCS.PHASECHK.TRANS64.TRYWAIT P0, [UR21+0x68], R3 ;  /* 0x00006803ff0075a7 */ /* 0x000ee40008001115 */
[----:B---3--:R-:W-:Y:S05]  /*5f30*/  @!P0 BRA `(.L_x_99) ;  /* 0x0000007000448947 */ /* 0x008fea0003800000 */
.L_x_189:
[----:B------:R-:W3:Y:S02]  /*5f40*/  SYNCS.PHASECHK.TRANS64.TRYWAIT P0, [UR21+0x70], R3 ;  /* 0x00007003ff0075a7 */ /* 0x000ee40008001115 */
[----:B---3--:R-:W-:Y:S05]  /*5f50*/  @!P0 BRA `(.L_x_100) ;  /* 0x0000007000548947 */ /* 0x008fea0003800000 */
.L_x_191:
[----:B--2---:R-:W-:-:S07]  /*5f60*/  MOV R0, UR21 ;  /* 0x0000001500007c02 */ /* 0x004fce0008000f00 */
.L_x_101:
[----:B--2---:R-:W-:-:S04]  /*5f70*/  SHF.L.U32 R3, R15, 0x1f, RZ ;  /* 0x0000001f0f037819 */ /* 0x004fc800000006ff */
[----:B------:R2:W3:Y:S03]  /*5f80*/  SYNCS.PHASECHK.TRANS64.TRYWAIT P0, [R0+URZ+0x78], R3 ;  /* 0x00007803000075a7 */ /* 0x0004e600080011ff */
[----:B---3--:R-:W-:Y:S05]  /*5f90*/  @!P0 NANOSLEEP.SYNCS 0x989680 ;  /* 0x009896800000895d */ /* 0x008fea0003900000 */
[----:B------:R-:W3:Y:S02]  /*5fa0*/  @!P0 SYNCS.PHASECHK.TRANS64 P0, [R0+URZ+0x78], R3 ;  /* 0x00007803000085a7 */ /* 0x000ee400080010ff */
[----:B-1-3--:R-:W-:Y:S05]  /*5fb0*/  @P0 EXIT ;  /* 0x000000000000094d */ /* 0x00afea0003800000 */
[----:B------:R-:W-:Y:S05]  /*5fc0*/  BRA `(.L_x_101) ;  /* 0xfffffffc00e87947 */ /* 0x000fea000383ffff */
.L_x_86:
[----:B------:R-:W-:-:S06]  /*5fd0*/  UISETP.GE.AND UP0, UPT, UR17, 0x4, UPT ;  /* 0x000000041100788c */ /* 0x000fcc000bf06270 */
[----:B------:R-:W-:-:S13]  /*5fe0*/  PLOP3.LUT P0, PT, PT, PT, UP0, 0x80, 0x8 ;  /* 0x000000000008781c */ /* 0x000fda0003f0f008 */
[----:B------:R-:W-:Y:S05]  /*5ff0*/  @!P0 EXIT ;  /* 0x000000000000894d */ /* 0x000fea0003800000 */
[----:B------:R-:W1:Y:S08]  /*6000*/  S2UR UR4, SR_CgaCtaId ;  /* 0x00000000000479c3 */ /* 0x000e700000008800 */
[----:B------:R-:W-:Y:S01]  /*6010*/  BAR.SYNC.DEFER_BLOCKING 0x6, 0xa0 ;  /* 0x0182800000007b1d */ /* 0x000fe20000010000 */
[C---:B------:R-:W-:Y:S01]  /*6020*/  IMAD.SHL.U32 R0, R152.reuse, 0x40, RZ ;  /* 0x0000004098007824 */ /* 0x040fe200078e00ff */
[C---:B------:R-:W-:Y:S01]  /*6030*/  LOP3.LUT R138, R152.reuse, 0x1, RZ, 0xc0, !PT ;  /* 0x00000001988a7812 */ /* 0x040fe200078ec0ff */
[----:B------:R-:W-:-:S02]  /*6040*/  IMAD.SHL.U32 R133, R152, 0x8, RZ ;  /* 0x0000000898857824 */ /* 0x000fc400078e00ff */
[----:B------:R-:W-:Y:S02]  /*6050*/  HFMA2 R151, -RZ, RZ, 0, 1.1920928955078125e-07 ;  /* 0x00000002ff977431 */ /* 0x000fe400000001ff */
[----:B------:R-:W-:Y:S01]  /*6060*/  IMAD.U32 R2, R152, 0x10000, RZ ;  /* 0x0001000098027824 */ /* 0x000fe200078e00ff */
[----:B------:R-:W-:Y:S01]  /*6070*/  UMOV UR46, 0x400 ;  /* 0x00000400002e7882 */ /* 0x000fe20000000000 */
[----:B------:R-:W2:Y:S01]  /*6080*/  LDC.64 R136, c[0x0][0xcb0] ;  /* 0x00032c00ff887b82 */ /* 0x000ea20000000a00 */
[----:B------:R-:W-:Y:S01]  /*6090*/  LOP3.LUT R4, R0, 0x1c0, RZ, 0xc0, !PT ;  /* 0x000001c000047812 */ /* 0x000fe200078ec0ff */
[----:B------:R-:W-:Y:S01]  /*60a0*/  IMAD.MOV.U32 R150, RZ, RZ, 0x4 ;  /* 0x00000004ff967424 */ /* 0x000fe200078e00ff */
[----:B------:R-:W-:Y:S01]  /*60b0*/  ISETP.NE.U32.AND P0, PT, R138, 0x1, PT ;  /* 0x000000018a00780c */ /* 0x000fe20003f05070 */
[----:B------:R-:W-:Y:S01]  /*60c0*/  IMAD.MOV.U32 R149, RZ, RZ, 0x1 ;  /* 0x00000001ff957424 */ /* 0x000fe200078e00ff */
[----:B------:R-:W-:Y:S01]  /*60d0*/  LOP3.LUT R133, R4, 0x38, R133, 0xf8, !PT ;  /* 0x0000003804857812 */ /* 0x000fe200078ef885 */
[----:B------:R-:W-:Y:S01]  /*60e0*/  IMAD.MOV.U32 R146, RZ, RZ, RZ ;  /* 0x000000ffff927224 */ /* 0x000fe200078e00ff */
[----:B------:R-:W-:Y:S01]  /*60f0*/  LOP3.LUT R2, R2, 0x600000, RZ, 0xc0, !PT ;  /* 0x0060000002027812 */ /* 0x000fe200078ec0ff */
[----:B------:R-:W3:Y:S01]  /*6100*/  LDC.64 R134, c[0x0][0xca8] ;  /* 0x00032a00ff867b82 */ /* 0x000ee20000000a00 */
[----:B------:R-:W-:Y:S01]  /*6110*/  R2P PR, R152, 0x6 ;  /* 0x0000000698007804 */ /* 0x000fe20000000000 */
[----:B------:R-:W4:Y:S01]  /*6120*/  LDCU UR62, c[0x0][0x370] ;  /* 0x00006e00ff3e77ac */ /* 0x000f220008000800 */
[----:B------:R-:W-:-:S02]  /*6130*/  LOP3.LUT R133, R133, 0x1e00, R0, 0xf8, !PT ;  /* 0x00001e0085857812 */ /* 0x000fc400078ef800 */
[----:B------:R-:W-:Y:S01]  /*6140*/  P2R R0, PR, RZ, 0x1 ;  /* 0x00000001ff007803 */ /* 0x000fe20000000000 */
[----:B------:R-:W-:Y:S01]  /*6150*/  UMOV UR39, URZ ;  /* 0x000000ff00277c82 */ /* 0x000fe20008000000 */
[----:B------:R-:W-:Y:S01]  /*6160*/  LOP3.LUT R152, R152, 0x60, RZ, 0xc0, !PT ;  /* 0x0000006098987812 */ /* 0x000fe200078ec0ff */
[----:B-1----:R-:W-:Y:S01]  /*6170*/  ULEA UR46, UR4, UR46, 0x18 ;  /* 0x0000002e042e7291 */ /* 0x002fe2000f8ec0ff */
[----:B------:R-:W-:Y:S01]  /*6180*/  MOV R148, RZ ;  /* 0x000000ff00947202 */ /* 0x000fe20000000f00 */
[----:B------:R-:W1:Y:S01]  /*6190*/  LDCU.64 UR4, c[0x0][0xc90] ;  /* 0x00019200ff0477ac */ /* 0x000e620008000a00 */
[----:B------:R-:W-:Y:S02]  /*61a0*/  SEL R151, R151, 0xfffffffe, !P1 ;  /* 0xfffffffe97977807 */ /* 0x000fe40004800000 */
[----:B------:R-:W-:Y:S01]  /*61b0*/  SEL R150, R150, 0xfffffffc, !P2 ;  /* 0xfffffffc96967807 */ /* 0x000fe20005000000 */
[----:B------:R-:W2:Y:S03]  /*61c0*/  LDCU UR45, c[0x0][0xf0c] ;  /* 0x0001e180ff2d77ac */ /* 0x000ea60008000800 */
[----:B------:R-:W4:Y:S01]  /*61d0*/  LDS R3, [UR46+0x110] ;  /* 0x0001102eff037984 */ /* 0x000f220008000800 */
[----:B------:R-:W2:Y:S01]  /*61e0*/  LDCU UR41, c[0x0][0xf30] ;  /* 0x0001e600ff2977ac */ /* 0x000ea20008000800 */
[----:B------:R-:W2:Y:S01]  /*61f0*/  LDCU.64 UR60, c[0x0][0xc88] ;  /* 0x00019100ff3c77ac */ /* 0x000ea20008000a00 */
[----:B------:R-:W2:Y:S01]  /*6200*/  LDCU.64 UR42, c[0x0][0xf28] ;  /* 0x0001e500ff2a77ac */ /* 0x000ea20008000a00 */
[----:B-1----:R-:W-:Y:S01]  /*6210*/  IMAD.U32 R153, RZ, RZ, UR5 ;  /* 0x00000005ff997e24 */ /* 0x002fe2000f8e00ff */
[----:B------:R-:W-:Y:S01]  /*6220*/  UIADD3 UR5, UPT, UPT, UR46, 0xb8, URZ ;  /* 0x000000b82e057890 */ /* 0x000fe2000fffe0ff */
[----:B------:R-:W-:Y:S01]  /*6230*/  IMAD.U32 R154, RZ, RZ, UR4 ;  /* 0x00000004ff9a7e24 */ /* 0x000fe2000f8e00ff */
[----:B------:R-:W-:-:S02]  /*6240*/  UIADD3 UR4, UPT, UPT, UR46, 0x400, URZ ;  /* 0x000004002e047890 */ /* 0x000fc4000fffe0ff */
[----:B------:R-:W-:Y:S01]  /*6250*/  ULOP3.LUT UR5, UR5, 0xfefffff8, URZ, 0xc0, !UPT ;  /* 0xfefffff805057892 */ /* 0x000fe2000f8ec0ff */
[----:B------:R-:W1:Y:S03]  /*6260*/  LDCU.128 UR56, c[0x0][0xf10] ;  /* 0x0001e200ff3877ac */ /* 0x000e660008000c00 */
[----:B------:R-:W-:Y:S02]  /*6270*/  IMAD.U32 R144, RZ, RZ, UR4 ;  /* 0x00000004ff907e24 */ /* 0x000fe4000f8e00ff */
[----:B------:R-:W-:Y:S01]  /*6280*/  IMAD.U32 R155, RZ, RZ, UR5 ;  /* 0x00000005ff9b7e24 */ /* 0x000fe2000f8e00ff */
[----:B------:R-:W1:Y:S01]  /*6290*/  LDCU UR55, c[0x0][0x374] ;  /* 0x00006e80ff3777ac */ /* 0x000e620008000800 */
[----:B------:R-:W-:Y:S01]  /*62a0*/  UMOV UR54, URZ ;  /* 0x000000ff00367c82 */ /* 0x000fe20008000000 */
[----:B------:R-:W-:Y:S01]  /*62b0*/  UMOV UR52, URZ ;  /* 0x000000ff00347c82 */ /* 0x000fe20008000000 */
[----:B--234-:R-:W-:-:S07]  /*62c0*/  IMAD.IADD R2, R3, 0x1, R2 ;  /* 0x0000000103027824 */ /* 0x01cfce00078e0202 */
.L_x_146:
[----:B-1----:R-:W-:Y:S02]  /*62d0*/  LEA R8, R146, UR46, 0x3 ;  /* 0x0000002e92087c11 */ /* 0x002fe4000f8e18ff */
[----:B------:R-:W-:Y:S02]  /*62e0*/  SHF.L.U32 R3, R148, 0x1f, RZ ;  /* 0x0000001f94037819 */ /* 0x000fe400000006ff */
[----:B------:R-:W-:Y:S02]  /*62f0*/  LEA R5, R146, UR46, 0x4 ;  /* 0x0000002e92057c11 */ /* 0x000fe4000f8e20ff */
[----:B--2---:R-:W2:Y:S02]  /*6300*/  SYNCS.PHASECHK.TRANS64.TRYWAIT P0, [R8+URZ+0x90], R3 ;  /* 0x00009003080075a7 */ /* 0x004ea400080011ff */
[----:B--2---:R-:W-:Y:S05]  /*6310*/  @!P0 BRA `(.L_x_102) ;  /* 0x0000006c007c8947 */ /* 0x004fea0003800000 */
.L_x_192:
[----:B------:R-:W3:Y:S01]  /*6320*/  LDS.128 R4, [R5+0xf0] ;  /* 0x0000f00005047984 */ /* 0x000ee20000000c00 */
[----:B------:R-:W-:Y:S01]  /*6330*/  UISETP.GE.AND UP0, UPT, UR44, 0x1, UPT ;  /* 0x000000012c00788c */ /* 0x000fe2000bf06270 */
[----:B------:R-:W-:Y:S01]  /*6340*/  @!PT LDS RZ, [RZ] ;  /* 0x00000000fffff984 */ /* 0x000fe20000000800 */
[----:B------:R-:W-:Y:S01]  /*6350*/  @!PT LDS RZ, [RZ] ;  /* 0x00000000fffff984 */ /* 0x000fe20000000800 */
[----:B------:R-:W-:Y:S01]  /*6360*/  @!PT LDS RZ, [RZ] ;  /* 0x00000000fffff984 */ /* 0x000fe20000000800 */
[----:B------:R-:W-:Y:S01]  /*6370*/  @!PT LDS RZ, [RZ] ;  /* 0x00000000fffff984 */ /* 0x000fe20000000800 */
[----:B------:R4:W-:Y:S06]  /*6380*/  MEMBAR.ALL.CTA ;  /* 0x0000000000007992 */ /* 0x0009ec0000008000 */
[----:B----4-:R-:W4:Y:S01]  /*6390*/  FENCE.VIEW.ASYNC.S ;  /* 0x00000000000073c6 */ /* 0x010f220000000000 */
[----:B---3--:R-:W-:Y:S11]  /*63a0*/  LOP3.LUT P0, RZ, R6, 0x1, RZ, 0xc0, !PT ;  /* 0x0000000106ff7812 */ /* 0x008ff6000780c0ff */
[----:B------:R-:W-:Y:S02]  /*63b0*/  @!UPT UIADD3 URZ, UPT, UPT, URZ, URZ, URZ ;  /* 0x000000fffffff290 */ /* 0x000fe4000fffe0ff */
[----:B----4-:R-:W-:Y:S01]  /*63c0*/  VOTEU.ANY UP1, P0 ;  /* 0x0000000000ff7886 */ /* 0x010fe20000020100 */
[----:B------:R-:W-:Y:S01]  /*63d0*/  PLOP3.LUT P0, PT, PT, PT, UP1, 0x80, 0x8 ;  /* 0x000000000008781c */ /* 0x000fe20003f0f018 */
[----:B------:R-:W-:Y:S06]  /*63e0*/  UP2UR UR4, UPR, URZ, 0x2 ;  /* 0x00000002ff047883 */ /* 0x000fec0008000000 */
[----:B------:R-:W-:Y:S06]  /*63f0*/  IMAD.U32 R156, RZ, RZ, UR4 ;  /* 0x00000004ff9c7e24 */ /* 0x000fec000f8e00ff */
[----:B------:R-:W-:Y:S02]  /*6400*/  @P0 SHF.R.U32.HI R0, RZ, 0x10, R5 ;  /* 0x00000010ff000819 */ /* 0x000fe40000011605 */
[----:B--2---:R-:W-:Y:S02]  /*6410*/  @P0 MOV R3, R4 ;  /* 0x0000000400030202 */ /* 0x004fe40000000f00 */
        /* <DEDUP_REMOVED lines=11> */
[----:B------:R-:W3:Y:S01]  /*64d0*/  LDCU UR12, c[0x0][0xf20] ;  /* 0x0001e400ff0c77ac */ /* 0x000ee20008000800 */
[----:B-1----:R-:W-:Y:S02]  /*64e0*/  UIMAD.WIDE.U32 UR4, UR55, UR59, URZ ;  /* 0x0000003b370472a5 */ /* 0x002fe4000f8e00ff */
[----:B------:R-:W-:Y:S02]  /*64f0*/  UIMAD.WIDE.U32 UR6, UR62, UR56, URZ ;  /* 0x000000383e0672a5 */ /* 0x000fe4000f8e00ff */
[----:B------:R-:W-:Y:S02]  /*6500*/  UISETP.NE.AND UP0, UPT, UR58, 0x1, UPT ;  /* 0x000000013a00788c */ /* 0x000fe4000bf05270 */
[----:B------:R-:W-:Y:S02]  /*6510*/  UIMAD.WIDE.U32 UR8, UR37, UR59, URZ ;  /* 0x0000003b250872a5 */ /* 0x000fe4000f8e00ff */
[----:B------:R-:W-:Y:S02]  /*6520*/  UISETP.NE.AND UP1, UPT, UR45, 0x1, UPT ;  /* 0x000000012d00788c */ /* 0x000fe4000bf25270 */
[----:B------:R-:W-:Y:S02]  /*6530*/  UIMAD.WIDE.U32 UR10, UR38, UR56, URZ ;  /* 0x00000038260a72a5 */ /* 0x000fe4000f8e00ff */
[----:B------:R-:W-:Y:S01]  /*6540*/  UISETP.NE.AND UP2, UPT, UR44, 0x1, UPT ;  /* 0x000000012c00788c */ /* 0x000fe2000bf45270 */
[----:B------:R-:W-:Y:S02]  /*6550*/  UMOV UR4, UR5 ;  /* 0x0000000500047c82 */ /* 0x000fe40008000000 */
[----:B---3--:R-:W-:Y:S03]  /*6560*/  USHF.R.U32.HI UR5, URZ, UR12, UR4 ;  /* 0x0000000cff057299 */ /* 0x008fe60008011604 */
[----:B------:R-:W-:Y:S02]  /*6570*/  UMOV UR4, UR7 ;  /* 0x0000000700047c82 */ /* 0x000fe40008000000 */
[----:B------:R-:W-:Y:S02]  /*6580*/  USHF.R.U32.HI UR7, URZ, UR57, UR4 ;  /* 0x00000039ff077299 */ /* 0x000fe40008011604 */
[----:B------:R-:W-:Y:S02]  /*6590*/  USEL UR4, UR55, UR5, !UP0 ;  /* 0x0000000537047287 */ /* 0x000fe4000c000000 */
[----:B------:R-:W-:Y:S01]  /*65a0*/  USEL UR7, UR62, UR7, !UP1 ;  /* 0x000000073e077287 */ /* 0x000fe2000c800000 */
[----:B------:R-:W-:Y:S01]  /*65b0*/  UMOV UR5, UR9 ;  /* 0x0000000900057c82 */ /* 0x000fe20008000000 */
[----:B------:R-:W-:Y:S02]  /*65c0*/  UIMAD.WIDE.U32 UR8, UR4, UR42, URZ ;  /* 0x0000002a040872a5 */ /* 0x000fe4000f8e00ff */
[----:B------:R-:W-:Y:S03]  /*65d0*/  USHF.R.U32.HI UR6, URZ, UR12, UR5 ;  /* 0x0000000cff067299 */ /* 0x000fe60008011605 */
[----:B------:R-:W-:Y:S01]  /*65e0*/  UMOV UR5, UR11 ;  /* 0x0000000b00057c82 */ /* 0x000fe20008000000 */
[----:B------:R-:W-:Y:S02]  /*65f0*/  UIMAD.WIDE.U32 UR10, UR7, UR42, URZ ;  /* 0x0000002a070a72a5 */ /* 0x000fe4000f8e00ff */
[----:B------:R-:W-:Y:S02]  /*6600*/  USEL UR6, UR37, UR6, !UP0 ;  /* 0x0000000625067287 */ /* 0x000fe4000c000000 */
[----:B------:R-:W-:Y:S01]  /*6610*/  USHF.R.U32.HI UR5, URZ, UR57, UR5 ;  /* 0x00000039ff057299 */ /* 0x000fe20008011605 */
[----:B------:R-:W-:Y:S02]  /*6620*/  UMOV UR8, UR9 ;  /* 0x0000000900087c82 */ /* 0x000fe40008000000 */
[----:B------:R-:W-:Y:S01]  /*6630*/  UMOV UR10, UR11 ;  /* 0x0000000b000a7c82 */ /* 0x000fe20008000000 */
[----:B------:R-:W-:Y:S02]  /*6640*/  @UP2 USHF.R.U32.HI UR4, URZ, UR43, UR8 ;  /* 0x0000002bff042299 */ /* 0x000fe40008011608 */
[----:B------:R-:W-:Y:S02]  /*6650*/  @UP2 USHF.R.U32.HI UR7, URZ, UR43, UR10 ;  /* 0x0000002bff072299 */ /* 0x000fe4000801160a */
[----:B------:R-:W-:Y:S02]  /*6660*/  UIMAD UR4, UR44, UR4, URZ ;  /* 0x000000042c0472a4 */ /* 0x000fe4000f8e02ff */
        /* <DEDUP_REMOVED lines=8> */
[----:B------:R-:W-:Y:S02]  /*66f0*/  USEL UR11, UR6, UR4, !UP2 ;  /* 0x00000004060b7287 */ /* 0x000fe4000d000000 */
[----:B------:R-:W-:Y:S02]  /*6700*/  UIADD3 UR8, UPT, UPT, -UR5, URZ, URZ ;  /* 0x000000ff05087290 */ /* 0x000fe4000fffe1ff */
[----:B------:R-:W-:Y:S01]  /*6710*/  UIADD3 UR10, UPT, UPT, -UR11, URZ, URZ ;  /* 0x000000ff0b0a7290 */ /* 0x000fe2000fffe1ff */
[----:B------:R-:W-:Y:S01]  /*6720*/  @!UP0 UMOV UR4, UR9 ;  /* 0x0000000900048c82 */ /* 0x000fe20008000000 */
[----:B------:R-:W-:Y:S02]  /*6730*/  UIADD3 UR9, UPT, UPT, -UR6, URZ, URZ ;  /* 0x000000ff06097290 */ /* 0x000fe4000fffe1ff */
[----:B------:R-:W-:Y:S02]  /*6740*/  @!UP0 USHF.R.U32.HI UR4, URZ, UR43, UR4 ;  /* 0x0000002bff048299 */ /* 0x000fe40008011604 */
[----:B------:R-:W-:Y:S02]  /*6750*/  UIMAD UR10, UR44, UR10, UR6 ;  /* 0x0000000a2c0a72a4 */ /* 0x000fe4000f8e0206 */
[----:B------:R-:W-:Y:S04]  /*6760*/  @!UP0 USEL UR4, UR5, UR4, !UP2 ;  /* 0x0000000405048287 */ /* 0x000fe8000d000000 */
[----:B------:R-:W-:Y:S02]  /*6770*/  @!UP0 UIMAD UR10, UR7, UR10, UR4 ;  /* 0x0000000a070a82a4 */ /* 0x000fe4000f8e0204 */
[----:B------:R-:W-:Y:S02]  /*6780*/  @!UP0 UIADD3 UR11, UPT, UPT, UR11, -UR4, URZ ;  /* 0x800000040b0b8290 */ /* 0x000fe4000fffe0ff */
[----:B------:R-:W-:Y:S02]  /*6790*/  UIMAD UR7, UR45, UR8, UR38 ;  /* 0x000000082d0772a4 */ /* 0x000fe4000f8e0226 */
[----:B------:R-:W-:Y:S02]  /*67a0*/  @!UP0 UIMAD UR6, UR11, UR44, UR5 ;  /* 0x0000002c0b0682a4 */ /* 0x000fe4000f8e0205 */
[----:B------:R-:W-:Y:S01]  /*67b0*/  UIMAD UR4, UR58, UR9, UR37 ;  /* 0x000000093a0472a4 */ /* 0x000fe2000f8e0225 */
[----:B------:R-:W-:Y:S02]  /*67c0*/  @!UP0 UMOV UR5, UR10 ;  /* 0x0000000a00058c82 */ /* 0x000fe40008000000 */
[----:B------:R-:W-:Y:S02]  /*67d0*/  UIMAD UR38, UR5, UR45, UR7 ;  /* 0x0000002d052672a4 */ /* 0x000fe4000f8e0207 */
[----:B------:R-:W-:Y:S11]  /*67e0*/  UIMAD UR37, UR6, UR58, UR4 ;  /* 0x0000003a062572a4 */ /* 0x000ff6000f8e0204 */
[----:B------:R-:W-:Y:S01]  /*67f0*/  @!UPT UIADD3 URZ, UPT, UPT, URZ, URZ, URZ ;  /* 0x000000fffffff290 */ /* 0x000fe2000fffe0ff */
.L_x_103:
[----:B------:R-:W-:Y:S01]  /*6800*/  UISETP.NE.AND UP0, UPT, UR41, 0x1, UPT ;  /* 0x000000012900788c */ /* 0x000fe2000bf05270 */
[----:B------:R-:W-:Y:S01]  /*6810*/  LOP3.LUT P0, RZ, R144, 0x3f0, RZ, 0xc0, !PT ;  /* 0x000003f090ff7812 */ /* 0x000fe2000780c0ff */
[----:B------:R-:W-:Y:S01]  /*6820*/  USHF.L.U32 UR53, UR16, 0x8, URZ ;  /* 0x0000000810357899 */ /* 0x000fe200080006ff */
[----:B------:R-:W-:Y:S01]  /*6830*/  BSSY.RECONVERGENT B6, `(.L_x_104) ;  /* 0x0000034000067945 */ /* 0x000fe20003800200 */
[----:B------:R-:W-:Y:S01]  /*6840*/  USHF.L.U32 UR50, UR20, 0x7, URZ ;  /* 0x0000000714327899 */ /* 0x000fe200080006ff */
[----:B------:R-:W-:Y:S06]  /*6850*/  IADD3 R146, PT, PT, R146, 0x1, RZ ;  /* 0x0000000192927810 */ /* 0x000fec0007ffe0ff */
[----:B------:R-:W3:Y:S01]  /*6860*/  @!UP0 LDCU.128 UR12, c[0x0][0xf10] ;  /* 0x0001e200ff0c87ac */ /* 0x000ee20008000c00 */
[----:B------:R-:W4:Y:S01]  /*6870*/  @!UP0 LDCU UR5, c[0x0][0xf0c] ;  /* 0x0001e180ff0587ac */ /* 0x000f220008000800 */
[----:B------:R-:W1:Y:S01]  /*6880*/  @!UP0 LDCU UR10, c[0x0][0xf20] ;  /* 0x0001e400ff0a87ac */ /* 0x000e620008000800 */
[----:B---3--:R-:W-:Y:S02]  /*6890*/  UIMAD.WIDE.U32 UR8, UR38, UR12, URZ ;  /* 0x0000000c260872a5 */ /* 0x008fe4000f8e00ff */
[----:B------:R-:W-:Y:S02]  /*68a0*/  UIMAD.WIDE.U32 UR6, UR37, UR15, URZ ;  /* 0x0000000f250672a5 */ /* 0x000fe4000f8e00ff */
[----:B------:R-:W-:Y:S03]  /*68b0*/  @!UP0 UISETP.NE.AND UP1, UPT, UR14, 0x1, UPT ;  /* 0x000000010e00888c */ /* 0x000fe6000bf25270 */
[----:B------:R-:W-:Y:S01]  /*68c0*/  @!UP0 UMOV UR4, UR9 ;  /* 0x0000000900048c82 */ /* 0x000fe20008000000 */
[----:B----4-:R-:W-:Y:S02]  /*68d0*/  @!UP0 UISETP.NE.AND UP2, UPT, UR5, 0x1, UPT ;  /* 0x000000010500888c */ /* 0x010fe4000bf45270 */
[----:B------:R-:W-:Y:S01]  /*68e0*/  @!UP0 USHF.R.U32.HI UR4, URZ, UR13, UR4 ;  /* 0x0000000dff048299 */ /* 0x000fe20008011604 */
[----:B------:R-:W-:Y:S02]  /*68f0*/  @!UP0 UMOV UR6, UR7 ;  /* 0x0000000700068c82 */ /* 0x000fe40008000000 */
[----:B-1----:R-:W-:Y:S02]  /*6900*/  @!UP0 USHF.R.U32.HI UR6, URZ, UR10, UR6 ;  /* 0x0000000aff068299 */ /* 0x002fe40008011606 */
[----:B------:R-:W-:Y:S02]  /*6910*/  @!UP0 USEL UR7, UR38, UR4, !UP2 ;  /* 0x0000000426078287 */ /* 0x000fe4000d000000 */
[----:B------:R-:W-:Y:S04]  /*6920*/  @!UP0 USEL UR6, UR37, UR6, !UP1 ;  /* 0x0000000625068287 */ /* 0x000fe8000c800000 */
[----:B------:R-:W-:Y:S02]  /*6930*/  @!UP0 UIADD3 UR4, UPT, UPT, -UR7, UR6, URZ ;  /* 0x0000000607048290 */ /* 0x000fe4000fffe1ff */
[----:B------:R-:W-:Y:S02]  /*6940*/  @!UP0 UIADD3 UR6, UPT, UPT, UR7, -UR6, URZ ;  /* 0x8000000607068290 */ /* 0x000fe4000fffe0ff */
[----:B------:R-:W-:Y:S02]  /*6950*/  @!UP0 UIMAD UR38, UR4, UR5, UR38 ;  /* 0x00000005042682a4 */ /* 0x000fe4000f8e0226 */
[----:B------:R-:W-:Y:S01]  /*6960*/  @!UP0 UIMAD UR37, UR6, UR14, UR37 ;  /* 0x0000000e062582a4 */ /* 0x000fe2000f8e0225 */
[----:B------:R-:W-:Y:S11]  /*6970*/  @!P0 BRA `(.L_x_105) ;  /* 0x00000000007c8947 */ /* 0x000ff60003800000 */
[----:B------:R-:W1:Y:S01]  /*6980*/  LDCU.64 UR8, c[0x4][0x80] ;  /* 0x01001000ff0877ac */ /* 0x000e620008000a00 */
[----:B------:R-:W-:Y:S01]  /*6990*/  MOV R16, 0x0 ;  /* 0x0000000000107802 */ /* 0x000fe20000000f00 */
[----:B------:R-:W-:Y:S02]  /*69a0*/  HFMA2 R12, -RZ, RZ, 0, 5.9604644775390625e-08 ;  /* 0x00000001ff0c7431 */ /* 0x000fe400000001ff */
[----:B------:R-:W-:Y:S01]  /*69b0*/  IMAD.MOV.U32 R8, RZ, RZ, 0x70 ;  /* 0x00000070ff087424 */ /* 0x000fe200078e00ff */
[----:B------:R3:W4:Y:S01]  /*69c0*/  LDC.64 R14, c[0x4][R16] ;  /* 0x01000000100e7b82 */ /* 0x0007220000000a00 */
[----:B------:R-:W2:Y:S01]  /*69d0*/  LDCU.64 UR6, c[0x4][0x88] ;  /* 0x01001100ff0677ac */ /* 0x000ea20008000a00 */
[----:B------:R-:W-:Y:S01]  /*69e0*/  IMAD.MOV.U32 R13, RZ, RZ, RZ ;  /* 0x000000ffff0d7224 */ /* 0x000fe200078e00ff */
[----:B------:R-:W2:Y:S01]  /*69f0*/  LDCU.64 UR4, c[0x4][0x8] ;  /* 0x01000100ff0477ac */ /* 0x000ea20008000a00 */
[----:B-1----:R-:W-:Y:S01]  /*6a00*/  MOV R5, UR9 ;  /* 0x0000000900057c02 */ /* 0x002fe20008000f00 */
[----:B------:R-:W-:Y:S01]  /*6a10*/  IMAD.U32 R4, RZ, RZ, UR8 ;  /* 0x00000008ff047e24 */ /* 0x000fe2000f8e00ff */
[----:B--2---:R-:W-:Y:S01]  /*6a20*/  MOV R7, UR7 ;  /* 0x0000000700077c02 */ /* 0x004fe20008000f00 */
[----:B------:R-:W-:Y:S01]  /*6a30*/  IMAD.U32 R6, RZ, RZ, UR6 ;  /* 0x00000006ff067e24 */ /* 0x000fe2000f8e00ff */
[----:B------:R-:W-:Y:S01]  /*6a40*/  MOV R11, UR5 ;  /* 0x00000005000b7c02 */ /* 0x000fe20008000f00 */
[----:B------:R-:W-:Y:S02]  /*6a50*/  IMAD.U32 R10, RZ, RZ, UR4 ;  /* 0x00000004ff0a7e24 */ /* 0x000fe4000f8e00ff */
[----:B------:R-:W-:Y:S07]  /*6a60*/  LEPC R20, `(.L_x_106) ;  /* 0x000000001014794e */ /* 0x000fee0000000000 */
[----:B---345:R-:W-:Y:S05]  /*6a70*/  CALL.ABS.NOINC R14 ;  /* 0x000000000e007343 */ /* 0x038fea0003c00000 */
.L_x_106:
[----:B------:R-:W1:Y:S01]  /*6a80*/  LDCU.64 UR8, c[0x4][0x80] ;  /* 0x01001000ff0877ac */ /* 0x000e620008000a00 */
[----:B------:R-:W2:Y:S01]  /*6a90*/  LDC.64 R16, c[0x4][R16] ;  /* 0x0100000010107b82 */ /* 0x000ea20000000a00 */
[----:B------:R-:W-:Y:S02]  /*6aa0*/  HFMA2 R12, -RZ, RZ, 0, 5.9604644775390625e-08 ;  /* 0x00000001ff0c7431 */ /* 0x000fe400000001ff */
[----:B------:R-:W-:Y:S02]  /*6ab0*/  IMAD.MOV.U32 R8, RZ, RZ, 0x70 ;  /* 0x00000070ff087424 */ /* 0x000fe400078e00ff */
[----:B------:R-:W-:Y:S01]  /*6ac0*/  IMAD.MOV.U32 R13, RZ, RZ, RZ ;  /* 0x000000ffff0d7224 */ /* 0x000fe200078e00ff */
[----:B------:R-:W3:Y:S01]  /*6ad0*/  LDCU.64 UR6, c[0x4][0x88] ;  /* 0x01001100ff0677ac */ /* 0x000ee20008000a00 */
[----:B------:R-:W4:Y:S01]  /*6ae0*/  LDCU.64 UR4, c[0x4][0x8] ;  /* 0x01000100ff0477ac */ /* 0x000f220008000a00 */
[----:B-1----:R-:W-:Y:S02]  /*6af0*/  MOV R4, UR8 ;  /* 0x0000000800047c02 */ /* 0x002fe40008000f00 */
[----:B------:R-:W-:Y:S02]  /*6b00*/  MOV R5, UR9 ;  /* 0x0000000900057c02 */ /* 0x000fe40008000f00 */
[----:B---3--:R-:W-:Y:S01]  /*6b10*/  MOV R7, UR7 ;  /* 0x0000000700077c02 */ /* 0x008fe20008000f00 */
[----:B------:R-:W-:Y:S01]  /*6b20*/  IMAD.U32 R6, RZ, RZ, UR6 ;  /* 0x00000006ff067e24 */ /* 0x000fe2000f8e00ff */
[----:B----4-:R-:W-:Y:S01]  /*6b30*/  MOV R11, UR5 ;  /* 0x00000005000b7c02 */ /* 0x010fe20008000f00 */
[----:B------:R-:W-:Y:S02]  /*6b40*/  IMAD.U32 R10, RZ, RZ, UR4 ;  /* 0x00000004ff0a7e24 */ /* 0x000fe4000f8e00ff */
[----:B------:R-:W-:Y:S07]  /*6b50*/  LEPC R20, `(.L_x_105) ;  /* 0x000000001014794e */ /* 0x000fee0000000000 */
[----:B--2---:R-:W-:Y:S05]  /*6b60*/  CALL.ABS.NOINC R16 ;  /* 0x0000000010007343 */ /* 0x004fea0003c00000 */
.L_x_105:
[----:B------:R-:W-:Y:S05]  /*6b70*/  BSYNC.RECONVERGENT B6 ;  /* 0x0000000000067941 */ /* 0x000fea0003800200 */
.L_x_104:
[----:B------:R-:W-:Y:S02]  /*6b80*/  R2UR UR6, R143 ;  /* 0x000000008f0672ca */ /* 0x000fe400000e0000 */
[----:B------:R-:W-:Y:S02]  /*6b90*/  R2UR UR5, R154 ;  /* 0x000000009a0572ca */ /* 0x000fe400000e0000 */
[----:B------:R-:W-:Y:S02]  /*6ba0*/  R2UR UR4, R153 ;  /* 0x00000000990472ca */ /* 0x000fe400000e0000 */
[----:B------:R-:W-:Y:S02]  /*6bb0*/  ISETP.NE.U32.AND P4, PT, R136, RZ, PT ;  /* 0x000000ff8800720c */ /* 0x000fe40003f85070 */
[----:B------:R-:W-:Y:S02]  /*6bc0*/  ISETP.NE.U32.AND P2, PT, RZ, UR60, PT ;  /* 0x0000003cff007c0c */ /* 0x000fe4000bf45070 */
[----:B------:R-:W-:Y:S02]  /*6bd0*/  ISETP.NE.AND.EX P4, PT, R137, RZ, PT, P4 ;  /* 0x000000ff8900720c */ /* 0x000fe40003f85340 */
[----:B------:R-:W-:Y:S01]  /*6be0*/  ISETP.NE.AND.EX P2, PT, RZ, UR61, PT, P2 ;  /* 0x0000003dff007c0c */ /* 0x000fe2000bf45320 */
[----:B------:R-:W-:Y:S02]  /*6bf0*/  UISETP.NE.AND UP2, UPT, UR6, URZ, UPT ;  /* 0x000000ff0600728c */ /* 0x000fe4000bf45270 */
[----:B------:R-:W-:Y:S04]  /*6c00*/  UISETP.NE.U32.AND UP0, UPT, UR5, URZ, UPT ;  /* 0x000000ff0500728c */ /* 0x000fe8000bf05070 */
[----:B------:R-:W-:Y:S01]  /*6c10*/  UISETP.NE.AND.EX UP1, UPT, UR4, URZ, UPT, UP0 ;  /* 0x000000ff0400728c */ /* 0x000fe2000bf25300 */
[----:B------:R-:W-:Y:S01]  /*6c20*/  PLOP3.LUT P1, PT, PT, PT, UP2, 0x80, 0x8 ;  /* 0x000000000008781c */ /* 0x000fe20003f2f028 */
[----:B------:R-:W-:Y:S03]  /*6c30*/  UPLOP3.LUT UP0, UPT, UPT, UPT, UPT, 0x40, 0x4 ;  /* 0x000000000004789c */ /* 0x000fe60003f0e870 */
[----:B------:R-:W-:Y:S06]  /*6c40*/  @UP2 UPLOP3.LUT UP0, UPT, UPT, UPT, UP1, 0x80, 0x8 ;  /* 0x000000000008289c */ /* 0x000fec0003f0f010 */
[----:B------:R-:W-:Y:S01]  /*6c50*/  PLOP3.LUT P0, PT, PT, PT, UP0, 0x80, 0x8 ;  /* 0x000000000008781c */ /* 0x000fe20003f0f008 */
[----:B------:R-:W-:Y:S01]  /*6c60*/  @!UPT UIADD3 URZ, UPT, UPT, URZ, URZ, URZ ;  /* 0x000000fffffff290 */ /* 0x000fe2000fffe0ff */
[----:B------:R-:W-:Y:S11]  /*6c70*/  BRA.U !UP1, `(.L_x_107) ;  /* 0x0000000109407547 */ /* 0x000ff6000b800000 */
[----:B------:R-:W-:Y:S01]  /*6c80*/  UISETP.NE.U32.AND UP0, UPT, UR60, URZ, UPT ;  /* 0x000000ff3c00728c */ /* 0x000fe2000bf05070 */
[----:B------:R-:W-:Y:S01]  /*6c90*/  R2UR UR6, R154 ;  /* 0x000000009a0672ca */ /* 0x000fe200000e0000 */
[----:B------:R-:W1:Y:S01]  /*6ca0*/  LDCU.64 UR8, c[0x0][0x358] ;  /* 0x00006b00ff0877ac */ /* 0x000e620008000a00 */
[----:B------:R-:W-:Y:S02]  /*6cb0*/  HFMA2 R139, -RZ, RZ, 0, 5.9604644775390625e-08 ;  /* 0x00000001ff8b7431 */ /* 0x000fe400000001ff */
[----:B--2---:R-:W-:Y:S01]  /*6cc0*/  IMAD.MOV.U32 R0, RZ, RZ, 0x1 ;  /* 0x00000001ff007424 */ /* 0x004fe200078e00ff */
[----:B------:R-:W-:Y:S06]  /*6cd0*/  UISETP.NE.AND.EX UP0, UPT, UR61, URZ, UPT, UP0 ;  /* 0x000000ff3d00728c */ /* 0x000fec000bf05300 */
[----:B------:R-:W-:Y:S05]  /*6ce0*/  PLOP3.LUT P3, PT, PT, PT, UP0, 0x80, 0x8 ;  /* 0x000000000008781c */ /* 0x000fea0003f6f008 */
[----:B------:R-:W2:Y:S01]  /*6cf0*/  @UP0 LDCU.64 UR4, c[0x0][0xc88] ;  /* 0x00019100ff0407ac */ /* 0x000ea20008000a00 */
[----:B------:R-:W-:Y:S07]  /*6d00*/  @UP0 UIMAD UR6, UR36, UR6, URZ ;  /* 0x00000006240602a4 */ /* 0x000fee000f8e02ff */
[----:B------:R-:W-:Y:S01]  /*6d10*/  @!P3 PRMT R139, R0, 0x7610, R139 ;  /* 0x00007610008bb816 */ /* 0x000fe2000000008b */
[----:B--2---:R-:W-:Y:S06]  /*6d20*/  @UP0 UIMAD.WIDE UR4, UR6, 0x4, UR4 ;  /* 0x00000004060408a5 */ /* 0x004fec000f8e0204 */
[----:B------:R-:W-:Y:S02]  /*6d30*/  IMAD.U32 R4, RZ, RZ, UR4 ;  /* 0x00000004ff047e24 */ /* 0x000fe4000f8e00ff */
[----:B------:R-:W-:Y:S03]  /*6d40*/  IMAD.U32 R5, RZ, RZ, UR5 ;  /* 0x00000005ff057e24 */ /* 0x000fe6000f8e00ff */
[----:B------:R-:W2:Y:S02]  /*6d50*/  @!UP0 LDCU UR4, c[0x0][0xc80] ;  /* 0x00019000ff0487ac */ /* 0x000ea40008000800 */
[----:B-1---5:R1:W5:Y:S02]  /*6d60*/  @P3 LDG.E R71, desc[UR8][R4.64] ;  /* 0x0000000804473981 */ /* 0x022364000c1e1900 */
[----:B-12---:R-:W-:Y:S02]  /*6d70*/  @!P3 MOV R71, UR4 ;  /* 0x000000040047bc02 */ /* 0x006fe40008000f00 */
.L_x_107:
[----:B------:R-:W-:Y:S05]  /*6d80*/  @!P4 BRA `(.L_x_108) ;  /* 0x000000000024c947 */ /* 0x000fea0003800000 */
[----:B------:R-:W-:Y:S01]  /*6d90*/  ISETP.NE.U32.AND P3, PT, R134, RZ, PT ;  /* 0x000000ff8600720c */ /* 0x000fe20003f65070 */
[----:B------:R-:W1:Y:S03]  /*6da0*/  LDCU.64 UR4, c[0x0][0x358] ;  /* 0x00006b00ff0477ac */ /* 0x000e660008000a00 */
[----:B------:R-:W-:Y:S11]  /*6db0*/  ISETP.NE.AND.EX P3, PT, R135, RZ, PT, P3 ;  /* 0x000000ff8700720c */ /* 0x000ff60003f65330 */
[----:B------:R-:W-:Y:S02]  /*6dc0*/  @!UPT UIADD3 URZ, UPT, UPT, URZ, URZ, URZ ;  /* 0x000000fffffff290 */ /* 0x000fe4000fffe0ff */
[----:B------:R-:W3:Y:S01]  /*6dd0*/  @P3 LDC.64 R4, c[0x0][0xca8] ;  /* 0x00032a00ff043b82 */ /* 0x000ee20000000a00 */
[----:B--2---:R-:W-:Y:S04]  /*6de0*/  @P3 IMAD R0, R136, UR36, RZ ;  /* 0x0000002488003c24 */ /* 0x004fe8000f8e02ff */
[----:B---3--:R-:W-:Y:S05]  /*6df0*/  @P3 IMAD.WIDE R4, R0, 0x4, R4 ;  /* 0x0000000400043825 */ /* 0x008fea00078e0204 */
[----:B-1---5:R1:W5:Y:S02]  /*6e00*/  @P3 LDG.E R68, desc[UR4][R4.64] ;  /* 0x0000000404443981 */ /* 0x022364000c1e1900 */
[----:B-1----:R-:W3:Y:S02]  /*6e10*/  @!P3 LDC R68, c[0x0][0xca0] ;  /* 0x00032800ff44bb82 */ /* 0x002ee40000000800 */
.L_x_108:
[----:B-----5:R-:W-:Y:S01]  /*6e20*/  FSETP.NEU.AND P3, PT, R71, RZ, PT ;  /* 0x000000ff4700720b */ /* 0x020fe20003f6d000 */
[----:B------:R-:W-:Y:S01]  /*6e30*/  IMAD.SHL.U32 R164, R133, 0x2, RZ ;  /* 0x0000000285a47824 */ /* 0x000fe200078e00ff */
[----:B------:R-:W-:Y:S01]  /*6e40*/  SEL R5, RZ, 0xffffffff, P2 ;  /* 0xffffffffff057807 */ /* 0x000fe20001000000 */
[----:B------:R-:W-:Y:S01]  /*6e50*/  IMAD.SHL.U32 R78, R150, 0x10, RZ ;  /* 0x00000010964e7824 */ /* 0x000fe200078e00ff */
[----:B------:R-:W-:Y:S01]  /*6e60*/  @P1 LOP3.LUT P2, RZ, R139, 0xff, RZ, 0xc0, !PT ;  /* 0x000000ff8bff1812 */ /* 0x000fe2000784c0ff */
[----:B------:R-:W-:Y:S01]  /*6e70*/  VIADD R163, R164, UR46 ;  /* 0x0000002ea4a37c36 */ /* 0x000fe20008000000 */
[----:B------:R-:W-:Y:S01]  /*6e80*/  @P1 SEL R4, RZ, 0xffffffff, P3 ;  /* 0xffffffffff041807 */ /* 0x000fe20001800000 */
[----:B------:R-:W-:Y:S01]  /*6e90*/  IMAD.MOV.U32 R94, RZ, RZ, -0x10 ;  /* 0xfffffff0ff5e7424 */ /* 0x000fe200078e00ff */
[----:B------:R-:W-:Y:S01]  /*6ea0*/  LOP3.LUT R149, R149, 0x1, RZ, 0x3c, !PT ;  /* 0x0000000195957812 */ /* 0x000fe200078e3cff */
[----:B------:R-:W-:Y:S01]  /*6eb0*/  IMAD.SHL.U32 R92, R151, 0x10, RZ ;  /* 0x00000010975c7824 */ /* 0x000fe200078e00ff */
[----:B------:R-:W-:Y:S01]  /*6ec0*/  @P0 SEL R4, R5, R4, !P2 ;  /* 0x0000000405040207 */ /* 0x000fe20005000000 */
[C---:B------:R-:W-:Y:S01]  /*6ed0*/  IMAD.IADD R147, R163.reuse, 0x1, R78 ;  /* 0x00000001a3937824 */ /* 0x040fe200078e024e */
[----:B------:R-:W-:Y:S01]  /*6ee0*/  PLOP3.LUT P0, PT, PT, PT, UP1, 0x80, 0x8 ;  /* 0x000000000008781c */ /* 0x000fe20003f0f018 */
[----:B------:R-:W-:Y:S01]  /*6ef0*/  IMAD.U32 R3, RZ, RZ, UR39 ;  /* 0x00000027ff037e24 */ /* 0x000fe2000f8e00ff */
[----:B------:R-:W-:Y:S01]  /*6f00*/  @P1 LOP3.LUT R4, R4, 0x1, RZ, 0xc0, !PT ;  /* 0x0000000104041812 */ /* 0x000fe200078ec0ff */
[----:B------:R-:W-:Y:S01]  /*6f10*/  IMAD.IADD R162, R163, 0x1, R92 ;  /* 0x00000001a3a27824 */ /* 0x000fe200078e025c */
[----:B------:R-:W-:Y:S01]  /*6f20*/  LOP3.LUT P4, R145, R139, 0xff, RZ, 0xc0, !PT ;  /* 0x000000ff8b917812 */ /* 0x000fe2000788c0ff */
[--C-:B------:R-:W-:Y:S01]  /*6f30*/  IMAD.IADD R159, R92, 0x1, R147.reuse ;  /* 0x000000015c9f7824 */ /* 0x100fe200078e0293 */
[----:B------:R-:W-:Y:S01]  /*6f40*/  ISETP.NE.U32.OR P5, PT, R4, 0x1, !P1 ;  /* 0x000000010400780c */ /* 0x000fe20004fa5470 */
[----:B------:R-:W-:Y:S01]  /*6f50*/  IMAD.U32 R4, RZ, RZ, UR39 ;  /* 0x00000027ff047e24 */ /* 0x000fe2000f8e00ff */
[----:B------:R-:W-:Y:S01]  /*6f60*/  BSSY B1, `(.L_x_109) ;  /* 0x000004a000017945 */ /* 0x000fe20003800000 */
[----:B------:R-:W-:Y:S01]  /*6f70*/  IMAD.MOV.U32 R79, RZ, RZ, 0x1 ;  /* 0x00000001ff4f7424 */ /* 0x000fe200078e00ff */
[----:B------:R-:W-:Y:S01]  /*6f80*/  P2R R157, PR, RZ, 0x20 ;  /* 0x00000020ff9d7803 */ /* 0x000fe20000000000 */
[----:B------:R-:W-:Y:S01]  /*6f90*/  IMAD.MOV.U32 R77, RZ, RZ, RZ ;  /* 0x000000ffff4d7224 */ /* 0x000fe200078e00ff */
[----:B--2---:R-:W-:Y:S02]  /*6fa0*/  SHF.L.U32 R0, R4, 0x1f, RZ ;  /* 0x0000001f04007819 */ /* 0x004fe400000006ff */
[----:B------:R-:W-:Y:S02]  /*6fb0*/  CS2R R130, SRZ ;  /* 0x0000000000827805 */ /* 0x000fe4000001ff00 */
[----:B------:R-:W-:Y:S02]  /*6fc0*/  SEL R4, RZ, 0xffffffff, P3 ;  /* 0xffffffffff047807 */ /* 0x000fe40001800000 */
[----:B------:R-:W-:Y:S02]  /*6fd0*/  CS2R R128, SRZ ;  /* 0x0000000000807805 */ /* 0x000fe4000001ff00 */
[----:B------:R-:W-:Y:S02]  /*6fe0*/  CS2R R122, SRZ ;  /* 0x00000000007a7805 */ /* 0x000fe4000001ff00 */
[----:B------:R-:W-:Y:S02]  /*6ff0*/  CS2R R120, SRZ ;  /* 0x0000000000787805 */ /* 0x000fe4000001ff00 */
[----:B------:R-:W-:Y:S02]  /*7000*/  @P0 SEL R4, R5, R4, !P4 ;  /* 0x0000000405040207 */ /* 0x000fe40006000000 */
[----:B------:R-:W-:Y:S02]  /*7010*/  CS2R R114, SRZ ;  /* 0x0000000000727805 */ /* 0x000fe4000001ff00 */
[----:B------:R-:W-:Y:S02]  /*7020*/  @P5 SHF.L.U32 R6, R149, 0x1f, RZ ;  /* 0x0000001f95065819 */ /* 0x000fe400000006ff */
[----:B------:R-:W-:Y:S02]  /*7030*/  CS2R R112, SRZ ;  /* 0x0000000000707805 */ /* 0x000fe4000001ff00 */
[----:B------:R-:W-:Y:S02]  /*7040*/  LOP3.LUT R4, R4, 0x1, RZ, 0xc0, !PT ;  /* 0x0000000104047812 */ /* 0x000fe400078ec0ff */
[----:B------:R-:W-:Y:S01]  /*7050*/  CS2R R106, SRZ ;  /* 0x00000000006a7805 */ /* 0x000fe2000001ff00 */
[----:B------:R-:W1:Y:S01]  /*7060*/  @P5 SYNCS.PHASECHK.TRANS64.TRYWAIT P2, [UR46+0x40], R6 ;  /* 0x00004006ff0055a7 */ /* 0x000e62000804112e */
[----:B------:R-:W-:Y:S02]  /*7070*/  ISETP.NE.AND P0, PT, RZ, UR39, PT ;  /* 0x00000027ff007c0c */ /* 0x000fe4000bf05270 */
[----:B------:R-:W-:Y:S02]  /*7080*/  CS2R R104, SRZ ;  /* 0x0000000000687805 */ /* 0x000fe4000001ff00 */
[----:B------:R-:W-:Y:S02]  /*7090*/  ISETP.NE.U32.AND P3, PT, R4, 0x1, PT ;  /* 0x000000010400780c */ /* 0x000fe40003f65070 */
[----:B------:R-:W-:Y:S02]  /*70a0*/  CS2R R98, SRZ ;  /* 0x0000000000627805 */ /* 0x000fe4000001ff00 */
[----:B------:R-:W-:Y:S02]  /*70b0*/  CS2R R96, SRZ ;  /* 0x0000000000607805 */ /* 0x000fe4000001ff00 */
[----:B------:R-:W-:Y:S02]  /*70c0*/  CS2R R90, SRZ ;  /* 0x00000000005a7805 */ /* 0x000fe4000001ff00 */
[----:B------:R-:W-:Y:S02]  /*70d0*/  P2R R93, PR, RZ, 0x8 ;  /* 0x00000008ff5d7803 */ /* 0x000fe40000000000 */
[----:B------:R-:W-:Y:S02]  /*70e0*/  CS2R R88, SRZ ;  /* 0x0000000000587805 */ /* 0x000fe4000001ff00 */
[----:B------:R-:W-:Y:S02]  /*70f0*/  ISETP.NE.U32.AND P3, PT, R138, 0x1, PT ;  /* 0x000000018a00780c */ /* 0x000fe40003f65070 */
[----:B------:R-:W-:Y:S02]  /*7100*/  CS2R R82, SRZ ;  /* 0x0000000000527805 */ /* 0x000fe4000001ff00 */
[----:B------:R-:W-:Y:S02]  /*7110*/  CS2R R80, SRZ ;  /* 0x0000000000507805 */ /* 0x000fe4000001ff00 */
[----:B------:R-:W-:Y:S02]  /*7120*/  CS2R R86, SRZ ;  /* 0x0000000000567805 */ /* 0x000fe4000001ff00 */
[----:B------:R-:W-:Y:S02]  /*7130*/  SEL R94, R94, 0x10, !P3 ;  /* 0x000000105e5e7807 */ /* 0x000fe40005800000 */
[----:B------:R-:W-:Y:S01]  /*7140*/  CS2R R84, SRZ ;  /* 0x0000000000547805 */ /* 0x000fe2000001ff00 */
[----:B------:R-:W-:Y:S01]  /*7150*/  IMAD R69, R3, 0xc0, R2 ;  /* 0x000000c003457824 */ /* 0x000fe200078e0202 */
[----:B------:R2:W4:Y:S01]  /*7160*/  SYNCS.PHASECHK.TRANS64.TRYWAIT P1, [UR46+0xb0], R0 ;  /* 0x0000b000ff0075a7 */ /* 0x000522000802112e */
[----:B------:R-:W-:Y:S01]  /*7170*/  SEL R70, RZ, 0xc0, P0 ;  /* 0x000000c0ff467807 */ /* 0x000fe20000000000 */
[----:B------:R-:W-:Y:S02]  /*7180*/  IMAD.IADD R163, R163, 0x1, R94 ;  /* 0x00000001a3a37824 */ /* 0x000fe400078e025e */
[C---:B------:R-:W-:Y:S02]  /*7190*/  IMAD.IADD R161, R94.reuse, 0x1, R162 ;  /* 0x000000015ea17824 */ /* 0x040fe400078e02a2 */
[C---:B------:R-:W-:Y:S02]  /*71a0*/  IMAD.IADD R160, R94.reuse, 0x1, R147 ;  /* 0x000000015ea07824 */ /* 0x040fe400078e0293 */
[----:B------:R-:W-:Y:S01]  /*71b0*/  IMAD.IADD R158, R94, 0x1, R159 ;  /* 0x000000015e9e7824 */ /* 0x000fe200078e029f */
[----:B-1----:R-:W-:Y:S01]  /*71c0*/  @P5 SEL R79, RZ, 0x1, !P2 ;  /* 0x00000001ff4f5807 */ /* 0x002fe20005000000 */
[----:B--2---:R-:W-:Y:S06]  /*71d0*/  @!P5 BRA `(.L_x_110) ;  /* 0x000000000088d947 */ /* 0x004fec0003800000 */
[----:B------:R-:W-:Y:S01]  /*71e0*/  IMAD.MOV.U32 R131, RZ, RZ, RZ ;  /* 0x000000ffff837224 */ /* 0x000fe200078e00ff */
[----:B------:R-:W-:Y:S01]  /*71f0*/  ISETP.NE.AND P0, PT, R79, RZ, PT ;  /* 0x000000ff4f00720c */ /* 0x000fe20003f05270 */
[----:B------:R-:W-:Y:S01]  /*7200*/  BSSY B0, `(.L_x_111) ;  /* 0x0000014000007945 */ /* 0x000fe20003800000 */
[----:B------:R-:W-:Y:S02]  /*7210*/  CS2R R86, SRZ ;  /* 0x0000000000567805 */ /* 0x000fe4000001ff00 */
        /* <DEDUP_REMOVED lines=13> */
[----:B------:R-:W-:Y:S01]  /*72f0*/  CS2R R128, SRZ ;  /* 0x0000000000807805 */ /* 0x000fe2000001ff00 */
[----:B------:R-:W-:Y:S06]  /*7300*/  @P0 BRA `(.L_x_112) ;  /* 0x00000000000c0947 */ /* 0x000fec0003800000 */
[----:B------:R-:W-:Y:S04]  /*7310*/  SHF.L.U32 R4, R149, 0x1f, RZ ;  /* 0x0000001f95047819 */ /* 0x000fe800000006ff */
[----:B------:R-:W1:Y:S02]  /*7320*/  SYNCS.PHASECHK.TRANS64.TRYWAIT P0, [UR46+0x40], R4 ;  /* 0x00004004ff0075a7 */ /* 0x000e64000800112e */
[----:B-1----:R-:W-:Y:S05]  /*7330*/  @!P0 BRA `(.L_x_113) ;  /* 0x0000005c00888947 */ /* 0x002fea0003800000 */
.L_x_112:
[----:B------:R-:W-:Y:S05]  /*7340*/  BSYNC B0 ;  /* 0x0000000000007941 */ /* 0x000fea0003800000 */
.L_x_111:
[----:B------:R-:W-:Y:S01]  /*7350*/  ISETP.NE.AND P0, PT, R93, RZ, PT ;  /* 0x000000ff5d00720c */ /* 0x000fe20003f05270 */
[----:B------:R-:W-:Y:S11]  /*7360*/  HFMA2 R77, -RZ, RZ, 0, 5.9604644775390625e-08 ;  /* 0x00000001ff4d7431 */ /* 0x000ff600000001ff */
[----:B------:R-:W-:Y:S01]  /*7370*/  @!UPT UIADD3 URZ, UPT, UPT, URZ, URZ, URZ ;  /* 0x000000fffffff290 */ /* 0x000fe2000fffe0ff */
[----:B------:R2:W1:Y:S04]  /*7380*/  @P0 LDS.128 R84, [R164+UR46+0x400] ;  /* 0x0004002ea4540984 */ /* 0x0004680008000c00 */
[----:B------:R2:W1:Y:S04]  /*7390*/  @P0 LDS.128 R80, [R163+0x400] ;  /* 0x00040000a3500984 */ /* 0x0004680000000c00 */
[----:B------:R2:W1:Y:S04]  /*73a0*/  @P0 LDS.128 R88, [R162+0x400] ;  /* 0x00040000a2580984 */ /* 0x0004680000000c00 */
[----:B------:R2:W1:Y:S04]  /*73b0*/  @P0 LDS.128 R96, [R161+0x400] ;  /* 0x00040000a1600984 */ /* 0x0004680000000c00 */
[----:B------:R2:W1:Y:S04]  /*73c0*/  @P0 LDS.128 R104, [R147+0x400] ;  /* 0x0004000093680984 */ /* 0x0004680000000c00 */
[----:B------:R2:W1:Y:S04]  /*73d0*/  @P0 LDS.128 R112, [R160+0x400] ;  /* 0x00040000a0700984 */ /* 0x0004680000000c00 */
[----:B------:R2:W1:Y:S04]  /*73e0*/  @P0 LDS.128 R120, [R159+0x400] ;  /* 0x000400009f780984 */ /* 0x0004680000000c00 */
[----:B------:R2:W1:Y:S02]  /*73f0*/  @P0 LDS.128 R128, [R158+0x400] ;  /* 0x000400009e800984 */ /* 0x0004640000000c00 */
.L_x_110:
[----:B------:R-:W-:Y:S05]  /*7400*/  BSYNC B1 ;  /* 0x0000000000017941 */ /* 0x000fea0003800000 */
.L_x_109:
[----:B------:R-:W-:Y:S05]  /*7410*/  IMAD.IADD R64, R69, 0x1, R70 ;  /* 0x0000000145407824 */ /* 0x000fea00078e0246 */
[----:B-1----:R-:W-:Y:S04]  /*7420*/  SHF.R.U32.HI R3, RZ, 0x15, R64 ;  /* 0x00000015ff037819 */ /* 0x002fe80000011640 */
[----:B------:R-:W-:Y:S01]  /*7430*/  LOP3.LUT P0, RZ, R3, 0x3, R140, 0x48, !PT ;  /* 0x0000000303ff7812 */ /* 0x000fe2000780488c */
[----:B------:R-:W-:Y:S01]  /*7440*/  @!UPT UIADD3 URZ, UPT, UPT, URZ, URZ, URZ ;  /* 0x000000fffffff290 */ /* 0x000fe2000fffe0ff */
[----:B----4-:R-:W-:Y:S11]  /*7450*/  @P1 BRA `(.L_x_114) ;  /* 0x0000000000081947 */ /* 0x010ff60003800000 */
[----:B------:R-:W1:Y:S02]  /*7460*/  SYNCS.PHASECHK.TRANS64.TRYWAIT P1, [UR46+0xb0], R0 ;  /* 0x0000b000ff0075a7 */ /* 0x000e64000802112e */
[----:B-1----:R-:W-:Y:S05]  /*7470*/  @!P1 BRA `(.L_x_115) ;  /* 0x0000005c00509947 */ /* 0x002fea0003800000 */
.L_x_114:
[----:B------:R-:W-:Y:S05]  /*7480*/  @!P0 BRA `(.L_x_116) ;  /* 0x0000000000408947 */ /* 0x000fea0003800000 */
[----:B------:R-:W4:Y:S01]  /*7490*/  LDCU.64 UR8, c[0x4][0x70] ;  /* 0x01000e00ff0877ac */ /* 0x000f220008000a00 */
[----:B------:R-:W-:Y:S01]  /*74a0*/  MOV R15, 0x0 ;  /* 0x00000000000f7802 */ /* 0x000fe20000000f00 */
[----:B------:R-:W-:Y:S02]  /*74b0*/  HFMA2 R12, -RZ, RZ, 0, 5.9604644775390625e-08 ;  /* 0x00000001ff0c7431 */ /* 0x000fe400000001ff */
[----:B------:R-:W-:Y:S02]  /*74c0*/  IMAD.MOV.U32 R8, RZ, RZ, 0x192 ;  /* 0x00000192ff087424 */ /* 0x000fe400078e00ff */
[----:B------:R-:W-:Y:S01]  /*74d0*/  IMAD.MOV.U32 R13, RZ, RZ, RZ ;  /* 0x000000ffff0d7224 */ /* 0x000fe200078e00ff */
[----:B------:R-:W5:Y:S01]  /*74e0*/  LDCU.64 UR6, c[0x4][0x78] ;  /* 0x01000f00ff0677ac */ /* 0x000f620008000a00 */
[----:B------:R-:W1:Y:S01]  /*74f0*/  LDC.64 R14, c[0x4][R15] ;  /* 0x010000000f0e7b82 */ /* 0x000e620000000a00 */
[----:B------:R-:W2:Y:S01]  /*7500*/  LDCU.64 UR4, c[0x4][0x10] ;  /* 0x01000200ff0477ac */ /* 0x000ea20008000a00 */
[----:B----4-:R-:W-:Y:S01]  /*7510*/  MOV R5, UR9 ;  /* 0x0000000900057c02 */ /* 0x010fe20008000f00 */
[----:B------:R-:W-:Y:S01]  /*7520*/  IMAD.U32 R4, RZ, RZ, UR8 ;  /* 0x00000008ff047e24 */ /* 0x000fe2000f8e00ff */
[----:B-----5:R-:W-:Y:S01]  /*7530*/  MOV R7, UR7 ;  /* 0x0000000700077c02 */ /* 0x020fe20008000f00 */
[----:B------:R-:W-:Y:S01]  /*7540*/  IMAD.U32 R6, RZ, RZ, UR6 ;  /* 0x00000006ff067e24 */ /* 0x000fe2000f8e00ff */
[----:B--2---:R-:W-:Y:S01]  /*7550*/  MOV R11, UR5 ;  /* 0x00000005000b7c02 */ /* 0x004fe20008000f00 */
[----:B------:R-:W-:Y:S02]  /*7560*/  IMAD.U32 R10, RZ, RZ, UR4 ;  /* 0x00000004ff0a7e24 */ /* 0x000fe4000f8e00ff */
[----:B------:R-:W-:Y:S07]  /*7570*/  LEPC R20, `(.L_x_116) ;  /* 0x000000001014794e */ /* 0x000fee0000000000 */
[----:B-1-3--:R-:W-:Y:S05]  /*7580*/  CALL.ABS.NOINC R14 ;  /* 0x000000000e007343 */ /* 0x00afea0003c00000 */
.L_x_116:
[----:B------:R-:W-:Y:S01]  /*7590*/  SHF.L.U32 R72, R84, 0x10, RZ ;  /* 0x0000001054487819 */ /* 0x000fe200000006ff */
[----:B------:R-:W-:Y:S05]  /*75a0*/  WARPSYNC.ALL ;  /* 0x0000000000007948 */ /* 0x000fea0003800000 */
[----:B------:R-:W-:Y:S01]  /*75b0*/  R2UR UR4, R64 ;  /* 0x00000000400472ca */ /* 0x000fe200000e0000 */
[----:B------:R-:W-:Y:S01]  /*75c0*/  BSSY.RECONVERGENT B0, `(.L_x_117) ;  /* 0x0000101000007945 */ /* 0x000fe20003800200 */
[----:B------:R-:W-:Y:S02]  /*75d0*/  LOP3.LUT R74, R84, 0xffff0000, RZ, 0xc0, !PT ;  /* 0xffff0000544a7812 */ /* 0x000fe400078ec0ff */
[----:B------:R-:W-:Y:S02]  /*75e0*/  LOP3.LUT R76, R85, 0xffff0000, RZ, 0xc0, !PT ;  /* 0xffff0000554c7812 */ /* 0x000fe400078ec0ff */
[----:B------:R-:W-:Y:S02]  /*75f0*/  SHF.L.U32 R73, R86, 0x10, RZ ;  /* 0x0000001056497819 */ /* 0x000fe400000006ff */
[----:B------:R-:W-:Y:S02]  /*7600*/  SHF.L.U32 R75, R80, 0x10, RZ ;  /* 0x00000010504b7819 */ /* 0x000fe400000006ff */
[----:B------:R-:W-:Y:S02]  /*7610*/  R2UR UR5, R155 ;  /* 0x000000009b0572ca */ /* 0x000fe400000e0000 */
[----:B------:R-:W-:Y:S01]  /*7620*/  ISETP.NE.AND P0, PT, R152, RZ, PT ;  /* 0x000000ff9800720c */ /* 0x000fe20003f05270 */
[----:B------:R-:W4:Y:S01]  /*7630*/  LDTM.x64 R4, tmem[UR4] ;  /* 0x00000004000479ee */ /* 0x000f220008340000 */
[----:B------:R-:W-:Y:S09]  /*7640*/  NOP ;  /* 0x0000000000007918 */ /* 0x000ff20000000000 */
[----:B----4-:R-:W-:Y:S01]  /*7650*/  SYNCS.ARRIVE.TRANS64.RED.A1T0 RZ, [UR5], RZ ;  /* 0x000000ffffff79a7 */ /* 0x010fe20008100405 */
[C---:B-1-3--:R-:W-:Y:S01]  /*7660*/  FMUL R0, R68.reuse, R4 ;  /* 0x0000000444007220 */ /* 0x04afe20000400000 */
[C---:B------:R-:W-:Y:S01]  /*7670*/  FMUL R3, R68.reuse, R5 ;  /* 0x0000000544037220 */ /* 0x040fe20000400000 */
[C---:B------:R-:W-:Y:S01]  /*7680*/  FMUL R6, R68.reuse, R6 ;  /* 0x0000000644067220 */ /* 0x040fe20000400000 */
[C---:B------:R-:W-:Y:S01]  /*7690*/  FMUL R7, R68.reuse, R7 ;  /* 0x0000000744077220 */ /* 0x040fe20000400000 */
[----:B------:R-:W-:Y:S01]  /*76a0*/  FFMA R0, R71, R72, R0 ;  /* 0x0000004847007223 */ /* 0x000fe20000000000 */
[----:B------:R-:W-:Y:S01]  /*76b0*/  SHF.L.U32 R72, R85, 0x10, RZ ;  /* 0x0000001055487819 */ /* 0x000fe200000006ff */
[C---:B------:R-:W-:Y:S01]  /*76c0*/  FMUL R4, R68.reuse, R8 ;  /* 0x0000000844047220 */ /* 0x040fe20000400000 */
[----:B------:R-:W-:Y:S01]  /*76d0*/  FFMA R3, R71, R74, R3 ;  /* 0x0000004a47037223 */ /* 0x000fe20000000003 */
[----:B------:R-:W-:Y:S01]  /*76e0*/  LOP3.LUT R74, R87, 0xffff0000, RZ, 0xc0, !PT ;  /* 0xffff0000574a7812 */ /* 0x000fe200078ec0ff */
[----:B------:R-:W-:Y:S01]  /*76f0*/  FMUL R5, R68, R9 ;  /* 0x0000000944057220 */ /* 0x000fe20000400000 */
[C---:B------:R-:W-:Y:S01]  /*7700*/  FFMA R6, R71.reuse, R72, R6 ;  /* 0x0000004847067223 */ /* 0x040fe20000000006 */
[----:B------:R-:W-:Y:S01]  /*7710*/  LOP3.LUT R72, R86, 0xffff0000, RZ, 0xc0, !PT ;  /* 0xffff000056487812 */ /* 0x000fe200078ec0ff */
[----:B------:R-:W-:Y:S01]  /*7720*/  FFMA R7, R71, R76, R7 ;  /* 0x0000004c47077223 */ /* 0x000fe20000000007 */
[----:B------:R-:W-:Y:S01]  /*7730*/  LOP3.LUT R76, R83, 0xffff0000, RZ, 0xc0, !PT ;  /* 0xffff0000534c7812 */ /* 0x000fe200078ec0ff */
[----:B------:R-:W-:Y:S01]  /*7740*/  FFMA R4, R71, R73, R4 ;  /* 0x0000004947047223 */ /* 0x000fe20000000004 */
[----:B------:R-:W-:Y:S01]  /*7750*/  SHF.L.U32 R73, R87, 0x10, RZ ;  /* 0x0000001057497819 */ /* 0x000fe200000006ff */
[----:B------:R-:W-:Y:S01]  /*7760*/  FMUL R10, R68, R10 ;  /* 0x0000000a440a7220 */ /* 0x000fe20000400000 */
[----:B------:R-:W-:Y:S01]  /*7770*/  F2FP.BF16.F32.PACK_AB R100, R3, R0 ;  /* 0x000000000364723e */ /* 0x000fe200000010ff */
[----:B------:R-:W-:Y:S01]  /*7780*/  FFMA R5, R71, R72, R5 ;  /* 0x0000004847057223 */ /* 0x000fe20000000005 */
[----:B------:R-:W-:Y:S01]  /*7790*/  LOP3.LUT R72, R80, 0xffff0000, RZ, 0xc0, !PT ;  /* 0xffff000050487812 */ /* 0x000fe200078ec0ff */
[C---:B------:R-:W-:Y:S01]  /*77a0*/  FMUL R11, R68.reuse, R11 ;  /* 0x0000000b440b7220 */ /* 0x040fe20000400000 */
[----:B------:R-:W-:Y:S01]  /*77b0*/  F2FP.BF16.F32.PACK_AB R101, R7, R6 ;  /* 0x000000060765723e */ /* 0x000fe200000010ff */
[C---:B------:R-:W-:Y:S01]  /*77c0*/  FMUL R8, R68.reuse, R12 ;  /* 0x0000000c44087220 */ /* 0x040fe20000400000 */
[----:B------:R-:W-:Y:S01]  /*77d0*/  F2FP.BF16.F32.PACK_AB R102, R5, R4 ;  /* 0x000000040566723e */ /* 0x000fe200000010ff */
[----:B------:R-:W-:Y:S01]  /*77e0*/  FFMA R10, R71, R73, R10 ;  /* 0x00000049470a7223 */ /* 0x000fe2000000000a */
[----:B------:R-:W-:Y:S01]  /*77f0*/  SHF.L.U32 R73, R81, 0x10, RZ ;  /* 0x0000001051497819 */ /* 0x000fe200000006ff */
[----:B------:R-:W-:Y:S01]  /*7800*/  FMUL R9, R68, R13 ;  /* 0x0000000d44097220 */ /* 0x000fe20000400000 */
[C---:B------:R-:W-:Y:S01]  /*7810*/  FFMA R11, R71.reuse, R74, R11 ;  /* 0x0000004a470b7223 */ /* 0x040fe2000000000b */
[----:B------:R-:W-:Y:S01]  /*7820*/  LOP3.LUT R74, R82, 0xffff0000, RZ, 0xc0, !PT ;  /* 0xffff0000524a7812 */ /* 0x000fe200078ec0ff */
[----:B------:R-:W-:Y:S01]  /*7830*/  FMUL R14, R68, R14 ;  /* 0x0000000e440e7220 */ /* 0x000fe20000400000 */
[----:B------:R-:W-:Y:S01]  /*7840*/  FFMA R8, R71, R75, R8 ;  /* 0x0000004b47087223 */ /* 0x000fe20000000008 */
[----:B------:R-:W-:Y:S01]  /*7850*/  SHF.L.U32 R75, R83, 0x10, RZ ;  /* 0x00000010534b7819 */ /* 0x000fe200000006ff */
[----:B------:R-:W-:Y:S01]  /*7860*/  FFMA R9, R71, R72, R9 ;  /* 0x0000004847097223 */ /* 0x000fe20000000009 */
[----:B------:R-:W-:Y:S01]  /*7870*/  LOP3.LUT R72, R81, 0xffff0000, RZ, 0xc0, !PT ;  /* 0xffff000051487812 */ /* 0x000fe200078ec0ff */
[----:B------:R-:W-:Y:S01]  /*7880*/  FFMA R14, R71, R73, R14 ;  /* 0x00000049470e7223 */ /* 0x000fe2000000000e */
[----:B------:R-:W-:Y:S01]  /*7890*/  SHF.L.U32 R73, R82, 0x10, RZ ;  /* 0x0000001052497819 */ /* 0x000fe200000006ff */
[C---:B------:R-:W-:Y:S01]  /*78a0*/  FMUL R15, R68.reuse, R15 ;  /* 0x0000000f440f7220 */ /* 0x040fe20000400000 */
[----:B------:R-:W-:Y:S01]  /*78b0*/  F2FP.BF16.F32.PACK_AB R103, R11, R10 ;  /* 0x0000000a0b67723e */ /* 0x000fe200000010ff */
[C---:B------:R-:W-:Y:S01]  /*78c0*/  FMUL R12, R68.reuse, R16 ;  /* 0x00000010440c7220 */ /* 0x040fe20000400000 */
[----:B------:R-:W-:Y:S01]  /*78d0*/  F2FP.BF16.F32.PACK_AB R108, R9, R8 ;  /* 0x00000008096c723e */ /* 0x000fe200000010ff */
[----:B------:R-:W-:Y:S01]  /*78e0*/  FMUL R13, R68, R17 ;  /* 0x00000011440d7220 */ /* 0x000fe20000400000 */
[C---:B------:R-:W-:Y:S01]  /*78f0*/  FFMA R15, R71.reuse, R72, R15 ;  /* 0x00000048470f7223 */ /* 0x040fe2000000000f */
[----:B------:R-:W-:Y:S01]  /*7900*/  SHF.L.U32 R72, R88, 0x10, RZ ;  /* 0x0000001058487819 */ /* 0x000fe200000006ff */
[C---:B------:R-:W-:Y:S01]  /*7910*/  FMUL R18, R68.reuse, R18 ;  /* 0x0000001244127220 */ /* 0x040fe20000400000 */
[----:B------:R-:W-:Y:S01]  /*7920*/  FMUL R19, R68, R19 ;  /* 0x0000001344137220 */ /* 0x000fe20000400000 */
[----:B------:R-:W-:Y:S01]  /*7930*/  FFMA R12, R71, R73, R12 ;  /* 0x00000049470c7223 */ /* 0x000fe2000000000c */
[----:B------:R-:W-:Y:S01]  /*7940*/  SHF.L.U32 R73, R90, 0x10, RZ ;  /* 0x000000105a497819 */ /* 0x000fe200000006ff */
[----:B------:R-:W-:Y:S01]  /*7950*/  FMUL R16, R68, R20 ;  /* 0x0000001444107220 */ /* 0x000fe20000400000 */
[----:B------:R-:W-:Y:S01]  /*7960*/  F2FP.BF16.F32.PACK_AB R109, R15, R14 ;  /* 0x0000000e0f6d723e */ /* 0x000fe200000010ff */
[C---:B------:R-:W-:Y:S01]  /*7970*/  FFMA R13, R71.reuse, R74, R13 ;  /* 0x0000004a470d7223 */ /* 0x040fe2000000000d */
[----:B------:R-:W-:Y:S01]  /*7980*/  LOP3.LUT R74, R88, 0xffff0000, RZ, 0xc0, !PT ;  /* 0xffff0000584a7812 */ /* 0x000fe200078ec0ff */
        /* <DEDUP_REMOVED lines=8> */
[----:B------:R-:W-:Y:S01]  /*7a10*/  FMUL R22, R68, R22 ;  /* 0x0000001644167220 */ /* 0x000fe20000400000 */
[----:B------:R-:W-:Y:S01]  /*7a20*/  F2FP.BF16.F32.PACK_AB R111, R19, R18 ;  /* 0x00000012136f723e */ /* 0x000fe200000010ff */
[C---:B------:R-:W-:Y:S01]  /*7a30*/  FFMA R17, R71.reuse, R74, R17 ;  /* 0x0000004a47117223 */ /* 0x040fe20000000011 */
[----:B------:R-:W-:Y:S01]  /*7a40*/  LOP3.LUT R74, R90, 0xffff0000, RZ, 0xc0, !PT ;  /* 0xffff00005a4a7812 */ /* 0x000fe200078ec0ff */
[----:B------:R-:W-:Y:S01]  /*7a50*/  FFMA R22, R71, R72, R22 ;  /* 0x0000004847167223 */ /* 0x000fe20000000016 */
[----:B------:R-:W-:Y:S01]  /*7a60*/  LOP3.LUT R72, R89, 0xffff0000, RZ, 0xc0, !PT ;  /* 0xffff000059487812 */ /* 0x000fe200078ec0ff */
[C---:B------:R-:W-:Y:S01]  /*7a70*/  FMUL R23, R68.reuse, R23 ;  /* 0x0000001744177220 */ /* 0x040fe20000400000 */
[----:B------:R-:W-:Y:S01]  /*7a80*/  F2FP.BF16.F32.PACK_AB R116, R17, R16 ;  /* 0x000000101174723e */ /* 0x000fe200000010ff */
[C---:B------:R-:W-:Y:S01]  /*7a90*/  FMUL R20, R68.reuse, R24 ;  /* 0x0000001844147220 */ /* 0x040fe20000400000 */
[----:B------:R-:W-:Y:S01]  /*7aa0*/  FMUL R21, R68, R25 ;  /* 0x0000001944157220 */ /* 0x000fe20000400000 */
[C---:B------:R-:W-:Y:S01]  /*7ab0*/  FFMA R23, R71.reuse, R72, R23 ;  /* 0x0000004847177223 */ /* 0x040fe20000000017 */
[----:B------:R-:W-:Y:S01]  /*7ac0*/  SHF.L.U32 R72, R96, 0x10, RZ ;  /* 0x0000001060487819 */ /* 0x000fe200000006ff */
[C---:B------:R-:W-:Y:S01]  /*7ad0*/  FMUL R26, R68.reuse, R26 ;  /* 0x0000001a441a7220 */ /* 0x040fe20000400000 */
[C---:B------:R-:W-:Y:S01]  /*7ae0*/  FMUL R27, R68.reuse, R27 ;  /* 0x0000001b441b7220 */ /* 0x040fe20000400000 */
        /* <DEDUP_REMOVED lines=9> */
[----:B------:R-:W-:Y:S01]  /*7b80*/  F2FP.BF16.F32.PACK_AB R118, R21, R20 ;  /* 0x000000141576723e */ /* 0x000fe200000010ff */
[----:B------:R-:W-:Y:S01]  /*7b90*/  FFMA R24, R71, R72, R24 ;  /* 0x0000004847187223 */ /* 0x000fe20000000018 */
[----:B------:R-:W-:Y:S01]  /*7ba0*/  LOP3.LUT R72, R97, 0xffff0000, RZ, 0xc0, !PT ;  /* 0xffff000061487812 */ /* 0x000fe200078ec0ff */
[C---:B------:R-:W-:Y:S01]  /*7bb0*/  FMUL R25, R68.reuse, R29 ;  /* 0x0000001d44197220 */ /* 0x040fe20000400000 */
[----:B------:R-:W-:Y:S01]  /*7bc0*/  F2FP.BF16.F32.PACK_AB R119, R27, R26 ;  /* 0x0000001a1b77723e */ /* 0x000fe200000010ff */
[C---:B------:R-:W-:Y:S01]  /*7bd0*/  FMUL R30, R68.reuse, R30 ;  /* 0x0000001e441e7220 */ /* 0x040fe20000400000 */
[----:B------:R-:W-:Y:S01]  /*7be0*/  LOP3.LUT R76, R131, 0xffff0000, RZ, 0xc0, !PT ;  /* 0xffff0000834c7812 */ /* 0x000fe200078ec0ff */
[----:B------:R-:W-:Y:S01]  /*7bf0*/  FMUL R31, R68, R31 ;  /* 0x0000001f441f7220 */ /* 0x000fe20000400000 */
[----:B------:R-:W-:Y:S01]  /*7c00*/  FFMA R25, R71, R74, R25 ;  /* 0x0000004a47197223 */ /* 0x000fe20000000019 */
[----:B------:R-:W-:Y:S01]  /*7c10*/  LOP3.LUT R74, R99, 0xffff0000, RZ, 0xc0, !PT ;  /* 0xffff0000634a7812 */ /* 0x000fe200078ec0ff */
[C---:B------:R-:W-:Y:S01]  /*7c20*/  FFMA R30, R71.reuse, R73, R30 ;  /* 0x00000049471e7223 */ /* 0x040fe2000000001e */
[C---:B------:R-:W-:Y:S01]  /*7c30*/  SHF.L.U32 R73, R98.reuse, 0x10, RZ ;  /* 0x0000001062497819 */ /* 0x040fe200000006ff */
[C---:B------:R-:W-:Y:S01]  /*7c40*/  FFMA R31, R71.reuse, R72, R31 ;  /* 0x00000048471f7223 */ /* 0x040fe2000000001f */
[----:B------:R-:W-:Y:S01]  /*7c50*/  LOP3.LUT R72, R98, 0xffff0000, RZ, 0xc0, !PT ;  /* 0xffff000062487812 */ /* 0x000fe200078ec0ff */
[C---:B------:R-:W-:Y:S01]  /*7c60*/  FMUL R28, R68.reuse, R32 ;  /* 0x00000020441c7220 */ /* 0x040fe20000400000 */
[C---:B------:R-:W-:Y:S01]  /*7c70*/  FMUL R29, R68.reuse, R33 ;  /* 0x00000021441d7220 */ /* 0x040fe20000400000 */
[C---:B------:R-:W-:Y:S01]  /*7c80*/  FMUL R34, R68.reuse, R34 ;  /* 0x0000002244227220 */ /* 0x040fe20000400000 */
[----:B------:R-:W-:Y:S01]  /*7c90*/  FMUL R35, R68, R35 ;  /* 0x0000002344237220 */ /* 0x000fe20000400000 */
[----:B------:R-:W-:Y:S01]  /*7ca0*/  FFMA R28, R71, R73, R28 ;  /* 0x00000049471c7223 */ /* 0x000fe2000000001c */
[----:B------:R-:W-:Y:S01]  /*7cb0*/  SHF.L.U32 R73, R105, 0x10, RZ ;  /* 0x0000001069497819 */ /* 0x000fe200000006ff */
[C---:B------:R-:W-:Y:S01]  /*7cc0*/  FFMA R29, R71.reuse, R72, R29 ;  /* 0x00000048471d7223 */ /* 0x040fe2000000001d */
[C---:B------:R-:W-:Y:S01]  /*7cd0*/  SHF.L.U32 R72, R104.reuse, 0x10, RZ ;  /* 0x0000001068487819 */ /* 0x040fe200000006ff */
[----:B------:R-:W-:Y:S01]  /*7ce0*/  FFMA R34, R71, R75, R34 ;  /* 0x0000004b47227223 */ /* 0x000fe20000000022 */
[----:B------:R-:W-:Y:S01]  /*7cf0*/  SHF.L.U32 R75, R107, 0x10, RZ ;  /* 0x000000106b4b7819 */ /* 0x000fe200000006ff */
[C---:B------:R-:W-:Y:S01]  /*7d00*/  FFMA R35, R71.reuse, R74, R35 ;  /* 0x0000004a47237223 */ /* 0x040fe20000000023 */
[----:B------:R-:W-:Y:S01]  /*7d10*/  LOP3.LUT R74, R104, 0xffff0000, RZ, 0xc0, !PT ;  /* 0xffff0000684a7812 */ /* 0x000fe200078ec0ff */
[C---:B------:R-:W-:Y:S01]  /*7d20*/  FMUL R32, R68.reuse, R36 ;  /* 0x0000002444207220 */ /* 0x040fe20000400000 */
[C---:B------:R-:W-:Y:S01]  /*7d30*/  FMUL R33, R68.reuse, R37 ;  /* 0x0000002544217220 */ /* 0x040fe20000400000 */
[----:B------:R-:W-:Y:S01]  /*7d40*/  FMUL R38, R68, R38 ;  /* 0x0000002644267220 */ /* 0x000fe20000400000 */
[----:B------:R1:W-:Y:S01]  /*7d50*/  STS.128 [R164+UR46+0x400], R100 ;  /* 0x00040064a4007988 */ /* 0x0003e20008000c2e */
[----:B------:R-:W-:Y:S01]  /*7d60*/  FFMA R32, R71, R72, R32 ;  /* 0x0000004847207223 */ /* 0x000fe20000000020 */
[----:B------:R-:W-:Y:S01]  /*7d70*/  LOP3.LUT R72, R105, 0xffff0000, RZ, 0xc0, !PT ;  /* 0xffff000069487812 */ /* 0x000fe200078ec0ff */
[C---:B------:R-:W-:Y:S01]  /*7d80*/  FFMA R33, R71.reuse, R74, R33 ;  /* 0x0000004a47217223 */ /* 0x040fe20000000021 */
[----:B------:R-:W-:Y:S01]  /*7d90*/  LOP3.LUT R74, R106, 0xffff0000, RZ, 0xc0, !PT ;  /* 0xffff00006a4a7812 */ /* 0x000fe200078ec0ff */
[----:B------:R-:W-:Y:S01]  /*7da0*/  FMUL R39, R68, R39 ;  /* 0x0000002744277220 */ /* 0x000fe20000400000 */
[C---:B------:R-:W-:Y:S01]  /*7db0*/  FFMA R38, R71.reuse, R73, R38 ;  /* 0x0000004947267223 */ /* 0x040fe20000000026 */
[----:B------:R-:W-:Y:S01]  /*7dc0*/  SHF.L.U32 R73, R106, 0x10, RZ ;  /* 0x000000106a497819 */ /* 0x000fe200000006ff */
[C---:B------:R-:W-:Y:S01]  /*7dd0*/  FMUL R36, R68.reuse, R40 ;  /* 0x0000002844247220 */ /* 0x040fe20000400000 */
[----:B------:R-:W-:Y:S01]  /*7de0*/  FFMA R39, R71, R72, R39 ;  /* 0x0000004847277223 */ /* 0x000fe20000000027 */
[----:B------:R-:W-:Y:S01]  /*7df0*/  LOP3.LUT R72, R107, 0xffff0000, RZ, 0xc0, !PT ;  /* 0xffff00006b487812 */ /* 0x000fe200078ec0ff */
[C---:B------:R-:W-:Y:S01]  /*7e00*/  FMUL R37, R68.reuse, R41 ;  /* 0x0000002944257220 */ /* 0x040fe20000400000 */
[C---:B------:R-:W-:Y:S01]  /*7e10*/  FMUL R42, R68.reuse, R42 ;  /* 0x0000002a442a7220 */ /* 0x040fe20000400000 */
[----:B------:R-:W-:Y:S01]  /*7e20*/  FMUL R43, R68, R43 ;  /* 0x0000002b442b7220 */ /* 0x000fe20000400000 */
[C---:B------:R-:W-:Y:S01]  /*7e30*/  FFMA R36, R71.reuse, R73, R36 ;  /* 0x0000004947247223 */ /* 0x040fe20000000024 */
[C---:B------:R-:W-:Y:S01]  /*7e40*/  SHF.L.U32 R73, R112.reuse, 0x10, RZ ;  /* 0x0000001070497819 */ /* 0x040fe200000006ff */
[----:B------:R3:W-:Y:S01]  /*7e50*/  STS.128 [R163+0x400], R108 ;  /* 0x0004006ca3007388 */ /* 0x0007e20000000c00 */
[----:B------:R-:W-:Y:S01]  /*7e60*/  FFMA R37, R71, R74, R37 ;  /* 0x0000004a47257223 */ /* 0x000fe20000000025 */
[----:B------:R-:W-:Y:S01]  /*7e70*/  LOP3.LUT R74, R113, 0xffff0000, RZ, 0xc0, !PT ;  /* 0xffff0000714a7812 */ /* 0x000fe200078ec0ff */
[----:B------:R-:W-:Y:S01]  /*7e80*/  FFMA R42, R71, R75, R42 ;  /* 0x0000004b472a7223 */ /* 0x000fe2000000002a */
[----:B------:R-:W-:Y:S01]  /*7e90*/  SHF.L.U32 R75, R113, 0x10, RZ ;  /* 0x00000010714b7819 */ /* 0x000fe200000006ff */
        /* <DEDUP_REMOVED lines=8> */
[----:B------:R4:W-:Y:S01]  /*7f20*/  STS.128 [R162+0x400], R116 ;  /* 0x00040074a2007388 */ /* 0x0009e20000000c00 */
[C---:B------:R-:W-:Y:S01]  /*7f30*/  FFMA R41, R71.reuse, R72, R41 ;  /* 0x0000004847297223 */ /* 0x040fe20000000029 */
[C---:B------:R-:W-:Y:S01]  /*7f40*/  SHF.L.U32 R72, R114.reuse, 0x10, RZ ;  /* 0x0000001072487819 */ /* 0x040fe200000006ff */
[----:B------:R-:W-:Y:S01]  /*7f50*/  FFMA R46, R71, R75, R46 ;  /* 0x0000004b472e7223 */ /* 0x000fe2000000002e */
[----:B------:R-:W-:Y:S01]  /*7f60*/  SHF.L.U32 R75, R121, 0x10, RZ ;  /* 0x00000010794b7819 */ /* 0x000fe200000006ff */
[----:B------:R-:W-:Y:S01]  /*7f70*/  FFMA R47, R71, R74, R47 ;  /* 0x0000004a472f7223 */ /* 0x000fe2000000002f */
[----:B------:R-:W-:Y:S01]  /*7f80*/  LOP3.LUT R74, R114, 0xffff0000, RZ, 0xc0, !PT ;  /* 0xffff0000724a7812 */ /* 0x000fe200078ec0ff */
[C---:B------:R-:W-:Y:S01]  /*7f90*/  FMUL R44, R68.reuse, R48 ;  /* 0x00000030442c7220 */ /* 0x040fe20000400000 */
[----:B-1----:R-:W-:Y:S01]  /*7fa0*/  F2FP.BF16.F32.PACK_AB R100, R25, R24 ;  /* 0x000000181964723e */ /* 0x002fe200000010ff */
[C---:B------:R-:W-:Y:S01]  /*7fb0*/  FMUL R45, R68.reuse, R49 ;  /* 0x00000031442d7220 */ /* 0x040fe20000400000 */
[----:B------:R-:W-:Y:S01]  /*7fc0*/  F2FP.BF16.F32.PACK_AB R101, R31, R30 ;  /* 0x0000001e1f65723e */ /* 0x000fe200000010ff */
[----:B------:R-:W-:Y:S01]  /*7fd0*/  FMUL R50, R68, R50 ;  /* 0x0000003244327220 */ /* 0x000fe20000400000 */
[----:B------:R-:W-:Y:S01]  /*7fe0*/  F2FP.BF16.F32.PACK_AB R102, R29, R28 ;  /* 0x0000001c1d66723e */ /* 0x000fe200000010ff */
[----:B------:R-:W-:Y:S01]  /*7ff0*/  FFMA R44, R71, R72, R44 ;  /* 0x00000048472c7223 */ /* 0x000fe2000000002c */
[----:B------:R-:W-:Y:S01]  /*8000*/  LOP3.LUT R72, R115, 0xffff0000, RZ, 0xc0, !PT ;  /* 0xffff000073487812 */ /* 0x000fe200078ec0ff */
[----:B------:R-:W-:Y:S01]  /*8010*/  FFMA R45, R71, R74, R45 ;  /* 0x0000004a472d7223 */ /* 0x000fe2000000002d */
[----:B------:R-:W-:Y:S01]  /*8020*/  LOP3.LUT R74, R120, 0xffff0000, RZ, 0xc0, !PT ;  /* 0xffff0000784a7812 */ /* 0x000fe200078ec0ff */
[----:B------:R-:W-:Y:S01]  /*8030*/  FMUL R51, R68, R51 ;  /* 0x0000003344337220 */ /* 0x000fe20000400000 */
[----:B------:R-:W-:Y:S01]  /*8040*/  F2FP.BF16.F32.PACK_AB R103, R35, R34 ;  /* 0x000000222367723e */ /* 0x000fe200000010ff */
[----:B------:R-:W-:Y:S01]  /*8050*/  FFMA R50, R71, R73, R50 ;  /* 0x0000004947327223 */ /* 0x000fe20000000032 */
[----:B------:R-:W-:Y:S01]  /*8060*/  SHF.L.U32 R73, R120, 0x10, RZ ;  /* 0x0000001078497819 */ /* 0x000fe200000006ff */
[C---:B------:R-:W-:Y:S01]  /*8070*/  FMUL R48, R68.reuse, R52 ;  /* 0x0000003444307220 */ /* 0x040fe20000400000 */
[----:B---3--:R-:W-:Y:S01]  /*8080*/  F2FP.BF16.F32.PACK_AB R108, R33, R32 ;  /* 0x00000020216c723e */ /* 0x008fe200000010ff */
[----:B------:R-:W-:Y:S01]  /*8090*/  FFMA R51, R71, R72, R51 ;  /* 0x0000004847337223 */ /* 0x000fe20000000033 */
[----:B------:R-:W-:Y:S01]  /*80a0*/  LOP3.LUT R72, R121, 0xffff0000, RZ, 0xc0, !PT ;  /* 0xffff000079487812 */ /* 0x000fe200078ec0ff */
[----:B------:R1:W-:Y:S01]  /*80b0*/  STS.128 [R161+0x400], R100 ;  /* 0x00040064a1007388 */ /* 0x0003e20000000c00 */
[----:B------:R-:W-:Y:S01]  /*80c0*/  F2FP.BF16.F32.PACK_AB R109, R39, R38 ;  /* 0x00000026276d723e */ /* 0x000fe200000010ff */
[C---:B------:R-:W-:Y:S01]  /*80d0*/  FMUL R49, R68.reuse, R53 ;  /* 0x0000003544317220 */ /* 0x040fe20000400000 */
[----:B------:R-:W-:Y:S01]  /*80e0*/  F2FP.BF16.F32.PACK_AB R110, R37, R36 ;  /* 0x00000024256e723e */ /* 0x000fe200000010ff */
[C---:B------:R-:W-:Y:S01]  /*80f0*/  FMUL R54, R68.reuse, R54 ;  /* 0x0000003644367220 */ /* 0x040fe20000400000 */
[----:B------:R-:W-:Y:S01]  /*8100*/  F2FP.BF16.F32.PACK_AB R111, R43, R42 ;  /* 0x0000002a2b6f723e */ /* 0x000fe200000010ff */
[----:B------:R-:W-:Y:S01]  /*8110*/  FMUL R55, R68, R55 ;  /* 0x0000003744377220 */ /* 0x000fe20000400000 */
[----:B----4-:R-:W-:Y:S01]  /*8120*/  F2FP.BF16.F32.PACK_AB R116, R41, R40 ;  /* 0x000000282974723e */ /* 0x010fe200000010ff */
[C---:B------:R-:W-:Y:S01]  /*8130*/  FFMA R48, R71.reuse, R73, R48 ;  /* 0x0000004947307223 */ /* 0x040fe20000000030 */
[C---:B------:R-:W-:Y:S01]  /*8140*/  FFMA R49, R71.reuse, R74, R49 ;  /* 0x0000004a47317223 */ /* 0x040fe20000000031 */
[----:B------:R1:W-:Y:S01]  /*8150*/  STS.128 [R147+0x400], R108 ;  /* 0x0004006c93007388 */ /* 0x0003e20000000c00 */
[C---:B------:R-:W-:Y:S01]  /*8160*/  SHF.L.U32 R73, R122.reuse, 0x10, RZ ;  /* 0x000000107a497819 */ /* 0x040fe200000006ff */
[----:B------:R-:W-:Y:S01]  /*8170*/  FFMA R54, R71, R75, R54 ;  /* 0x0000004b47367223 */ /* 0x000fe20000000036 */
[----:B------:R-:W-:Y:S01]  /*8180*/  SHF.L.U32 R75, R123, 0x10, RZ ;  /* 0x000000107b4b7819 */ /* 0x000fe200000006ff */
[----:B------:R-:W-:Y:S01]  /*8190*/  FFMA R55, R71, R72, R55 ;  /* 0x0000004847377223 */ /* 0x000fe20000000037 */
[----:B------:R-:W-:Y:S01]  /*81a0*/  LOP3.LUT R72, R122, 0xffff0000, RZ, 0xc0, !PT ;  /* 0xffff00007a487812 */ /* 0x000fe200078ec0ff */
[C---:B------:R-:W-:Y:S01]  /*81b0*/  FMUL R52, R68.reuse, R56 ;  /* 0x0000003844347220 */ /* 0x040fe20000400000 */
[----:B------:R-:W-:Y:S01]  /*81c0*/  LOP3.LUT R74, R123, 0xffff0000, RZ, 0xc0, !PT ;  /* 0xffff00007b4a7812 */ /* 0x000fe200078ec0ff */
[C---:B------:R-:W-:Y:S01]  /*81d0*/  FMUL R53, R68.reuse, R57 ;  /* 0x0000003944357220 */ /* 0x040fe20000400000 */
[C---:B------:R-:W-:Y:S01]  /*81e0*/  FMUL R58, R68.reuse, R58 ;  /* 0x0000003a443a7220 */ /* 0x040fe20000400000 */
[----:B------:R-:W-:Y:S01]  /*81f0*/  FMUL R59, R68, R59 ;  /* 0x0000003b443b7220 */ /* 0x000fe20000400000 */
[C---:B------:R-:W-:Y:S01]  /*8200*/  FFMA R52, R71.reuse, R73, R52 ;  /* 0x0000004947347223 */ /* 0x040fe20000000034 */
[C---:B------:R-:W-:Y:S01]  /*8210*/  FFMA R53, R71.reuse, R72, R53 ;  /* 0x0000004847357223 */ /* 0x040fe20000000035 */
[C---:B------:R-:W-:Y:S01]  /*8220*/  FFMA R58, R71.reuse, R75, R58 ;  /* 0x0000004b473a7223 */ /* 0x040fe2000000003a */
[----:B------:R-:W-:Y:S01]  /*8230*/  FFMA R59, R71, R74, R59 ;  /* 0x0000004a473b7223 */ /* 0x000fe2000000003b */
[----:B------:R-:W-:Y:S01]  /*8240*/  SHF.L.U32 R72, R128, 0x10, RZ ;  /* 0x0000001080487819 */ /* 0x000fe200000006ff */
[----:B------:R-:W-:Y:S01]  /*8250*/  FMUL R56, R68, R60 ;  /* 0x0000003c44387220 */ /* 0x000fe20000400000 */
[----:B------:R-:W-:Y:S01]  /*8260*/  LOP3.LUT R74, R128, 0xffff0000, RZ, 0xc0, !PT ;  /* 0xffff0000804a7812 */ /* 0x000fe200078ec0ff */
[C---:B------:R-:W-:Y:S01]  /*8270*/  FMUL R57, R68.reuse, R61 ;  /* 0x0000003d44397220 */ /* 0x040fe20000400000 */
[----:B------:R-:W-:Y:S01]  /*8280*/  SHF.L.U32 R73, R129, 0x10, RZ ;  /* 0x0000001081497819 */ /* 0x000fe200000006ff */
[C---:B------:R-:W-:Y:S01]  /*8290*/  FMUL R62, R68.reuse, R62 ;  /* 0x0000003e443e7220 */ /* 0x040fe20000400000 */
[----:B------:R-:W-:Y:S01]  /*82a0*/  F2FP.BF16.F32.PACK_AB R117, R47, R46 ;  /* 0x0000002e2f75723e */ /* 0x000fe200000010ff */
[----:B------:R-:W-:Y:S01]  /*82b0*/  FFMA R56, R71, R72, R56 ;  /* 0x0000004847387223 */ /* 0x000fe20000000038 */
[----:B------:R-:W-:Y:S01]  /*82c0*/  F2FP.BF16.F32.PACK_AB R118, R45, R44 ;  /* 0x0000002c2d76723e */ /* 0x000fe200000010ff */
[----:B------:R-:W-:Y:S01]  /*82d0*/  FFMA R57, R71, R74, R57 ;  /* 0x0000004a47397223 */ /* 0x000fe20000000039 */
[----:B------:R-:W-:Y:S01]  /*82e0*/  F2FP.BF16.F32.PACK_AB R119, R51, R50 ;  /* 0x000000323377723e */ /* 0x000fe200000010ff */
[----:B------:R-:W-:Y:S01]  /*82f0*/  FFMA R62, R71, R73, R62 ;  /* 0x00000049473e7223 */ /* 0x000fe2000000003e */
[----:B------:R-:W-:Y:S01]  /*8300*/  LOP3.LUT R72, R129, 0xffff0000, RZ, 0xc0, !PT ;  /* 0xffff000081487812 */ /* 0x000fe200078ec0ff */
[----:B------:R-:W-:Y:S01]  /*8310*/  FMUL R63, R68, R63 ;  /* 0x0000003f443f7220 */ /* 0x000fe20000400000 */
[----:B------:R-:W-:Y:S01]  /*8320*/  SHF.L.U32 R73, R130, 0x10, RZ ;  /* 0x0000001082497819 */ /* 0x000fe200000006ff */
[----:B------:R1:W-:Y:S01]  /*8330*/  STS.128 [R160+0x400], R116 ;  /* 0x00040074a0007388 */ /* 0x0003e20000000c00 */
[----:B------:R-:W-:Y:S01]  /*8340*/  FMUL R60, R68, R64 ;  /* 0x00000040443c7220 */ /* 0x000fe20000400000 */
[----:B------:R-:W-:Y:S01]  /*8350*/  LOP3.LUT R74, R130, 0xffff0000, RZ, 0xc0, !PT ;  /* 0xffff0000824a7812 */ /* 0x000fe200078ec0ff */
[C---:B------:R-:W-:Y:S01]  /*8360*/  FMUL R61, R68.reuse, R65 ;  /* 0x00000041443d7220 */ /* 0x040fe20000400000 */
[----:B------:R-:W-:Y:S01]  /*8370*/  SHF.L.U32 R75, R131, 0x10, RZ ;  /* 0x00000010834b7819 */ /* 0x000fe200000006ff */
[C---:B------:R-:W-:Y:S01]  /*8380*/  FMUL R66, R68.reuse, R66 ;  /* 0x0000004244427220 */ /* 0x040fe20000400000 */
[----:B------:R-:W-:Y:S01]  /*8390*/  FFMA R63, R71, R72, R63 ;  /* 0x00000048473f7223 */ /* 0x000fe2000000003f */
[----:B------:R-:W-:Y:S01]  /*83a0*/  FMUL R67, R68, R67 ;  /* 0x0000004344437220 */ /* 0x000fe20000400000 */
[----:B------:R-:W-:Y:S01]  /*83b0*/  F2FP.BF16.F32.PACK_AB R124, R49, R48 ;  /* 0x00000030317c723e */ /* 0x000fe200000010ff */
[----:B------:R-:W-:Y:S01]  /*83c0*/  FFMA R60, R71, R73, R60 ;  /* 0x00000049473c7223 */ /* 0x000fe2000000003c */
[----:B------:R-:W-:Y:S01]  /*83d0*/  F2FP.BF16.F32.PACK_AB R125, R55, R54 ;  /* 0x00000036377d723e */ /* 0x000fe200000010ff */
[----:B------:R-:W-:Y:S01]  /*83e0*/  FFMA R61, R71, R74, R61 ;  /* 0x0000004a473d7223 */ /* 0x000fe2000000003d */
[----:B------:R-:W-:Y:S01]  /*83f0*/  F2FP.BF16.F32.PACK_AB R126, R53, R52 ;  /* 0x00000034357e723e */ /* 0x000fe200000010ff */
[----:B------:R-:W-:Y:S01]  /*8400*/  FFMA R66, R71, R75, R66 ;  /* 0x0000004b47427223 */ /* 0x000fe20000000042 */
[----:B------:R-:W-:Y:S01]  /*8410*/  F2FP.BF16.F32.PACK_AB R127, R59, R58 ;  /* 0x0000003a3b7f723e */ /* 0x000fe200000010ff */
[----:B------:R-:W-:Y:S01]  /*8420*/  FFMA R67, R71, R76, R67 ;  /* 0x0000004c47437223 */ /* 0x000fe20000000043 */
[----:B------:R-:W-:Y:S02]  /*8430*/  F2FP.BF16.F32.PACK_AB R56, R57, R56 ;  /* 0x000000383938723e */ /* 0x000fe400000010ff */
[----:B------:R-:W-:Y:S01]  /*8440*/  F2FP.BF16.F32.PACK_AB R57, R63, R62 ;  /* 0x0000003e3f39723e */ /* 0x000fe200000010ff */
[----:B------:R1:W-:Y:S01]  /*8450*/  STS.128 [R159+0x400], R124 ;  /* 0x0004007c9f007388 */ /* 0x0003e20000000c00 */
[----:B------:R-:W-:Y:S02]  /*8460*/  F2FP.BF16.F32.PACK_AB R58, R61, R60 ;  /* 0x0000003c3d3a723e */ /* 0x000fe400000010ff */
[----:B------:R-:W-:Y:S05]  /*8470*/  F2FP.BF16.F32.PACK_AB R59, R67, R66 ;  /* 0x00000042433b723e */ /* 0x000fea00000010ff */
[----:B------:R1:W-:Y:S01]  /*8480*/  STS.128 [R158+0x400], R56 ;  /* 0x000400389e007388 */ /* 0x0003e20000000c00 */
[----:B------:R-:W-:Y:S01]  /*8490*/  @!PT LDS RZ, [RZ] ;  /* 0x00000000fffff984 */ /* 0x000fe20000000800 */
[----:B------:R-:W-:Y:S01]  /*84a0*/  @!PT LDS RZ, [RZ] ;  /* 0x00000000fffff984 */ /* 0x000fe20000000800 */
[----:B------:R-:W-:Y:S01]  /*84b0*/  @!PT LDS RZ, [RZ] ;  /* 0x00000000fffff984 */ /* 0x000fe20000000800 */
[----:B------:R-:W-:Y:S01]  /*84c0*/  @!PT LDS RZ, [RZ] ;  /* 0x00000000fffff984 */ /* 0x000fe20000000800 */
[----:B------:R3:W-:Y:S07]  /*84d0*/  MEMBAR.ALL.CTA ;  /* 0x0000000000007992 */ /* 0x0007ee0000008000 */
[----:B---3--:R-:W3:Y:S02]  /*84e0*/  FENCE.VIEW.ASYNC.S ;  /* 0x00000000000073c6 */ /* 0x008ee40000000000 */
[----:B---3--:R-:W-:Y:S06]  /*84f0*/  BAR.SYNC.DEFER_BLOCKING 0x1, 0x80 ;  /* 0x0042000000007b1d */ /* 0x008fec0000010000 */
[----:B------:R-:W-:Y:S05]  /*8500*/  @P0 BRA `(.L_x_118) ;  /* 0x0000000000300947 */ /* 0x000fea0003800000 */
[----:B------:R-:W3:Y:S01]  /*8510*/  LDCU.64 UR6, c[0x0][0x348] ;  /* 0x00006900ff0677ac */ /* 0x000ee20008000a00 */
[----:B------:R-:W-:Y:S01]  /*8520*/  R2UR UR5, R70 ;  /* 0x00000000460572ca */ /* 0x000fe200000e0000 */
[----:B------:R-:W-:Y:S01]  /*8530*/  UIADD3 UR4, UPT, UPT, UR46, 0x400, URZ ;  /* 0x000004002e047890 */ /* 0x000fe2000fffe0ff */
[----:B------:R-:W-:Y:S05]  /*8540*/  UMOV UR51, UR36 ;  /* 0x0000002400337c82 */ /* 0x000fea0008000000 */
[----:B------:R-:W-:Y:S06]  /*8550*/  IMAD.U32 R144, RZ, RZ, UR4 ;  /* 0x00000004ff907e24 */ /* 0x000fec000f8e00ff */
[----:B------:R-:W-:Y:S01]  /*8560*/  UIADD3 UR49, UPT, UPT, UR53, UR5, URZ ;  /* 0x0000000535317290 */ /* 0x000fe2000fffe0ff */
[----:B------:R-:W-:Y:S01]  /*8570*/  R2UR UR48, R144 ;  /* 0x00000000903072ca */ /* 0x000fe200000e0000 */
[----:B---3--:R-:W-:Y:S04]  /*8580*/  UIADD3 UR4, UP0, UPT, UR6, 0xa80, URZ ;  /* 0x00000a8006047890 */ /* 0x008fe8000ff1e0ff */
[----:B------:R-:W-:Y:S09]  /*8590*/  UIADD3.X UR5, UPT, UPT, URZ, UR7, URZ, UP0, !UPT ;  /* 0x00000007ff057290 */ /* 0x000ff200087fe4ff */
[----:B------:R3:W-:Y:S01]  /*85a0*/  UTMASTG.3D [UR48], [UR4] ;  /* 0x00000030040073b5 */ /* 0x0007e20008010000 */
[----:B------:R0:W-:Y:S01]  /*85b0*/  UTMACMDFLUSH ;  /* 0x00000000000079b7 */ /* 0x0001e20000000000 */
[----:B---3--:R-:W-:Y:S04]  /*85c0*/  DEPBAR.LE SB0, 0x1 ;  /* 0x000080400000791a */ /* 0x008fe80000000000 */
.L_x_118:
[----:B------:R-:W-:Y:S05]  /*85d0*/  BSYNC.RECONVERGENT B0 ;  /* 0x0000000000007941 */ /* 0x000fea0003800200 */
.L_x_117:
[----:B------:R-:W-:Y:S01]  /*85e0*/  BAR.SYNC.DEFER_BLOCKING 0x1, 0x80 ;  /* 0x0042000000007b1d */ /* 0x000fe20000010000 */
[----:B------:R-:W-:Y:S01]  /*85f0*/  ISETP.NE.AND P1, PT, R157, RZ, PT ;  /* 0x000000ff9d00720c */ /* 0x000fe20003f25270 */
[----:B------:R-:W-:Y:S01]  /*8600*/  UISETP.NE.AND UP0, UPT, UR54, URZ, UPT ;  /* 0x000000ff3600728c */ /* 0x000fe2000bf05270 */
[----:B------:R-:W-:Y:S11]  /*8610*/  LEA R3, R77, UR46, 0x3 ;  /* 0x0000002e4d037c11 */ /* 0x000ff6000f8e18ff */
[----:B------:R-:W-:Y:S01]  /*8620*/  @P1 SHF.L.U32 R6, R149, 0x1f, RZ ;  /* 0x0000001f95061819 */ /* 0x000fe200000006ff */
[----:B------:R-:W-:Y:S06]  /*8630*/  BRA.U !UP0, `(.L_x_119) ;  /* 0x0000000108247547 */ /* 0x000fec000b800000 */
[----:B------:R-:W3:Y:S01]  /*8640*/  S2R R0, SR_CgaCtaId ;  /* 0x0000000000007919 */ /* 0x000ee20000008800 */
[----:B------:R-:W-:Y:S01]  /*8650*/  IMAD.U32 R4, RZ, RZ, UR52 ;  /* 0x00000034ff047e24 */ /* 0x000fe2000f8e00ff */
[----:B------:R-:W-:Y:S04]  /*8660*/  UIADD3 UR4, UPT, UPT, UR52, 0x1, URZ ;  /* 0x0000000134047890 */ /* 0x000fe8000fffe0ff */
[----:B------:R-:W-:Y:S01]  /*8670*/  @P1 LEA R4, R4, UR46, 0x3 ;  /* 0x0000002e04041c11 */ /* 0x000fe2000f8e18ff */
[----:B------:R-:W-:Y:S04]  /*8680*/  UISETP.NE.AND UP0, UPT, UR4, 0x4, UPT ;  /* 0x000000040400788c */ /* 0x000fe8000bf05270 */
[----:B------:R-:W-:Y:S01]  /*8690*/  @P1 VIADD R5, R4, 0x60 ;  /* 0x0000006004051836 */ /* 0x000fe20000000000 */
[----:B------:R-:W-:Y:S04]  /*86a0*/  USEL UR52, UR4, URZ, UP0 ;  /* 0x000000ff04347287 */ /* 0x000fe80008000000 */
[----:B---3--:R-:W-:Y:S04]  /*86b0*/  @P1 PRMT R0, R0, 0x654, R5 ;  /* 0x0000065400001816 */ /* 0x008fe80000000005 */
[----:B------:R3:W-:Y:S04]  /*86c0*/  @P1 SYNCS.ARRIVE.TRANS64.RED.A1T0 RZ, [R0+URZ], RZ ;  /* 0x000000ff00ff19a7 */ /* 0x0007e800081004ff */
.L_x_119:
[----:B------:R-:W4:Y:S01]  /*86d0*/  @P1 SYNCS.PHASECHK.TRANS64.TRYWAIT P0, [R3+URZ+0x40], R6 ;  /* 0x00004006030015a7 */ /* 0x000f2200080011ff */
[----:B------:R-:W-:Y:S01]  /*86e0*/  UISETP.NE.AND UP0, UPT, UR39, URZ, UPT ;  /* 0x000000ff2700728c */ /* 0x000fe2000bf05270 */
[----:B------:R-:W-:Y:S01]  /*86f0*/  BSSY B1, `(.L_x_120) ;  /* 0x0000021000017945 */ /* 0x000fe20003800000 */
[----:B------:R-:W-:Y:S02]  /*8700*/  UMOV UR4, 0x80 ;  /* 0x0000008000047882 */ /* 0x000fe40000000000 */
[----:B------:R-:W-:Y:S01]  /*8710*/  USEL UR40, UR4, 0x40, !UP0 ;  /* 0x0000004004287887 */ /* 0x000fe2000c000000 */
[----:B----4-:R-:W-:Y:S01]  /*8720*/  @P1 SEL R79, RZ, 0x1, !P0 ;  /* 0x00000001ff4f1807 */ /* 0x010fe20004000000 */
[----:B------:R-:W-:Y:S10]  /*8730*/  @!P1 BRA `(.L_x_121) ;  /* 0x0000000000709947 */ /* 0x000ff40003800000 */
[----:B------:R-:W-:Y:S01]  /*8740*/  ISETP.NE.AND P1, PT, R93, RZ, PT ;  /* 0x000000ff5d00720c */ /* 0x000fe20003f25270 */
[----:B------:R-:W-:Y:S01]  /*8750*/  BSSY B0, `(.L_x_122) ;  /* 0x000000b000007945 */ /* 0x000fe20003800000 */
[----:B------:R-:W-:Y:S11]  /*8760*/  ISETP.NE.AND P0, PT, R79, RZ, PT ;  /* 0x000000ff4f00720c */ /* 0x000ff60003f05270 */
[----:B------:R-:W-:Y:S05]  /*8770*/  @P1 IMAD R6, R77, 0x4000, R164 ;  /* 0x000040004d061824 */ /* 0x000fea00078e02a4 */
[----:B------:R-:W-:Y:S04]  /*8780*/  @P1 IADD3 R9, PT, PT, R6, UR46, RZ ;  /* 0x0000002e06091c10 */ /* 0x000fe8000fffe0ff */
[----:B------:R-:W-:Y:S01]  /*8790*/  @P1 IADD3 R7, PT, PT, R92, R9, RZ ;  /* 0x000000095c071210 */ /* 0x000fe20007ffe0ff */
[--C-:B------:R-:W-:Y:S02]  /*87a0*/  @P1 IMAD.IADD R5, R78, 0x1, R9.reuse ;  /* 0x000000014e051824 */ /* 0x100fe400078e0209 */
[----:B------:R-:W-:Y:S01]  /*87b0*/  @P1 IMAD.IADD R4, R94, 0x1, R9 ;  /* 0x000000015e041824 */ /* 0x000fe200078e0209 */
[----:B------:R-:W-:Y:S06]  /*87c0*/  @P0 BRA `(.L_x_123) ;  /* 0x00000000000c0947 */ /* 0x000fec0003800000 */
[----:B---3--:R-:W-:Y:S04]  /*87d0*/  SHF.L.U32 R0, R149, 0x1f, RZ ;  /* 0x0000001f95007819 */ /* 0x008fe800000006ff */
[----:B------:R-:W3:Y:S02]  /*87e0*/  SYNCS.PHASECHK.TRANS64.TRYWAIT P0, [R3+URZ+0x40], R0 ;  /* 0x00004000030075a7 */ /* 0x000ee400080011ff */
[----:B---3--:R-:W-:Y:S05]  /*87f0*/  @!P0 BRA `(.L_x_124) ;  /* 0x0000004800888947 */ /* 0x008fea0003800000 */
.L_x_123:
[----:B------:R-:W-:Y:S05]  /*8800*/  BSYNC B0 ;  /* 0x0000000000007941 */ /* 0x000fea0003800000 */
.L_x_122:
[----:B------:R-:W-:Y:S01]  /*8810*/  ISETP.NE.AND P0, PT, R93, RZ, PT ;  /* 0x000000ff5d00720c */ /* 0x000fe20003f05270 */
[----:B------:R-:W-:Y:S11]  /*8820*/  VIADD R77, R77, 0x1 ;  /* 0x000000014d4d7836 */ /* 0x000ff60000000000 */
[----:B------:R-:W-:Y:S01]  /*8830*/  @!UPT UIADD3 URZ, UPT, UPT, URZ, URZ, URZ ;  /* 0x000000fffffff290 */ /* 0x000fe2000fffe0ff */
[----:B------:R4:W1:Y:S01]  /*8840*/  @P0 LDS.128 R84, [R6+UR46+0x400] ;  /* 0x0004002e06540984 */ /* 0x0008620008000c00 */
[--C-:B---3--:R-:W-:Y:S01]  /*8850*/  @P0 IMAD.IADD R3, R92, 0x1, R5.reuse ;  /* 0x000000015c030824 */ /* 0x108fe200078e0205 */
[C---:B------:R-:W-:Y:S01]  /*8860*/  @P0 IADD3 R0, PT, PT, R94.reuse, R7, RZ ;  /* 0x000000075e000210 */ /* 0x040fe20007ffe0ff */
[C---:B------:R-:W-:Y:S01]  /*8870*/  @P0 IMAD.IADD R8, R94.reuse, 0x1, R5 ;  /* 0x000000015e080824 */ /* 0x040fe200078e0205 */
[----:B------:R4:W3:Y:S02]  /*8880*/  @P0 LDS.128 R80, [R4+0x400] ;  /* 0x0004000004500984 */ /* 0x0008e40000000c00 */
[----:B------:R-:W-:Y:S02]  /*8890*/  @P0 IADD3 R9, PT, PT, R94, R3, RZ ;  /* 0x000000035e090210 */ /* 0x000fe40007ffe0ff */
[----:B------:R4:W1:Y:S04]  /*88a0*/  @P0 LDS.128 R88, [R7+0x400] ;  /* 0x0004000007580984 */ /* 0x0008680000000c00 */
[----:B------:R4:W1:Y:S04]  /*88b0*/  @P0 LDS.128 R96, [R0+0x400] ;  /* 0x0004000000600984 */ /* 0x0008680000000c00 */
[----:B------:R4:W1:Y:S04]  /*88c0*/  @P0 LDS.128 R104, [R5+0x400] ;  /* 0x0004000005680984 */ /* 0x0008680000000c00 */
[----:B------:R4:W1:Y:S04]  /*88d0*/  @P0 LDS.128 R112, [R8+0x400] ;  /* 0x0004000008700984 */ /* 0x0008680000000c00 */
[----:B------:R4:W1:Y:S04]  /*88e0*/  @P0 LDS.128 R120, [R3+0x400] ;  /* 0x0004000003780984 */ /* 0x0008680000000c00 */
[----:B------:R4:W1:Y:S02]  /*88f0*/  @P0 LDS.128 R128, [R9+0x400] ;  /* 0x0004000009800984 */ /* 0x0008640000000c00 */
.L_x_121:
[----:B------:R-:W-:Y:S05]  /*8900*/  BSYNC B1 ;  /* 0x0000000000017941 */ /* 0x000fea0003800000 */
.L_x_120:
[----:B------:R-:W-:Y:S05]  /*8910*/  VIADD R50, R69, UR40 ;  /* 0x0000002845327c36 */ /* 0x000fea0008000000 */
[----:B----4-:R-:W-:Y:S04]  /*8920*/  SHF.R.U32.HI R3, RZ, 0x15, R50 ;  /* 0x00000015ff037819 */ /* 0x010fe80000011632 */
[----:B------:R-:W-:Y:S11]  /*8930*/  LOP3.LUT P0, RZ, R3, 0x3, R140, 0x48, !PT ;  /* 0x0000000303ff7812 */ /* 0x000ff6000780488c */
[----:B------:R-:W-:Y:S02]  /*8940*/  @!UPT UIADD3 URZ, UPT, UPT, URZ, URZ, URZ ;  /* 0x000000fffffff290 */ /* 0x000fe4000fffe0ff */
        /* <DEDUP_REMOVED lines=17> */
.L_x_125:
[----:B-1----:R-:W-:Y:S01]  /*8a60*/  SHF.L.U32 R70, R84, 0x10, RZ ;  /* 0x0000001054467819 */ /* 0x002fe200000006ff */
[----:B------:R-:W-:Y:S05]  /*8a70*/  WARPSYNC.ALL ;  /* 0x0000000000007948 */ /* 0x000fea0003800000 */
[----:B------:R-:W-:Y:S01]  /*8a80*/  R2UR UR4, R50 ;  /* 0x00000000320472ca */ /* 0x000fe200000e0000 */
[----:B------:R-:W1:Y:S01]  /*8a90*/  S2R R165, SR_CgaCtaId ;  /* 0x0000000000a57919 */ /* 0x000e620000008800 */
[----:B------:R-:W-:Y:S01]  /*8aa0*/  LOP3.LUT R72, R84, 0xffff0000, RZ, 0xc0, !PT ;  /* 0xffff000054487812 */ /* 0x000fe200078ec0ff */
[----:B------:R-:W-:Y:S01]  /*8ab0*/  BSSY.RECONVERGENT B0, `(.L_x_126) ;  /* 0x0000102000007945 */ /* 0x000fe20003800200 */
[----:B------:R-:W-:Y:S02]  /*8ac0*/  SHF.L.U32 R73, R85, 0x10, RZ ;  /* 0x0000001055497819 */ /* 0x000fe400000006ff */
[----:B------:R-:W-:Y:S02]  /*8ad0*/  LOP3.LUT R74, R87, 0xffff0000, RZ, 0xc0, !PT ;  /* 0xffff0000574a7812 */ /* 0x000fe400078ec0ff */
[----:B------:R-:W-:Y:S02]  /*8ae0*/  ISETP.NE.AND P6, PT, R157, RZ, PT ;  /* 0x000000ff9d00720c */ /* 0x000fe40003fc5270 */
[----:B------:R-:W-:Y:S02]  /*8af0*/  ISETP.NE.AND P0, PT, R152, RZ, PT ;  /* 0x000000ff9800720c */ /* 0x000fe40003f05270 */
[----:B------:R-:W-:Y:S01]  /*8b00*/  LEA R95, R77, UR46, 0x3 ;  /* 0x0000002e4d5f7c11 */ /* 0x000fe2000f8e18ff */
[----:B------:R-:W3:Y:S02]  /*8b10*/  LDTM.x64 R4, tmem[UR4] ;  /* 0x00000004000479ee */ /* 0x000ee40008340000 */
[C---:B---3--:R-:W-:Y:S01]  /*8b20*/  FMUL R0, R68.reuse, R4 ;  /* 0x0000000444007220 */ /* 0x048fe20000400000 */
[C---:B------:R-:W-:Y:S01]  /*8b30*/  FMUL R3, R68.reuse, R5 ;  /* 0x0000000544037220 */ /* 0x040fe20000400000 */
[C---:B------:R-:W-:Y:S01]  /*8b40*/  FMUL R6, R68.reuse, R6 ;  /* 0x0000000644067220 */ /* 0x040fe20000400000 */
[----:B------:R-:W-:Y:S01]  /*8b50*/  FMUL R7, R68, R7 ;  /* 0x0000000744077220 */ /* 0x000fe20000400000 */
[----:B------:R-:W-:Y:S01]  /*8b60*/  FFMA R0, R71, R70, R0 ;  /* 0x0000004647007223 */ /* 0x000fe20000000000 */
[----:B------:R-:W-:Y:S01]  /*8b70*/  LOP3.LUT R70, R85, 0xffff0000, RZ, 0xc0, !PT ;  /* 0xffff000055467812 */ /* 0x000fe200078ec0ff */
[----:B------:R-:W-:Y:S01]  /*8b80*/  FFMA R3, R71, R72, R3 ;  /* 0x0000004847037223 */ /* 0x000fe20000000003 */
[----:B------:R-:W-:Y:S01]  /*8b90*/  SHF.L.U32 R72, R87, 0x10, RZ ;  /* 0x0000001057487819 */ /* 0x000fe200000006ff */
[C---:B------:R-:W-:Y:S01]  /*8ba0*/  FFMA R6, R71.reuse, R73, R6 ;  /* 0x0000004947067223 */ /* 0x040fe20000000006 */
[----:B------:R-:W-:Y:S01]  /*8bb0*/  SHF.L.U32 R73, R86, 0x10, RZ ;  /* 0x0000001056497819 */ /* 0x000fe200000006ff */
[----:B------:R-:W-:Y:S01]  /*8bc0*/  FFMA R7, R71, R70, R7 ;  /* 0x0000004647077223 */ /* 0x000fe20000000007 */
[----:B------:R-:W-:Y:S01]  /*8bd0*/  F2FP.BF16.F32.PACK_AB R100, R3, R0 ;  /* 0x000000000364723e */ /* 0x000fe200000010ff */
[----:B------:R-:W-:Y:S01]  /*8be0*/  FMUL R4, R68, R8 ;  /* 0x0000000844047220 */ /* 0x000fe20000400000 */
[----:B------:R-:W-:Y:S01]  /*8bf0*/  LOP3.LUT R70, R86, 0xffff0000, RZ, 0xc0, !PT ;  /* 0xffff000056467812 */ /* 0x000fe200078ec0ff */
[C---:B------:R-:W-:Y:S01]  /*8c00*/  FMUL R0, R68.reuse, R9 ;  /* 0x0000000944007220 */ /* 0x040fe20000400000 */
[----:B------:R-:W-:Y:S01]  /*8c10*/  F2FP.BF16.F32.PACK_AB R101, R7, R6 ;  /* 0x000000060765723e */ /* 0x000fe200000010ff */
[----:B------:R-:W-:Y:S01]  /*8c20*/  FMUL R3, R68, R10 ;  /* 0x0000000a44037220 */ /* 0x000fe20000400000 */
[C---:B------:R-:W-:Y:S01]  /*8c30*/  FFMA R4, R71.reuse, R73, R4 ;  /* 0x0000004947047223 */ /* 0x040fe20000000004 */
[----:B------:R-:W-:Y:S01]  /*8c40*/  SHF.L.U32 R73, R82, 0x10, RZ ;  /* 0x0000001052497819 */ /* 0x000fe200000006ff */
[----:B------:R-:W-:Y:S01]  /*8c50*/  FMUL R5, R68, R11 ;  /* 0x0000000b44057220 */ /* 0x000fe20000400000 */
[C---:B------:R-:W-:Y:S01]  /*8c60*/  FFMA R0, R71.reuse, R70, R0 ;  /* 0x0000004647007223 */ /* 0x040fe20000000000 */
[C---:B------:R-:W-:Y:S01]  /*8c70*/  SHF.L.U32 R70, R80.reuse, 0x10, RZ ;  /* 0x0000001050467819 */ /* 0x040fe200000006ff */
[C---:B------:R-:W-:Y:S01]  /*8c80*/  FFMA R3, R71.reuse, R72, R3 ;  /* 0x0000004847037223 */ /* 0x040fe20000000003 */
[----:B------:R-:W-:Y:S01]  /*8c90*/  LOP3.LUT R72, R80, 0xffff0000, RZ, 0xc0, !PT ;  /* 0xffff000050487812 */ /* 0x000fe200078ec0ff */
[----:B------:R-:W-:Y:S01]  /*8ca0*/  FMUL R6, R68, R12 ;  /* 0x0000000c44067220 */ /* 0x000fe20000400000 */
[----:B------:R-:W-:Y:S01]  /*8cb0*/  F2FP.BF16.F32.PACK_AB R102, R0, R4 ;  /* 0x000000040066723e */ /* 0x000fe200000010ff */
[C---:B------:R-:W-:Y:S01]  /*8cc0*/  FFMA R5, R71.reuse, R74, R5 ;  /* 0x0000004a47057223 */ /* 0x040fe20000000005 */
[C---:B------:R-:W-:Y:S01]  /*8cd0*/  FMUL R7, R68.reuse, R13 ;  /* 0x0000000d44077220 */ /* 0x040fe20000400000 */
[----:B------:R-:W-:Y:S01]  /*8ce0*/  FFMA R6, R71, R70, R6 ;  /* 0x0000004647067223 */ /* 0x000fe20000000006 */
[----:B------:R-:W-:Y:S01]  /*8cf0*/  SHF.L.U32 R70, R81, 0x10, RZ ;  /* 0x0000001051467819 */ /* 0x000fe200000006ff */
[C---:B------:R-:W-:Y:S01]  /*8d00*/  FMUL R0, R68.reuse, R14 ;  /* 0x0000000e44007220 */ /* 0x040fe20000400000 */
[----:B------:R-:W-:Y:S01]  /*8d10*/  F2FP.BF16.F32.PACK_AB R103, R5, R3 ;  /* 0x000000030567723e */ /* 0x000fe200000010ff */
[----:B------:R-:W-:Y:S01]  /*8d20*/  FFMA R7, R71, R72, R7 ;  /* 0x0000004847077223 */ /* 0x000fe20000000007 */
[----:B------:R-:W-:Y:S01]  /*8d30*/  LOP3.LUT R72, R81, 0xffff0000, RZ, 0xc0, !PT ;  /* 0xffff000051487812 */ /* 0x000fe200078ec0ff */
[C---:B------:R-:W-:Y:S01]  /*8d40*/  FMUL R3, R68.reuse, R15 ;  /* 0x0000000f44037220 */ /* 0x040fe20000400000 */
[----:B------:R-:W-:Y:S01]  /*8d50*/  FMUL R4, R68, R16 ;  /* 0x0000001044047220 */ /* 0x000fe20000400000 */
[C---:B------:R-:W-:Y:S01]  /*8d60*/  FFMA R0, R71.reuse, R70, R0 ;  /* 0x0000004647007223 */ /* 0x040fe20000000000 */
[----:B------:R-:W-:Y:S01]  /*8d70*/  LOP3.LUT R70, R82, 0xffff0000, RZ, 0xc0, !PT ;  /* 0xffff000052467812 */ /* 0x000fe200078ec0ff */
[----:B------:R-:W-:Y:S01]  /*8d80*/  FFMA R3, R71, R72, R3 ;  /* 0x0000004847037223 */ /* 0x000fe20000000003 */
[----:B------:R-:W-:Y:S01]  /*8d90*/  F2FP.BF16.F32.PACK_AB R108, R7, R6 ;  /* 0x00000006076c723e */ /* 0x000fe200000010ff */
[----:B------:R-:W-:Y:S01]  /*8da0*/  FFMA R4, R71, R73, R4 ;  /* 0x0000004947047223 */ /* 0x000fe20000000004 */
[C---:B------:R-:W-:Y:S01]  /*8db0*/  SHF.L.U32 R73, R83.reuse, 0x10, RZ ;  /* 0x0000001053497819 */ /* 0x040fe200000006ff */
[C---:B------:R-:W-:Y:S01]  /*8dc0*/  FMUL R5, R68.reuse, R17 ;  /* 0x0000001144057220 */ /* 0x040fe20000400000 */
[----:B------:R-:W-:Y:S01]  /*8dd0*/  LOP3.LUT R72, R83, 0xffff0000, RZ, 0xc0, !PT ;  /* 0xffff000053487812 */ /* 0x000fe200078ec0ff */
[C---:B------:R-:W-:Y:S01]  /*8de0*/  FMUL R6, R68.reuse, R18 ;  /* 0x0000001244067220 */ /* 0x040fe20000400000 */
[----:B------:R-:W-:Y:S01]  /*8df0*/  F2FP.BF16.F32.PACK_AB R109, R3, R0 ;  /* 0x00000000036d723e */ /* 0x000fe200000010ff */
[----:B------:R-:W-:Y:S01]  /*8e00*/  FMUL R7, R68, R19 ;  /* 0x0000001344077220 */ /* 0x000fe20000400000 */
[C---:B------:R-:W-:Y:S01]  /*8e10*/  FFMA R5, R71.reuse, R70, R5 ;  /* 0x0000004647057223 */ /* 0x040fe20000000005 */
[C---:B------:R-:W-:Y:S01]  /*8e20*/  SHF.L.U32 R70, R88.reuse, 0x10, RZ ;  /* 0x0000001058467819 */ /* 0x040fe200000006ff */
[----:B------:R-:W-:Y:S01]  /*8e30*/  FFMA R6, R71, R73, R6 ;  /* 0x0000004947067223 */ /* 0x000fe20000000006 */
[----:B------:R-:W-:Y:S01]  /*8e40*/  SHF.L.U32 R73, R91, 0x10, RZ ;  /* 0x000000105b497819 */ /* 0x000fe200000006ff */
        /* <DEDUP_REMOVED lines=8> */
[----:B------:R-:W-:Y:S01]  /*8ed0*/  FFMA R3, R71, R72, R3 ;  /* 0x0000004847037223 */ /* 0x000fe20000000003 */
[----:B------:R-:W-:Y:S01]  /*8ee0*/  LOP3.LUT R72, R91, 0xffff0000, RZ, 0xc0, !PT ;  /* 0xffff00005b487812 */ /* 0x000fe200078ec0ff */
[C---:B------:R-:W-:Y:S01]  /*8ef0*/  FMUL R4, R68.reuse, R22 ;  /* 0x0000001644047220 */ /* 0x040fe20000400000 */
[----:B------:R3:W-:Y:S01]  /*8f00*/  STS.128 [R164+UR46+0x4400], R100 ;  /* 0x00440064a4007988 */ /* 0x0007e20008000c2e */
[C---:B------:R-:W-:Y:S01]  /*8f10*/  FMUL R5, R68.reuse, R23 ;  /* 0x0000001744057220 */ /* 0x040fe20000400000 */
[----:B------:R-:W-:Y:S01]  /*8f20*/  F2FP.BF16.F32.PACK_AB R116, R3, R0 ;  /* 0x000000000374723e */ /* 0x000fe200000010ff */
[----:B------:R-:W-:Y:S01]  /*8f30*/  FFMA R4, R71, R70, R4 ;  /* 0x0000004647047223 */ /* 0x000fe20000000004 */
[----:B------:R-:W-:Y:S01]  /*8f40*/  LOP3.LUT R0, R89, 0xffff0000, RZ, 0xc0, !PT ;  /* 0xffff000059007812 */ /* 0x000fe200078ec0ff */
[----:B------:R-:W-:Y:S01]  /*8f50*/  FMUL R6, R68, R24 ;  /* 0x0000001844067220 */ /* 0x000fe20000400000 */
[----:B------:R-:W-:Y:S01]  /*8f60*/  SHF.L.U32 R3, R90, 0x10, RZ ;  /* 0x000000105a037819 */ /* 0x000fe200000006ff */
[----:B------:R-:W-:Y:S01]  /*8f70*/  FMUL R7, R68, R25 ;  /* 0x0000001944077220 */ /* 0x000fe20000400000 */
[----:B------:R-:W-:Y:S01]  /*8f80*/  LOP3.LUT R70, R90, 0xffff0000, RZ, 0xc0, !PT ;  /* 0xffff00005a467812 */ /* 0x000fe200078ec0ff */
        /* <DEDUP_REMOVED lines=21> */
[----:B------:R4:W-:Y:S01]  /*90e0*/  STS.128 [R163+0x4400], R108 ;  /* 0x0044006ca3007388 */ /* 0x0009e20000000c00 */
[----:B------:R-:W-:Y:S01]  /*90f0*/  FFMA R11, R71, R70, R11 ;  /* 0x00000046470b7223 */ /* 0x000fe2000000000b */
[----:B------:R-:W-:Y:S01]  /*9100*/  LOP3.LUT R70, R99, 0xffff0000, RZ, 0xc0, !PT ;  /* 0xffff000063467812 */ /* 0x000fe200078ec0ff */
[C---:B------:R-:W-:Y:S01]  /*9110*/  FFMA R12, R71.reuse, R3, R12 ;  /* 0x00000003470c7223 */ /* 0x040fe2000000000c */
[C---:B------:R-:W-:Y:S01]  /*9120*/  SHF.L.U32 R3, R98.reuse, 0x10, RZ ;  /* 0x0000001062037819 */ /* 0x040fe200000006ff */
[----:B------:R-:W-:Y:S01]  /*9130*/  FFMA R13, R71, R0, R13 ;  /* 0x00000000470d7223 */ /* 0x000fe2000000000d */
[----:B------:R-:W-:Y:S01]  /*9140*/  LOP3.LUT R0, R98, 0xffff0000, RZ, 0xc0, !PT ;  /* 0xffff000062007812 */ /* 0x000fe200078ec0ff */
[C---:B------:R-:W-:Y:S01]  /*9150*/  FMUL R14, R68.reuse, R32 ;  /* 0x00000020440e7220 */ /* 0x040fe20000400000 */
[----:B---3--:R-:W-:Y:S01]  /*9160*/  F2FP.BF16.F32.PACK_AB R100, R11, R10 ;  /* 0x0000000a0b64723e */ /* 0x008fe200000010ff */
[C---:B------:R-:W-:Y:S01]  /*9170*/  FMUL R15, R68.reuse, R33 ;  /* 0x00000021440f7220 */ /* 0x040fe20000400000 */
[----:B------:R-:W-:Y:S01]  /*9180*/  F2FP.BF16.F32.PACK_AB R101, R13, R12 ;  /* 0x0000000c0d65723e */ /* 0x000fe200000010ff */
        /* <DEDUP_REMOVED lines=14> */
[----:B------:R-:W-:Y:S01]  /*9270*/  FMUL R20, R68, R38 ;  /* 0x0000002644147220 */ /* 0x000fe20000400000 */
[----:B------:R-:W-:Y:S01]  /*9280*/  FFMA R18, R71, R0, R18 ;  /* 0x0000000047127223 */ /* 0x000fe20000000012 */
[----:B------:R-:W-:Y:S01]  /*9290*/  LOP3.LUT R0, R105, 0xffff0000, RZ, 0xc0, !PT ;  /* 0xffff000069007812 */ /* 0x000fe200078ec0ff */
[C---:B------:R-:W-:Y:S01]  /*92a0*/  FFMA R19, R71.reuse, R70, R19 ;  /* 0x0000004647137223 */ /* 0x040fe20000000013 */
[C---:B------:R-:W-:Y:S01]  /*92b0*/  LOP3.LUT R70, R106.reuse, 0xffff0000, RZ, 0xc0, !PT ;  /* 0xffff00006a467812 */ /* 0x040fe200078ec0ff */
[----:B------:R-:W-:Y:S01]  /*92c0*/  FFMA R20, R71, R3, R20 ;  /* 0x0000000347147223 */ /* 0x000fe20000000014 */
[----:B------:R-:W-:Y:S01]  /*92d0*/  SHF.L.U32 R3, R106, 0x10, RZ ;  /* 0x000000106a037819 */ /* 0x000fe200000006ff */
[C---:B------:R-:W-:Y:S01]  /*92e0*/  FMUL R21, R68.reuse, R39 ;  /* 0x0000002744157220 */ /* 0x040fe20000400000 */
[----:B----4-:R-:W-:Y:S01]  /*92f0*/  F2FP.BF16.F32.PACK_AB R108, R19, R18 ;  /* 0x00000012136c723e */ /* 0x010fe200000010ff */
[C---:B------:R-:W-:Y:S01]  /*9300*/  FMUL R22, R68.reuse, R40 ;  /* 0x0000002844167220 */ /* 0x040fe20000400000 */
[----:B------:R-:W-:Y:S01]  /*9310*/  STS.128 [R162+0x4400], R116 ;  /* 0x00440074a2007388 */ /* 0x000fe20000000c00 */
[C---:B------:R-:W-:Y:S01]  /*9320*/  FMUL R23, R68.reuse, R41 ;  /* 0x0000002944177220 */ /* 0x040fe20000400000 */
[----:B------:R-:W-:Y:S01]  /*9330*/  FMUL R24, R68, R42 ;  /* 0x0000002a44187220 */ /* 0x000fe20000400000 */
[C---:B------:R-:W-:Y:S01]  /*9340*/  FFMA R21, R71.reuse, R0, R21 ;  /* 0x0000000047157223 */ /* 0x040fe20000000015 */
[----:B------:R-:W-:Y:S01]  /*9350*/  SHF.L.U32 R0, R112, 0x10, RZ ;  /* 0x0000001070007819 */ /* 0x000fe200000006ff */
[----:B------:R-:W-:Y:S01]  /*9360*/  FMUL R25, R68, R43 ;  /* 0x0000002b44197220 */ /* 0x000fe20000400000 */
[----:B------:R-:W-:Y:S01]  /*9370*/  FFMA R22, R71, R3, R22 ;  /* 0x0000000347167223 */ /* 0x000fe20000000016 */
[----:B------:R-:W-:Y:S01]  /*9380*/  SHF.L.U32 R3, R113, 0x10, RZ ;  /* 0x0000001071037819 */ /* 0x000fe200000006ff */
[----:B------:R-:W-:Y:S01]  /*9390*/  FFMA R23, R71, R70, R23 ;  /* 0x0000004647177223 */ /* 0x000fe20000000017 */
[----:B------:R-:W-:Y:S01]  /*93a0*/  LOP3.LUT R70, R112, 0xffff0000, RZ, 0xc0, !PT ;  /* 0xffff000070467812 */ /* 0x000fe200078ec0ff */
[C---:B------:R-:W-:Y:S01]  /*93b0*/  FMUL R26, R68.reuse, R44 ;  /* 0x0000002c441a7220 */ /* 0x040fe20000400000 */
[----:B------:R-:W-:Y:S01]  /*93c0*/  F2FP.BF16.F32.PACK_AB R109, R21, R20 ;  /* 0x00000014156d723e */ /* 0x000fe200000010ff */
[----:B------:R-:W-:Y:S01]  /*93d0*/  FFMA R24, R71, R73, R24 ;  /* 0x0000004947187223 */ /* 0x000fe20000000018 */
[----:B------:R-:W-:Y:S01]  /*93e0*/  F2FP.BF16.F32.PACK_AB R110, R23, R22 ;  /* 0x00000016176e723e */ /* 0x000fe200000010ff */
[----:B------:R-:W-:Y:S01]  /*93f0*/  FFMA R25, R71, R72, R25 ;  /* 0x0000004847197223 */ /* 0x000fe20000000019 */
[----:B------:R-:W-:Y:S01]  /*9400*/  SHF.L.U32 R73, R115, 0x10, RZ ;  /* 0x0000001073497819 */ /* 0x000fe200000006ff */
[C---:B------:R-:W-:Y:S01]  /*9410*/  FMUL R27, R68.reuse, R45 ;  /* 0x0000002d441b7220 */ /* 0x040fe20000400000 */
[----:B------:R-:W-:Y:S01]  /*9420*/  LOP3.LUT R72, R131, 0xffff0000, RZ, 0xc0, !PT ;  /* 0xffff000083487812 */ /* 0x000fe200078ec0ff */
[----:B------:R-:W-:Y:S01]  /*9430*/  FMUL R28, R68, R46 ;  /* 0x0000002e441c7220 */ /* 0x000fe20000400000 */
[----:B------:R-:W-:Y:S01]  /*9440*/  F2FP.BF16.F32.PACK_AB R111, R25, R24 ;  /* 0x00000018196f723e */ /* 0x000fe200000010ff */
[----:B------:R3:W-:Y:S01]  /*9450*/  STS.128 [R161+0x4400], R100 ;  /* 0x00440064a1007388 */ /* 0x0007e20000000c00 */
        /* <DEDUP_REMOVED lines=12> */
[----:B------:R4:W-:Y:S01]  /*9520*/  STS.128 [R147+0x4400], R108 ;  /* 0x0044006c93007388 */ /* 0x0009e20000000c00 */
[----:B------:R-:W-:Y:S01]  /*9530*/  FMUL R33, R68, R51 ;  /* 0x0000003344217220 */ /* 0x000fe20000400000 */
[C---:B------:R-:W-:Y:S01]  /*9540*/  FFMA R30, R71.reuse, R3, R30 ;  /* 0x00000003471e7223 */ /* 0x040fe2000000001e */
[C---:B------:R-:W-:Y:S01]  /*9550*/  SHF.L.U32 R3, R120.reuse, 0x10, RZ ;  /* 0x0000001078037819 */ /* 0x040fe200000006ff */
[C---:B------:R-:W-:Y:S01]  /*9560*/  FFMA R31, R71.reuse, R70, R31 ;  /* 0x00000046471f7223 */ /* 0x040fe2000000001f */
[----:B------:R-:W-:Y:S01]  /*9570*/  LOP3.LUT R70, R120, 0xffff0000, RZ, 0xc0, !PT ;  /* 0xffff000078467812 */ /* 0x000fe200078ec0ff */
[----:B------:R-:W-:Y:S01]  /*9580*/  FFMA R32, R71, R73, R32 ;  /* 0x0000004947207223 */ /* 0x000fe20000000020 */
        /* <DEDUP_REMOVED lines=9> */
[----:B------:R-:W-:Y:S01]  /*9620*/  FFMA R35, R71, R70, R35 ;  /* 0x0000004647237223 */ /* 0x000fe20000000023 */
[----:B------:R-:W-:Y:S01]  /*9630*/  LOP3.LUT R70, R123, 0xffff0000, RZ, 0xc0, !PT ;  /* 0xffff00007b467812 */ /* 0x000fe200078ec0ff */
[----:B------:R-:W-:Y:S01]  /*9640*/  FFMA R36, R71, R73, R36 ;  /* 0x0000004947247223 */ /* 0x000fe20000000024 */
[----:B------:R-:W-:Y:S01]  /*9650*/  SHF.L.U32 R73, R123, 0x10, RZ ;  /* 0x000000107b497819 */ /* 0x000fe200000006ff */
[----:B------:R-:W-:Y:S01]  /*9660*/  FFMA R37, R71, R0, R37 ;  /* 0x0000000047257223 */ /* 0x000fe20000000025 */
[----:B------:R-:W-:Y:S01]  /*9670*/  LOP3.LUT R0, R122, 0xffff0000, RZ, 0xc0, !PT ;  /* 0xffff00007a007812 */ /* 0x000fe200078ec0ff */
[C---:B------:R-:W-:Y:S01]  /*9680*/  FMUL R38, R68.reuse, R56 ;  /* 0x0000003844267220 */ /* 0x040fe20000400000 */
[----:B---3--:R-:W-:Y:S01]  /*9690*/  F2FP.BF16.F32.PACK_AB R100, R27, R26 ;  /* 0x0000001a1b64723e */ /* 0x008fe200000010ff */
[C---:B------:R-:W-:Y:S01]  /*96a0*/  FMUL R39, R68.reuse, R57 ;  /* 0x0000003944277220 */ /* 0x040fe20000400000 */
[----:B------:R-:W-:Y:S01]  /*96b0*/  F2FP.BF16.F32.PACK_AB R101, R29, R28 ;  /* 0x0000001c1d65723e */ /* 0x000fe200000010ff */
[C---:B------:R-:W-:Y:S01]  /*96c0*/  FMUL R40, R68.reuse, R58 ;  /* 0x0000003a44287220 */ /* 0x040fe20000400000 */
[----:B------:R-:W-:Y:S01]  /*96d0*/  F2FP.BF16.F32.PACK_AB R102, R31, R30 ;  /* 0x0000001e1f66723e */ /* 0x000fe200000010ff */
[----:B------:R-:W-:Y:S01]  /*96e0*/  FMUL R41, R68, R59 ;  /* 0x0000003b44297220 */ /* 0x000fe20000400000 */
[----:B------:R-:W-:Y:S01]  /*96f0*/  F2FP.BF16.F32.PACK_AB R103, R33, R32 ;  /* 0x000000202167723e */ /* 0x000fe200000010ff */
[----:B------:R-:W-:Y:S01]  /*9700*/  FFMA R38, R71, R3, R38 ;  /* 0x0000000347267223 */ /* 0x000fe20000000026 */
[----:B------:R-:W-:Y:S01]  /*9710*/  SHF.L.U32 R3, R129, 0x10, RZ ;  /* 0x0000001081037819 */ /* 0x000fe200000006ff */
[----:B------:R-:W-:Y:S01]  /*9720*/  FFMA R39, R71, R0, R39 ;  /* 0x0000000047277223 */ /* 0x000fe20000000027 */
[C---:B------:R-:W-:Y:S01]  /*9730*/  SHF.L.U32 R0, R128.reuse, 0x10, RZ ;  /* 0x0000001080007819 */ /* 0x040fe200000006ff */
[----:B------:R3:W-:Y:S01]  /*9740*/  STS.128 [R160+0x4400], R100 ;  /* 0x00440064a0007388 */ /* 0x0007e20000000c00 */
[----:B----4-:R-:W-:Y:S01]  /*9750*/  F2FP.BF16.F32.PACK_AB R108, R35, R34 ;  /* 0x00000022236c723e */ /* 0x010fe200000010ff */
[----:B------:R-:W-:Y:S01]  /*9760*/  FFMA R40, R71, R73, R40 ;  /* 0x0000004947287223 */ /* 0x000fe20000000028 */
[----:B------:R-:W-:Y:S01]  /*9770*/  SHF.L.U32 R73, R131, 0x10, RZ ;  /* 0x0000001083497819 */ /* 0x000fe200000006ff */
[----:B------:R-:W-:Y:S01]  /*9780*/  FFMA R41, R71, R70, R41 ;  /* 0x0000004647297223 */ /* 0x000fe20000000029 */
[----:B------:R-:W-:Y:S01]  /*9790*/  LOP3.LUT R70, R128, 0xffff0000, RZ, 0xc0, !PT ;  /* 0xffff000080467812 */ /* 0x000fe200078ec0ff */
[C---:B------:R-:W-:Y:S01]  /*97a0*/  FMUL R42, R68.reuse, R60 ;  /* 0x0000003c442a7220 */ /* 0x040fe20000400000 */
[----:B------:R-:W-:Y:S01]  /*97b0*/  F2FP.BF16.F32.PACK_AB R109, R37, R36 ;  /* 0x00000024256d723e */ /* 0x000fe200000010ff */
[C---:B------:R-:W-:Y:S01]  /*97c0*/  FMUL R43, R68.reuse, R61 ;  /* 0x0000003d442b7220 */ /* 0x040fe20000400000 */
[C---:B------:R-:W-:Y:S01]  /*97d0*/  FMUL R44, R68.reuse, R62 ;  /* 0x0000003e442c7220 */ /* 0x040fe20000400000 */
[----:B------:R-:W-:Y:S01]  /*97e0*/  FFMA R42, R71, R0, R42 ;  /* 0x00000000472a7223 */ /* 0x000fe2000000002a */
[----:B------:R-:W-:Y:S01]  /*97f0*/  LOP3.LUT R0, R129, 0xffff0000, RZ, 0xc0, !PT ;  /* 0xffff000081007812 */ /* 0x000fe200078ec0ff */
[C---:B------:R-:W-:Y:S01]  /*9800*/  FFMA R43, R71.reuse, R70, R43 ;  /* 0x00000046472b7223 */ /* 0x040fe2000000002b */
[C---:B------:R-:W-:Y:S01]  /*9810*/  FFMA R44, R71.reuse, R3, R44 ;  /* 0x00000003472c7223 */ /* 0x040fe2000000002c */
[----:B------:R-:W-:Y:S01]  /*9820*/  FMUL R45, R68, R63 ;  /* 0x0000003f442d7220 */ /* 0x000fe20000400000 */
[----:B------:R-:W-:Y:S01]  /*9830*/  SHF.L.U32 R3, R130, 0x10, RZ ;  /* 0x0000001082037819 */ /* 0x000fe200000006ff */
[----:B------:R-:W-:Y:S01]  /*9840*/  FMUL R46, R68, R64 ;  /* 0x00000040442e7220 */ /* 0x000fe20000400000 */
[----:B------:R-:W-:Y:S01]  /*9850*/  LOP3.LUT R70, R130, 0xffff0000, RZ, 0xc0, !PT ;  /* 0xffff000082467812 */ /* 0x000fe200078ec0ff */
[C---:B------:R-:W-:Y:S01]  /*9860*/  FMUL R47, R68.reuse, R65 ;  /* 0x00000041442f7220 */ /* 0x040fe20000400000 */
[C---:B------:R-:W-:Y:S01]  /*9870*/  FMUL R48, R68.reuse, R66 ;  /* 0x0000004244307220 */ /* 0x040fe20000400000 */
[----:B------:R-:W-:Y:S01]  /*9880*/  FFMA R45, R71, R0, R45 ;  /* 0x00000000472d7223 */ /* 0x000fe2000000002d */
[----:B------:R-:W-:Y:S01]  /*9890*/  FMUL R49, R68, R67 ;  /* 0x0000004344317220 */ /* 0x000fe20000400000 */
[----:B------:R-:W-:Y:S01]  /*98a0*/  F2FP.BF16.F32.PACK_AB R110, R39, R38 ;  /* 0x00000026276e723e */ /* 0x000fe200000010ff */
[----:B------:R-:W-:Y:S01]  /*98b0*/  FFMA R46, R71, R3, R46 ;  /* 0x00000003472e7223 */ /* 0x000fe2000000002e */
[----:B------:R-:W-:Y:S01]  /*98c0*/  F2FP.BF16.F32.PACK_AB R111, R41, R40 ;  /* 0x00000028296f723e */ /* 0x000fe200000010ff */
[C---:B------:R-:W-:Y:S01]  /*98d0*/  FFMA R47, R71.reuse, R70, R47 ;  /* 0x00000046472f7223 */ /* 0x040fe2000000002f */
[C---:B------:R-:W-:Y:S01]  /*98e0*/  FFMA R48, R71.reuse, R73, R48 ;  /* 0x0000004947307223 */ /* 0x040fe20000000030 */
[----:B------:R-:W-:Y:S01]  /*98f0*/  FFMA R49, R71, R72, R49 ;  /* 0x0000004847317223 */ /* 0x000fe20000000031 */
[----:B------:R-:W-:Y:S01]  /*9900*/  F2FP.BF16.F32.PACK_AB R72, R43, R42 ;  /* 0x0000002a2b48723e */ /* 0x000fe200000010ff */
[----:B------:R3:W-:Y:S01]  /*9910*/  STS.128 [R159+0x4400], R108 ;  /* 0x0044006c9f007388 */ /* 0x0007e20000000c00 */
[----:B------:R-:W-:Y:S02]  /*9920*/  F2FP.BF16.F32.PACK_AB R73, R45, R44 ;  /* 0x0000002c2d49723e */ /* 0x000fe400000010ff */
[----:B------:R-:W-:Y:S02]  /*9930*/  F2FP.BF16.F32.PACK_AB R74, R47, R46 ;  /* 0x0000002e2f4a723e */ /* 0x000fe400000010ff */
[----:B------:R-:W-:Y:S02]  /*9940*/  F2FP.BF16.F32.PACK_AB R75, R49, R48 ;  /* 0x00000030314b723e */ /* 0x000fe400000010ff */
[----:B------:R-:W-:Y:S02]  /*9950*/  MOV R0, UR52 ;  /* 0x0000003400007c02 */ /* 0x000fe40008000f00 */
[----:B------:R-:W-:Y:S01]  /*9960*/  @P6 SHF.L.U32 R70, R149, 0x1f, RZ ;  /* 0x0000001f95466819 */ /* 0x000fe200000006ff */
[----:B------:R3:W-:Y:S01]  /*9970*/  STS.128 [R158+0x4400], R72 ;  /* 0x004400489e007388 */ /* 0x0007e20000000c00 */
[----:B------:R-:W-:Y:S04]  /*9980*/  @P6 LEA R0, R0, UR46, 0x3 ;  /* 0x0000002e00006c11 */ /* 0x000fe8000f8e18ff */
[----:B------:R-:W-:Y:S01]  /*9990*/  @P6 IADD3 R0, PT, PT, R0, 0x60, RZ ;  /* 0x0000006000006810 */ /* 0x000fe20007ffe0ff */
[----:B------:R-:W-:Y:S01]  /*99a0*/  @!PT LDS RZ, [RZ] ;  /* 0x00000000fffff984 */ /* 0x000fe20000000800 */
[----:B------:R-:W-:Y:S01]  /*99b0*/  @!PT LDS RZ, [RZ] ;  /* 0x00000000fffff984 */ /* 0x000fe20000000800 */
[----:B------:R-:W-:Y:S01]  /*99c0*/  @!PT LDS RZ, [RZ] ;  /* 0x00000000fffff984 */ /* 0x000fe20000000800 */
[----:B------:R-:W-:Y:S01]  /*99d0*/  @!PT LDS RZ, [RZ] ;  /* 0x00000000fffff984 */ /* 0x000fe20000000800 */
[----:B------:R4:W-:Y:S06]  /*99e0*/  MEMBAR.ALL.CTA ;  /* 0x0000000000007992 */ /* 0x0009ec0000008000 */
[----:B----4-:R-:W4:Y:S01]  /*99f0*/  FENCE.VIEW.ASYNC.S ;  /* 0x00000000000073c6 */ /* 0x010f220000000000 */
[----:B-1----:R-:W-:Y:S01]  /*9a00*/  @P6 PRMT R0, R165, 0x654, R0 ;  /* 0x00000654a5006816 */ /* 0x002fe20000000000 */
[----:B----4-:R-:W-:Y:S06]  /*9a10*/  BAR.SYNC.DEFER_BLOCKING 0x1, 0x80 ;  /* 0x0042000000007b1d */ /* 0x010fec0000010000 */
[----:B------:R-:W-:Y:S05]  /*9a20*/  @P0 BRA `(.L_x_127) ;  /* 0x0000000000280947 */ /* 0x000fea0003800000 */
[----:B------:R-:W1:Y:S01]  /*9a30*/  LDCU.64 UR6, c[0x0][0x348] ;  /* 0x00006900ff0677ac */ /* 0x000e620008000a00 */
[----:B------:R-:W-:Y:S02]  /*9a40*/  UIADD3 UR9, UPT, UPT, UR53, UR40, URZ ;  /* 0x0000002835097290 */ /* 0x000fe4000fffe0ff */
[----:B------:R-:W-:Y:S01]  /*9a50*/  UIADD3 UR8, UPT, UPT, UR46, 0x4400, URZ ;  /* 0x000044002e087890 */ /* 0x000fe2000fffe0ff */
[----:B------:R-:W-:Y:S01]  /*9a60*/  UMOV UR10, UR50 ;  /* 0x00000032000a7c82 */ /* 0x000fe20008000000 */
[----:B------:R-:W-:Y:S01]  /*9a70*/  UMOV UR11, UR36 ;  /* 0x00000024000b7c82 */ /* 0x000fe20008000000 */
[----:B-1----:R-:W-:Y:S04]  /*9a80*/  UIADD3 UR4, UP0, UPT, UR6, 0xa80, URZ ;  /* 0x00000a8006047890 */ /* 0x002fe8000ff1e0ff */
[----:B------:R-:W-:Y:S09]  /*9a90*/  UIADD3.X UR5, UPT, UPT, URZ, UR7, URZ, UP0, !UPT ;  /* 0x00000007ff057290 */ /* 0x000ff200087fe4ff */
[----:B------:R1:W-:Y:S01]  /*9aa0*/  UTMASTG.3D [UR8], [UR4] ;  /* 0x00000008040073b5 */ /* 0x0003e20008010000 */
[----:B------:R0:W-:Y:S01]  /*9ab0*/  UTMACMDFLUSH ;  /* 0x00000000000079b7 */ /* 0x0001e20000000000 */
[----:B-1----:R-:W-:Y:S04]  /*9ac0*/  DEPBAR.LE SB0, 0x1 ;  /* 0x000080400000791a */ /* 0x002fe80000000000 */
.L_x_127:
[----:B------:R-:W-:Y:S05]  /*9ad0*/  BSYNC.RECONVERGENT B0 ;  /* 0x0000000000007941 */ /* 0x000fea0003800200 */
.L_x_126:
[----:B------:R-:W-:Y:S01]  /*9ae0*/  BAR.SYNC.DEFER_BLOCKING 0x1, 0x80 ;  /* 0x0042000000007b1d */ /* 0x000fe20000010000 */
[----:B------:R-:W-:Y:S02]  /*9af0*/  UIADD3 UR5, UPT, UPT, UR52, 0x1, URZ ;  /* 0x0000000134057890 */ /* 0x000fe4000fffe0ff */
[----:B------:R-:W-:Y:S02]  /*9b00*/  UISETP.NE.AND UP0, UPT, UR39, URZ, UPT ;  /* 0x000000ff2700728c */ /* 0x000fe4000bf05270 */
[----:B------:R-:W-:Y:S04]  /*9b10*/  UISETP.NE.AND UP1, UPT, UR5, 0x4, UPT ;  /* 0x000000040500788c */ /* 0x000fe8000bf25270 */
[----:B------:R-:W-:Y:S01]  /*9b20*/  USEL UR47, UR5, URZ, UP1 ;  /* 0x000000ff052f7287 */ /* 0x000fe20008800000 */
[----:B------:R1:W-:Y:S01]  /*9b30*/  @P6 SYNCS.ARRIVE.TRANS64.RED.A1T0 RZ, [R0+URZ], RZ ;  /* 0x000000ff00ff69a7 */ /* 0x0003e200081004ff */
[----:B------:R-:W-:Y:S01]  /*9b40*/  UMOV UR4, 0x40 ;  /* 0x0000004000047882 */ /* 0x000fe20000000000 */
[----:B------:R-:W-:Y:S01]  /*9b50*/  BSSY B1, `(.L_x_128) ;  /* 0x0000021000017945 */ /* 0x000fe20003800000 */
[----:B------:R-:W-:Y:S01]  /*9b60*/  USEL UR40, UR4, 0x80, !UP0 ;  /* 0x0000008004287887 */ /* 0x000fe2000c000000 */
[----:B------:R-:W4:Y:S02]  /*9b70*/  @P6 SYNCS.PHASECHK.TRANS64.TRYWAIT P0, [R95+URZ+0x40], R70 ;  /* 0x000040465f0065a7 */ /* 0x000f2400080011ff */
[----:B----4-:R-:W-:Y:S01]  /*9b80*/  @P6 SEL R79, RZ, 0x1, !P0 ;  /* 0x00000001ff4f6807 */ /* 0x010fe20004000000 */
[----:B-1----:R-:W-:Y:S08]  /*9b90*/  @!P6 BRA `(.L_x_129) ;  /* 0x000000000070e947 */ /* 0x002ff00003800000 */
        /* <DEDUP_REMOVED lines=9> */
[----:B------:R-:W-:Y:S04]  /*9c30*/  SHF.L.U32 R6, R149, 0x1f, RZ ;  /* 0x0000001f95067819 */ /* 0x000fe800000006ff */
[----:B------:R-:W1:Y:S02]  /*9c40*/  SYNCS.PHASECHK.TRANS64.TRYWAIT P0, [R95+URZ+0x40], R6 ;  /* 0x000040065f0075a7 */ /* 0x000e6400080011ff */
[----:B-1----:R-:W-:Y:S05]  /*9c50*/  @!P0 BRA `(.L_x_132) ;  /* 0x0000003400848947 */ /* 0x002fea0003800000 */
.L_x_131:
[----:B------:R-:W-:Y:S05]  /*9c60*/  BSYNC B0 ;  /* 0x0000000000007941 */ /* 0x000fea0003800000 */
.L_x_130:
[----:B------:R-:W-:Y:S01]  /*9c70*/  ISETP.NE.AND P0, PT, R93, RZ, PT ;  /* 0x000000ff5d00720c */ /* 0x000fe20003f05270 */
[----:B------:R-:W-:Y:S11]  /*9c80*/  VIADD R77, R77, 0x1 ;  /* 0x000000014d4d7836 */ /* 0x000ff60000000000 */
[----:B------:R-:W-:Y:S01]  /*9c90*/  @!UPT UIADD3 URZ, UPT, UPT, URZ, URZ, URZ ;  /* 0x000000fffffff290 */ /* 0x000fe2000fffe0ff */
[----:B------:R4:W2:Y:S01]  /*9ca0*/  @P0 LDS.128 R84, [R4+UR46+0x400] ;  /* 0x0004002e04540984 */ /* 0x0008a20008000c00 */
[--C-:B------:R-:W-:Y:S01]  /*9cb0*/  @P0 IMAD.IADD R7, R92, 0x1, R3.reuse ;  /* 0x000000015c070824 */ /* 0x100fe200078e0203 */
[C---:B-1----:R-:W-:Y:S01]  /*9cc0*/  @P0 IADD3 R6, PT, PT, R94.reuse, R5, RZ ;  /* 0x000000055e060210 */ /* 0x042fe20007ffe0ff */
[C---:B------:R-:W-:Y:S01]  /*9cd0*/  @P0 IMAD.IADD R8, R94.reuse, 0x1, R3 ;  /* 0x000000015e080824 */ /* 0x040fe200078e0203 */
[----:B------:R4:W1:Y:S02]  /*9ce0*/  @P0 LDS.128 R80, [R0+0x400] ;  /* 0x0004000000500984 */ /* 0x0008640000000c00 */
[----:B------:R-:W-:Y:S02]  /*9cf0*/  @P0 IADD3 R9, PT, PT, R94, R7, RZ ;  /* 0x000000075e090210 */ /* 0x000fe40007ffe0ff */
[----:B------:R4:W1:Y:S04]  /*9d00*/  @P0 LDS.128 R88, [R5+0x400] ;  /* 0x0004000005580984 */ /* 0x0008680000000c00 */
[----:B------:R4:W1:Y:S04]  /*9d10*/  @P0 LDS.128 R96, [R6+0x400] ;  /* 0x0004000006600984 */ /* 0x0008680000000c00 */
[----:B------:R4:W1:Y:S04]  /*9d20*/  @P0 LDS.128 R104, [R3+0x400] ;  /* 0x0004000003680984 */ /* 0x0008680000000c00 */
[----:B------:R4:W1:Y:S04]  /*9d30*/  @P0 LDS.128 R112, [R8+0x400] ;  /* 0x0004000008700984 */ /* 0x0008680000000c00 */
[----:B------:R4:W1:Y:S04]  /*9d40*/  @P0 LDS.128 R120, [R7+0x400] ;  /* 0x0004000007780984 */ /* 0x0008680000000c00 */
[----:B------:R4:W1:Y:S02]  /*9d50*/  @P0 LDS.128 R128, [R9+0x400] ;  /* 0x0004000009800984 */ /* 0x0008640000000c00 */
.L_x_129:
[----:B------:R-:W-:Y:S05]  /*9d60*/  BSYNC B1 ;  /* 0x0000000000017941 */ /* 0x000fea0003800000 */
.L_x_128:
        /* <DEDUP_REMOVED lines=21> */
.L_x_133:
[----:B--2---:R-:W-:Y:S01]  /*9ec0*/  SHF.L.U32 R70, R84, 0x10, RZ ;  /* 0x0000001054467819 */ /* 0x004fe200000006ff */
[----:B------:R-:W-:Y:S05]  /*9ed0*/  WARPSYNC.ALL ;  /* 0x0000000000007948 */ /* 0x000fea0003800000 */
[----:B------:R-:W-:Y:S01]  /*9ee0*/  R2UR UR4, R16 ;  /* 0x00000000100472ca */ /* 0x000fe200000e0000 */
[----:B------:R-:W-:Y:S01]  /*9ef0*/  BSSY.RECONVERGENT B0, `(.L_x_134) ;  /* 0x0000103000007945 */ /* 0x000fe20003800200 */
[----:B---3--:R-:W-:Y:S02]  /*9f00*/  LOP3.LUT R72, R87, 0xffff0000, RZ, 0xc0, !PT ;  /* 0xffff000057487812 */ /* 0x008fe400078ec0ff */
[----:B------:R-:W-:Y:S02]  /*9f10*/  ISETP.NE.AND P6, PT, R157, RZ, PT ;  /* 0x000000ff9d00720c */ /* 0x000fe40003fc5270 */
[----:B------:R-:W-:Y:S07]  /*9f20*/  ISETP.NE.AND P0, PT, R152, RZ, PT ;  /* 0x000000ff9800720c */ /* 0x000fee0003f05270 */
[----:B------:R-:W2:Y:S02]  /*9f30*/  LDTM.x64 R4, tmem[UR4] ;  /* 0x00000004000479ee */ /* 0x000ea40008340000 */
[----:B--2---:R-:W-:Y:S01]  /*9f40*/  FMUL R0, R68, R4 ;  /* 0x0000000444007220 */ /* 0x004fe20000400000 */
[----:B------:R-:W-:Y:S01]  /*9f50*/  LOP3.LUT R4, R84, 0xffff0000, RZ, 0xc0, !PT ;  /* 0xffff000054047812 */ /* 0x000fe200078ec0ff */
[C---:B------:R-:W-:Y:S01]  /*9f60*/  FMUL R3, R68.reuse, R5 ;  /* 0x0000000544037220 */ /* 0x040fe20000400000 */
[----:B------:R-:W-:Y:S01]  /*9f70*/  SHF.L.U32 R5, R85, 0x10, RZ ;  /* 0x0000001055057819 */ /* 0x000fe200000006ff */
[----:B------:R-:W-:Y:S01]  /*9f80*/  FFMA R0, R71, R70, R0 ;  /* 0x0000004647007223 */ /* 0x000fe20000000000 */
[----:B------:R-:W-:Y:S01]  /*9f90*/  LOP3.LUT R70, R85, 0xffff0000, RZ, 0xc0, !PT ;  /* 0xffff000055467812 */ /* 0x000fe200078ec0ff */
[C---:B------:R-:W-:Y:S01]  /*9fa0*/  FMUL R6, R68.reuse, R6 ;  /* 0x0000000644067220 */ /* 0x040fe20000400000 */
[C---:B------:R-:W-:Y:S01]  /*9fb0*/  FFMA R3, R71.reuse, R4, R3 ;  /* 0x0000000447037223 */ /* 0x040fe20000000003 */
[C---:B------:R-:W-:Y:S01]  /*9fc0*/  FMUL R7, R68.reuse, R7 ;  /* 0x0000000744077220 */ /* 0x040fe20000400000 */
[----:B------:R-:W-:Y:S01]  /*9fd0*/  FMUL R4, R68, R8 ;  /* 0x0000000844047220 */ /* 0x000fe20000400000 */
[C---:B------:R-:W-:Y:S01]  /*9fe0*/  LOP3.LUT R8, R86.reuse, 0xffff0000, RZ, 0xc0, !PT ;  /* 0xffff000056087812 */ /* 0x040fe200078ec0ff */
[C---:B------:R-:W-:Y:S01]  /*9ff0*/  FFMA R6, R71.reuse, R5, R6 ;  /* 0x0000000547067223 */ /* 0x040fe20000000006 */
[----:B------:R-:W-:Y:S01]  /*a000*/  SHF.L.U32 R5, R86, 0x10, RZ ;  /* 0x0000001056057819 */ /* 0x000fe200000006ff */
[----:B------:R-:W-:Y:S01]  /*a010*/  FFMA R7, R71, R70, R7 ;  /* 0x0000004647077223 */ /* 0x000fe20000000007 */
[----:B------:R-:W-:Y:S01]  /*a020*/  F2FP.BF16.F32.PACK_AB R100, R3, R0 ;  /* 0x000000000364723e */ /* 0x000fe200000010ff */
[----:B------:R-:W-:Y:S01]  /*a030*/  FMUL R0, R68, R9 ;  /* 0x0000000944007220 */ /* 0x000fe20000400000 */
[----:B------:R-:W-:Y:S01]  /*a040*/  SHF.L.U32 R70, R87, 0x10, RZ ;  /* 0x0000001057467819 */ /* 0x000fe200000006ff */
[----:B------:R-:W-:Y:S01]  /*a050*/  FFMA R4, R71, R5, R4 ;  /* 0x0000000547047223 */ /* 0x000fe20000000004 */
[----:B------:R-:W-:Y:S01]  /*a060*/  F2FP.BF16.F32.PACK_AB R101, R7, R6 ;  /* 0x000000060765723e */ /* 0x000fe200000010ff */
[C---:B------:R-:W-:Y:S01]  /*a070*/  FFMA R0, R71.reuse, R8, R0 ;  /* 0x0000000847007223 */ /* 0x040fe20000000000 */
[----:B-1----:R-:W-:Y:S01]  /*a080*/  SHF.L.U32 R8, R80, 0x10, RZ ;  /* 0x0000001050087819 */ /* 0x002fe200000006ff */
[----:B------:R-:W-:Y:S01]  /*a090*/  FMUL R3, R68, R10 ;  /* 0x0000000a44037220 */ /* 0x000fe20000400000 */
[----:B------:R-:W-:Y:S01]  /*a0a0*/  LOP3.LUT R10, R80, 0xffff0000, RZ, 0xc0, !PT ;  /* 0xffff0000500a7812 */ /* 0x000fe200078ec0ff */
[----:B------:R-:W-:Y:S01]  /*a0b0*/  FMUL R5, R68, R11 ;  /* 0x0000000b44057220 */ /* 0x000fe20000400000 */
[----:B------:R-:W-:Y:S01]  /*a0c0*/  F2FP.BF16.F32.PACK_AB R102, R0, R4 ;  /* 0x000000040066723e */ /* 0x000fe200000010ff */
[C---:B------:R-:W-:Y:S01]  /*a0d0*/  FMUL R6, R68.reuse, R12 ;  /* 0x0000000c44067220 */ /* 0x040fe20000400000 */
[C---:B------:R-:W-:Y:S01]  /*a0e0*/  FMUL R7, R68.reuse, R13 ;  /* 0x0000000d44077220 */ /* 0x040fe20000400000 */
[----:B------:R-:W-:Y:S01]  /*a0f0*/  FFMA R3, R71, R70, R3 ;  /* 0x0000004647037223 */ /* 0x000fe20000000003 */
[----:B------:R-:W-:Y:S01]  /*a100*/  SHF.L.U32 R70, R81, 0x10, RZ ;  /* 0x0000001051467819 */ /* 0x000fe200000006ff */
[C---:B------:R-:W-:Y:S01]  /*a110*/  FFMA R5, R71.reuse, R72, R5 ;  /* 0x0000004847057223 */ /* 0x040fe20000000005 */
[C---:B------:R-:W-:Y:S01]  /*a120*/  FFMA R6, R71.reuse, R8, R6 ;  /* 0x0000000847067223 */ /* 0x040fe20000000006 */
[C---:B------:R-:W-:Y:S01]  /*a130*/  FMUL R0, R68.reuse, R14 ;  /* 0x0000000e44007220 */ /* 0x040fe20000400000 */
[----:B------:R-:W-:Y:S01]  /*a140*/  FFMA R7, R71, R10, R7 ;  /* 0x0000000a47077223 */ /* 0x000fe20000000007 */
[C---:B------:R-:W-:Y:S01]  /*a150*/  FMUL R14, R68.reuse, R24 ;  /* 0x00000018440e7220 */ /* 0x040fe20000400000 */
[----:B------:R-:W-:Y:S01]  /*a160*/  F2FP.BF16.F32.PACK_AB R103, R5, R3 ;  /* 0x000000030567723e */ /* 0x000fe200000010ff */
[C---:B------:R-:W-:Y:S01]  /*a170*/  FMUL R24, R68.reuse, R34 ;  /* 0x0000002244187220 */ /* 0x040fe20000400000 */
[C---:B------:R-:W-:Y:S01]  /*a180*/  FMUL R34, R68.reuse, R44 ;  /* 0x0000002c44227220 */ /* 0x040fe20000400000 */
[C---:B------:R-:W-:Y:S01]  /*a190*/  FMUL R44, R68.reuse, R54 ;  /* 0x00000036442c7220 */ /* 0x040fe20000400000 */
[C---:B------:R-:W-:Y:S01]  /*a1a0*/  FMUL R54, R68.reuse, R64 ;  /* 0x0000004044367220 */ /* 0x040fe20000400000 */
[----:B------:R-:W-:Y:S01]  /*a1b0*/  F2FP.BF16.F32.PACK_AB R64, R7, R6 ;  /* 0x000000060740723e */ /* 0x000fe200000010ff */
[----:B------:R-:W-:Y:S01]  /*a1c0*/  STS.128 [R164+UR46+0x8400], R100 ;  /* 0x00840064a4007988 */ /* 0x000fe20008000c2e */
[----:B------:R-:W-:Y:S01]  /*a1d0*/  LOP3.LUT R6, R81, 0xffff0000, RZ, 0xc0, !PT ;  /* 0xffff000051067812 */ /* 0x000fe200078ec0ff */
[----:B------:R-:W-:Y:S01]  /*a1e0*/  FMUL R3, R68, R15 ;  /* 0x0000000f44037220 */ /* 0x000fe20000400000 */
[----:B------:R-:W-:Y:S01]  /*a1f0*/  SHF.L.U32 R7, R82, 0x10, RZ ;  /* 0x0000001052077819 */ /* 0x000fe200000006ff */
[C---:B------:R-:W-:Y:S01]  /*a200*/  FMUL R8, R68.reuse, R18 ;  /* 0x0000001244087220 */ /* 0x040fe20000400000 */
[C---:B------:R-:W-:Y:S01]  /*a210*/  FFMA R0, R71.reuse, R70, R0 ;  /* 0x0000004647007223 */ /* 0x040fe20000000000 */
[C---:B------:R-:W-:Y:S01]  /*a220*/  FMUL R9, R68.reuse, R19 ;  /* 0x0000001344097220 */ /* 0x040fe20000400000 */
[----:B------:R-:W-:Y:S01]  /*a230*/  FMUL R18, R68, R28 ;  /* 0x0000001c44127220 */ /* 0x000fe20000400000 */
[----:B------:R-:W-:Y:S01]  /*a240*/  FFMA R3, R71, R6, R3 ;  /* 0x0000000647037223 */ /* 0x000fe20000000003 */
[----:B------:R-:W-:Y:S01]  /*a250*/  LOP3.LUT R6, R88, 0xffff0000, RZ, 0xc0, !PT ;  /* 0xffff000058067812 */ /* 0x000fe200078ec0ff */
[C---:B------:R-:W-:Y:S01]  /*a260*/  FMUL R10, R68.reuse, R20 ;  /* 0x00000014440a7220 */ /* 0x040fe20000400000 */
        /* <DEDUP_REMOVED lines=10> */
[----:B------:R-:W-:Y:S01]  /*a310*/  FMUL R48, R68, R58 ;  /* 0x0000003a44307220 */ /* 0x000fe20000400000 */
[----:B------:R-:W-:Y:S01]  /*a320*/  LOP3.LUT R58, R82, 0xffff0000, RZ, 0xc0, !PT ;  /* 0xffff0000523a7812 */ /* 0x000fe200078ec0ff */
[C---:B------:R-:W-:Y:S01]  /*a330*/  FMUL R4, R68.reuse, R16 ;  /* 0x0000001044047220 */ /* 0x040fe20000400000 */
[C---:B------:R-:W-:Y:S01]  /*a340*/  FMUL R40, R68.reuse, R50 ;  /* 0x0000003244287220 */ /* 0x040fe20000400000 */
[C---:B------:R-:W-:Y:S01]  /*a350*/  FMUL R45, R68.reuse, R55 ;  /* 0x00000037442d7220 */ /* 0x040fe20000400000 */
[C---:B------:R-:W-:Y:S01]  /*a360*/  FMUL R49, R68.reuse, R59 ;  /* 0x0000003b44317220 */ /* 0x040fe20000400000 */
[----:B------:R-:W-:Y:S01]  /*a370*/  SHF.L.U32 R59, R83, 0x10, RZ ;  /* 0x00000010533b7819 */ /* 0x000fe200000006ff */
[C---:B------:R-:W-:Y:S01]  /*a380*/  FMUL R55, R68.reuse, R65 ;  /* 0x0000004144377220 */ /* 0x040fe20000400000 */
[----:B------:R-:W-:Y:S01]  /*a390*/  F2FP.BF16.F32.PACK_AB R65, R3, R0 ;  /* 0x000000000341723e */ /* 0x000fe200000010ff */
[----:B------:R-:W-:Y:S01]  /*a3a0*/  FMUL R5, R68, R17 ;  /* 0x0000001144057220 */ /* 0x000fe20000400000 */
[----:B------:R-:W-:Y:S01]  /*a3b0*/  SHF.L.U32 R0, R88, 0x10, RZ ;  /* 0x0000001058007819 */ /* 0x000fe200000006ff */
[C---:B------:R-:W-:Y:S01]  /*a3c0*/  FMUL R50, R68.reuse, R60 ;  /* 0x0000003c44327220 */ /* 0x040fe20000400000 */
[----:B------:R-:W-:Y:S01]  /*a3d0*/  LOP3.LUT R60, R83, 0xffff0000, RZ, 0xc0, !PT ;  /* 0xffff0000533c7812 */ /* 0x000fe200078ec0ff */
[----:B------:R-:W-:Y:S01]  /*a3e0*/  FFMA R4, R71, R7, R4 ;  /* 0x0000000747047223 */ /* 0x000fe20000000004 */
[----:B------:R-:W-:Y:S01]  /*a3f0*/  SHF.L.U32 R3, R89, 0x10, RZ ;  /* 0x0000001059037819 */ /* 0x000fe200000006ff */
[C---:B------:R-:W-:Y:S01]  /*a400*/  FFMA R5, R71.reuse, R58, R5 ;  /* 0x0000003a47057223 */ /* 0x040fe20000000005 */
[C---:B------:R-:W-:Y:S01]  /*a410*/  FFMA R8, R71.reuse, R59, R8 ;  /* 0x0000003b47087223 */ /* 0x040fe20000000008 */
[C---:B------:R-:W-:Y:S01]  /*a420*/  FFMA R9, R71.reuse, R60, R9 ;  /* 0x0000003c47097223 */ /* 0x040fe20000000009 */
[----:B------:R-:W-:Y:S01]  /*a430*/  FFMA R10, R71, R0, R10 ;  /* 0x00000000470a7223 */ /* 0x000fe2000000000a */
[----:B------:R-:W-:Y:S01]  /*a440*/  LOP3.LUT R0, R89, 0xffff0000, RZ, 0xc0, !PT ;  /* 0xffff000059007812 */ /* 0x000fe200078ec0ff */
[C---:B------:R-:W-:Y:S01]  /*a450*/  FMUL R11, R68.reuse, R21 ;  /* 0x00000015440b7220 */ /* 0x040fe20000400000 */
[C---:B------:R-:W-:Y:S01]  /*a460*/  FMUL R12, R68.reuse, R22 ;  /* 0x00000016440c7220 */ /* 0x040fe20000400000 */
[C---:B------:R-:W-:Y:S01]  /*a470*/  FMUL R13, R68.reuse, R23 ;  /* 0x00000017440d7220 */ /* 0x040fe20000400000 */
[C---:B------:R-:W-:Y:S01]  /*a480*/  FMUL R16, R68.reuse, R26 ;  /* 0x0000001a44107220 */ /* 0x040fe20000400000 */
[C---:B------:R-:W-:Y:S01]  /*a490*/  FMUL R26, R68.reuse, R36 ;  /* 0x00000024441a7220 */ /* 0x040fe20000400000 */
[----:B------:R-:W-:Y:S01]  /*a4a0*/  FFMA R11, R71, R6, R11 ;  /* 0x00000006470b7223 */ /* 0x000fe2000000000b */
[----:B------:R-:W-:Y:S01]  /*a4b0*/  LOP3.LUT R6, R99, 0xffff0000, RZ, 0xc0, !PT ;  /* 0xffff000063067812 */ /* 0x000fe200078ec0ff */
[----:B------:R-:W-:Y:S01]  /*a4c0*/  FMUL R36, R68, R46 ;  /* 0x0000002e44247220 */ /* 0x000fe20000400000 */
[----:B------:R-:W-:Y:S01]  /*a4d0*/  FFMA R12, R71, R3, R12 ;  /* 0x00000003470c7223 */ /* 0x000fe2000000000c */
[----:B------:R-:W-:Y:S01]  /*a4e0*/  SHF.L.U32 R3, R90, 0x10, RZ ;  /* 0x000000105a037819 */ /* 0x000fe200000006ff */
[C---:B------:R-:W-:Y:S01]  /*a4f0*/  FMUL R46, R68.reuse, R56 ;  /* 0x00000038442e7220 */ /* 0x040fe20000400000 */
[----:B------:R-:W-:Y:S01]  /*a500*/  FMUL R56, R68, R66 ;  /* 0x0000004244387220 */ /* 0x000fe20000400000 */
[----:B------:R-:W-:Y:S01]  /*a510*/  F2FP.BF16.F32.PACK_AB R66, R5, R4 ;  /* 0x000000040542723e */ /* 0x000fe200000010ff */
[C---:B------:R-:W-:Y:S01]  /*a520*/  FFMA R13, R71.reuse, R0, R13 ;  /* 0x00000000470d7223 */ /* 0x040fe2000000000d */
[----:B------:R-:W-:Y:S01]  /*a530*/  LOP3.LUT R0, R90, 0xffff0000, RZ, 0xc0, !PT ;  /* 0xffff00005a007812 */ /* 0x000fe200078ec0ff */
[----:B------:R-:W-:Y:S01]  /*a540*/  FFMA R14, R71, R3, R14 ;  /* 0x00000003470e7223 */ /* 0x000fe2000000000e */
[C---:B------:R-:W-:Y:S01]  /*a550*/  SHF.L.U32 R5, R91.reuse, 0x10, RZ ;  /* 0x000000105b057819 */ /* 0x040fe200000006ff */
[----:B------:R-:W-:Y:S01]  /*a560*/  FMUL R17, R68, R27 ;  /* 0x0000001b44117220 */ /* 0x000fe20000400000 */
[----:B------:R-:W-:Y:S01]  /*a570*/  LOP3.LUT R4, R91, 0xffff0000, RZ, 0xc0, !PT ;  /* 0xffff00005b047812 */ /* 0x000fe200078ec0ff */
[C---:B------:R-:W-:Y:S01]  /*a580*/  FFMA R15, R71.reuse, R0, R15 ;  /* 0x00000000470f7223 */ /* 0x040fe2000000000f */
[C---:B------:R-:W-:Y:S01]  /*a590*/  SHF.L.U32 R0, R96.reuse, 0x10, RZ ;  /* 0x0000001060007819 */ /* 0x040fe200000006ff */
[----:B------:R-:W-:Y:S01]  /*a5a0*/  FFMA R16, R71, R5, R16 ;  /* 0x0000000547107223 */ /* 0x000fe20000000010 */
[----:B------:R-:W-:Y:S01]  /*a5b0*/  SHF.L.U32 R3, R97, 0x10, RZ ;  /* 0x0000001061037819 */ /* 0x000fe200000006ff */
[----:B------:R-:W-:Y:S01]  /*a5c0*/  FFMA R17, R71, R4, R17 ;  /* 0x0000000447117223 */ /* 0x000fe20000000011 */
[----:B------:R-:W-:Y:S01]  /*a5d0*/  LOP3.LUT R4, R96, 0xffff0000, RZ, 0xc0, !PT ;  /* 0xffff000060047812 */ /* 0x000fe200078ec0ff */
[C---:B------:R-:W-:Y:S01]  /*a5e0*/  FMUL R27, R68.reuse, R37 ;  /* 0x00000025441b7220 */ /* 0x040fe20000400000 */
[----:B------:R-:W-:Y:S01]  /*a5f0*/  SHF.L.U32 R5, R99, 0x10, RZ ;  /* 0x0000001063057819 */ /* 0x000fe200000006ff */
[C---:B------:R-:W-:Y:S01]  /*a600*/  FMUL R37, R68.reuse, R47 ;  /* 0x0000002f44257220 */ /* 0x040fe20000400000 */
[C---:B------:R-:W-:Y:S01]  /*a610*/  FMUL R47, R68.reuse, R57 ;  /* 0x00000039442f7220 */ /* 0x040fe20000400000 */
[----:B------:R-:W-:Y:S01]  /*a620*/  FMUL R57, R68, R67 ;  /* 0x0000004344397220 */ /* 0x000fe20000400000 */
[----:B------:R-:W-:Y:S01]  /*a630*/  F2FP.BF16.F32.PACK_AB R67, R9, R8 ;  /* 0x000000080943723e */ /* 0x000fe200000010ff */
[----:B------:R-:W-:Y:S01]  /*a640*/  FFMA R18, R71, R0, R18 ;  /* 0x0000000047127223 */ /* 0x000fe20000000012 */
[----:B------:R-:W-:Y:S01]  /*a650*/  LOP3.LUT R0, R97, 0xffff0000, RZ, 0xc0, !PT ;  /* 0xffff000061007812 */ /* 0x000fe200078ec0ff */
[C---:B------:R-:W-:Y:S01]  /*a660*/  FFMA R19, R71.reuse, R4, R19 ;  /* 0x0000000447137223 */ /* 0x040fe20000000013 */
[C---:B------:R-:W-:Y:S01]  /*a670*/  LOP3.LUT R4, R98.reuse, 0xffff0000, RZ, 0xc0, !PT ;  /* 0xffff000062047812 */ /* 0x040fe200078ec0ff */
[----:B------:R-:W-:Y:S01]  /*a680*/  FFMA R20, R71, R3, R20 ;  /* 0x0000000347147223 */ /* 0x000fe20000000014 */
[----:B------:R-:W-:Y:S01]  /*a690*/  SHF.L.U32 R3, R98, 0x10, RZ ;  /* 0x0000001062037819 */ /* 0x000fe200000006ff */
[C---:B------:R-:W-:Y:S01]  /*a6a0*/  FMUL R21, R68.reuse, R31 ;  /* 0x0000001f44157220 */ /* 0x040fe20000400000 */
[----:B------:R-:W-:Y:S01]  /*a6b0*/  F2FP.BF16.F32.PACK_AB R8, R11, R10 ;  /* 0x0000000a0b08723e */ /* 0x000fe200000010ff */
[C---:B------:R-:W-:Y:S01]  /*a6c0*/  FMUL R22, R68.reuse, R32 ;  /* 0x0000002044167220 */ /* 0x040fe20000400000 */
[----:B------:R-:W-:Y:S01]  /*a6d0*/  F2FP.BF16.F32.PACK_AB R9, R13, R12 ;  /* 0x0000000c0d09723e */ /* 0x000fe200000010ff */
[----:B------:R-:W-:Y:S01]  /*a6e0*/  STS.128 [R163+0x8400], R64 ;  /* 0x00840040a3007388 */ /* 0x000fe20000000c00 */
[----:B------:R-:W-:Y:S01]  /*a6f0*/  F2FP.BF16.F32.PACK_AB R10, R15, R14 ;  /* 0x0000000e0f0a723e */ /* 0x000fe200000010ff */
[----:B------:R-:W-:Y:S01]  /*a700*/  FMUL R23, R68, R33 ;  /* 0x0000002144177220 */ /* 0x000fe20000400000 */
[----:B------:R-:W-:Y:S01]  /*a710*/  F2FP.BF16.F32.PACK_AB R11, R17, R16 ;  /* 0x00000010110b723e */ /* 0x000fe200000010ff */
[----:B------:R-:W-:Y:S01]  /*a720*/  FFMA R21, R71, R0, R21 ;  /* 0x0000000047157223 */ /* 0x000fe20000000015 */
[----:B------:R-:W-:Y:S01]  /*a730*/  F2FP.BF16.F32.PACK_AB R12, R19, R18 ;  /* 0x00000012130c723e */ /* 0x000fe200000010ff */
[C---:B------:R-:W-:Y:S01]  /*a740*/  FFMA R22, R71.reuse, R3, R22 ;  /* 0x0000000347167223 */ /* 0x040fe20000000016 */
[C---:B------:R-:W-:Y:S01]  /*a750*/  SHF.L.U32 R0, R104.reuse, 0x10, RZ ;  /* 0x0000001068007819 */ /* 0x040fe200000006ff */
[----:B------:R-:W-:Y:S01]  /*a760*/  FFMA R23, R71, R4, R23 ;  /* 0x0000000447177223 */ /* 0x000fe20000000017 */
[----:B------:R-:W-:Y:S01]  /*a770*/  F2FP.BF16.F32.PACK_AB R13, R21, R20 ;  /* 0x00000014150d723e */ /* 0x000fe200000010ff */
[C---:B------:R-:W-:Y:S01]  /*a780*/  FFMA R24, R71.reuse, R5, R24 ;  /* 0x0000000547187223 */ /* 0x040fe20000000018 */
[----:B------:R-:W-:Y:S01]  /*a790*/  LOP3.LUT R4, R104, 0xffff0000, RZ, 0xc0, !PT ;  /* 0xffff000068047812 */ /* 0x000fe200078ec0ff */
[----:B------:R-:W-:Y:S01]  /*a7a0*/  FFMA R25, R71, R6, R25 ;  /* 0x0000000647197223 */ /* 0x000fe20000000019 */
[----:B------:R-:W-:Y:S01]  /*a7b0*/  F2FP.BF16.F32.PACK_AB R14, R23, R22 ;  /* 0x00000016170e723e */ /* 0x000fe200000010ff */
[----:B------:R1:W-:Y:S01]  /*a7c0*/  STS.128 [R162+0x8400], R8 ;  /* 0x00840008a2007388 */ /* 0x0003e20000000c00 */
[----:B------:R-:W-:Y:S01]  /*a7d0*/  SHF.L.U32 R3, R105, 0x10, RZ ;  /* 0x0000001069037819 */ /* 0x000fe200000006ff */
[----:B------:R-:W-:Y:S01]  /*a7e0*/  FFMA R26, R71, R0, R26 ;  /* 0x00000000471a7223 */ /* 0x000fe2000000001a */
[----:B------:R-:W-:Y:S01]  /*a7f0*/  F2FP.BF16.F32.PACK_AB R15, R25, R24 ;  /* 0x00000018190f723e */ /* 0x000fe200000010ff */
[----:B------:R-:W-:Y:S01]  /*a800*/  FFMA R27, R71, R4, R27 ;  /* 0x00000004471b7223 */ /* 0x000fe2000000001b */
[----:B------:R-:W-:Y:S01]  /*a810*/  LOP3.LUT R0, R105, 0xffff0000, RZ, 0xc0, !PT ;  /* 0xffff000069007812 */ /* 0x000fe200078ec0ff */
[C---:B------:R-:W-:Y:S01]  /*a820*/  FFMA R28, R71.reuse, R3, R28 ;  /* 0x00000003471c7223 */ /* 0x040fe2000000001c */
[C---:B------:R-:W-:Y:S01]  /*a830*/  SHF.L.U32 R3, R106.reuse, 0x10, RZ ;  /* 0x000000106a037819 */ /* 0x040fe200000006ff */
[----:B------:R2:W-:Y:S01]  /*a840*/  STS.128 [R161+0x8400], R12 ;  /* 0x0084000ca1007388 */ /* 0x0005e20000000c00 */
[----:B------:R-:W-:Y:S01]  /*a850*/  LOP3.LUT R4, R106, 0xffff0000, RZ, 0xc0, !PT ;  /* 0xffff00006a047812 */ /* 0x000fe200078ec0ff */
[----:B------:R-:W-:Y:S01]  /*a860*/  FFMA R29, R71, R0, R29 ;  /* 0x00000000471d7223 */ /* 0x000fe2000000001d */
[C---:B------:R-:W-:Y:S01]  /*a870*/  SHF.L.U32 R5, R107.reuse, 0x10, RZ ;  /* 0x000000106b057819 */ /* 0x040fe200000006ff */
[C---:B------:R-:W-:Y:S01]  /*a880*/  FMUL R31, R68.reuse, R41 ;  /* 0x00000029441f7220 */ /* 0x040fe20000400000 */
[----:B------:R-:W-:Y:S01]  /*a890*/  LOP3.LUT R6, R107, 0xffff0000, RZ, 0xc0, !PT ;  /* 0xffff00006b067812 */ /* 0x000fe200078ec0ff */
[----:B------:R-:W-:Y:S01]  /*a8a0*/  FMUL R32, R68, R42 ;  /* 0x0000002a44207220 */ /* 0x000fe20000400000 */
[----:B------:R-:W-:Y:S01]  /*a8b0*/  SHF.L.U32 R0, R112, 0x10, RZ ;  /* 0x0000001070007819 */ /* 0x000fe200000006ff */
[----:B------:R-:W-:Y:S01]  /*a8c0*/  FMUL R33, R68, R43 ;  /* 0x0000002b44217220 */ /* 0x000fe20000400000 */
[----:B------:R-:W-:Y:S01]  /*a8d0*/  LEA R16, R77, UR46, 0x3 ;  /* 0x0000002e4d107c11 */ /* 0x000fe2000f8e18ff */
[----:B------:R-:W-:Y:S01]  /*a8e0*/  FFMA R30, R71, R3, R30 ;  /* 0x00000003471e7223 */ /* 0x000fe2000000001e */
[----:B------:R-:W-:Y:S01]  /*a8f0*/  SHF.L.U32 R3, R113, 0x10, RZ ;  /* 0x0000001071037819 */ /* 0x000fe200000006ff */
[C---:B------:R-:W-:Y:S01]  /*a900*/  FFMA R31, R71.reuse, R4, R31 ;  /* 0x00000004471f7223 */ /* 0x040fe2000000001f */
[----:B------:R-:W-:Y:S01]  /*a910*/  LOP3.LUT R4, R112, 0xffff0000, RZ, 0xc0, !PT ;  /* 0xffff000070047812 */ /* 0x000fe200078ec0ff */
[----:B------:R-:W-:Y:S01]  /*a920*/  FFMA R32, R71, R5, R32 ;  /* 0x0000000547207223 */ /* 0x000fe20000000020 */
[----:B------:R-:W-:Y:S01]  /*a930*/  SHF.L.U32 R5, R115, 0x10, RZ ;  /* 0x0000001073057819 */ /* 0x000fe200000006ff */
[----:B------:R-:W-:Y:S01]  /*a940*/  FFMA R33, R71, R6, R33 ;  /* 0x0000000647217223 */ /* 0x000fe20000000021 */
[----:B------:R-:W-:Y:S01]  /*a950*/  LOP3.LUT R6, R131, 0xffff0000, RZ, 0xc0, !PT ;  /* 0xffff000083067812 */ /* 0x000fe200078ec0ff */
[----:B------:R-:W-:Y:S01]  /*a960*/  FFMA R34, R71, R0, R34 ;  /* 0x0000000047227223 */ /* 0x000fe20000000022 */
[----:B------:R-:W-:Y:S01]  /*a970*/  LOP3.LUT R0, R113, 0xffff0000, RZ, 0xc0, !PT ;  /* 0xffff000071007812 */ /* 0x000fe200078ec0ff */
[C---:B------:R-:W-:Y:S01]  /*a980*/  FFMA R35, R71.reuse, R4, R35 ;  /* 0x0000000447237223 */ /* 0x040fe20000000023 */
[----:B------:R-:W-:Y:S01]  /*a990*/  LOP3.LUT R4, R120, 0xffff0000, RZ, 0xc0, !PT ;  /* 0xffff000078047812 */ /* 0x000fe200078ec0ff */
[C---:B------:R-:W-:Y:S01]  /*a9a0*/  FFMA R36, R71.reuse, R3, R36 ;  /* 0x0000000347247223 */ /* 0x040fe20000000024 */
[C---:B------:R-:W-:Y:S01]  /*a9b0*/  SHF.L.U32 R3, R114.reuse, 0x10, RZ ;  /* 0x0000001072037819 */ /* 0x040fe200000006ff */
[----:B------:R-:W-:Y:S01]  /*a9c0*/  FFMA R37, R71, R0, R37 ;  /* 0x0000000047257223 */ /* 0x000fe20000000025 */
[----:B------:R-:W-:Y:S01]  /*a9d0*/  LOP3.LUT R0, R114, 0xffff0000, RZ, 0xc0, !PT ;  /* 0xffff000072007812 */ /* 0x000fe200078ec0ff */
[----:B------:R-:W-:Y:S01]  /*a9e0*/  FMUL R41, R68, R51 ;  /* 0x0000003344297220 */ /* 0x000fe20000400000 */
[----:B-1----:R-:W-:Y:S01]  /*a9f0*/  F2FP.BF16.F32.PACK_AB R8, R35, R34 ;  /* 0x000000222308723e */ /* 0x002fe200000010ff */
[C---:B------:R-:W-:Y:S01]  /*aa00*/  FFMA R38, R71.reuse, R3, R38 ;  /* 0x0000000347267223 */ /* 0x040fe20000000026 */
[----:B------:R-:W-:Y:S01]  /*aa10*/  SHF.L.U32 R3, R120, 0x10, RZ ;  /* 0x0000001078037819 */ /* 0x000fe200000006ff */
[----:B------:R-:W-:Y:S01]  /*aa20*/  FFMA R39, R71, R0, R39 ;  /* 0x0000000047277223 */ /* 0x000fe20000000027 */
[----:B--2---:R-:W-:Y:S01]  /*aa30*/  F2FP.BF16.F32.PACK_AB R12, R27, R26 ;  /* 0x0000001a1b0c723e */ /* 0x004fe200000010ff */
[----:B------:R-:W-:Y:S01]  /*aa40*/  FFMA R40, R71, R5, R40 ;  /* 0x0000000547287223 */ /* 0x000fe20000000028 */
[----:B------:R-:W-:Y:S01]  /*aa50*/  F2FP.BF16.F32.PACK_AB R13, R29, R28 ;  /* 0x0000001c1d0d723e */ /* 0x000fe200000010ff */
[C---:B------:R-:W-:Y:S01]  /*aa60*/  FMUL R42, R68.reuse, R52 ;  /* 0x00000034442a7220 */ /* 0x040fe20000400000 */
[----:B------:R-:W-:Y:S01]  /*aa70*/  F2FP.BF16.F32.PACK_AB R14, R31, R30 ;  /* 0x0000001e1f0e723e */ /* 0x000fe200000010ff */
[C---:B------:R-:W-:Y:S01]  /*aa80*/  FMUL R43, R68.reuse, R53 ;  /* 0x00000035442b7220 */ /* 0x040fe20000400000 */
[----:B------:R-:W-:Y:S01]  /*aa90*/  F2FP.BF16.F32.PACK_AB R15, R33, R32 ;  /* 0x00000020210f723e */ /* 0x000fe200000010ff */
[C---:B------:R-:W-:Y:S01]  /*aaa0*/  FMUL R51, R68.reuse, R61 ;  /* 0x0000003d44337220 */ /* 0x040fe20000400000 */
[----:B------:R-:W-:Y:S01]  /*aab0*/  LOP3.LUT R0, R115, 0xffff0000, RZ, 0xc0, !PT ;  /* 0xffff000073007812 */ /* 0x000fe200078ec0ff */
[----:B------:R-:W-:Y:S01]  /*aac0*/  FMUL R52, R68, R62 ;  /* 0x0000003e44347220 */ /* 0x000fe20000400000 */
[----:B------:R-:W-:Y:S01]  /*aad0*/  SHF.L.U32 R5, R121, 0x10, RZ ;  /* 0x0000001079057819 */ /* 0x000fe200000006ff */
[----:B------:R1:W-:Y:S01]  /*aae0*/  STS.128 [R147+0x8400], R12 ;  /* 0x0084000c93007388 */ /* 0x0003e20000000c00 */
[----:B------:R-:W-:Y:S01]  /*aaf0*/  F2FP.BF16.F32.PACK_AB R9, R37, R36 ;  /* 0x000000242509723e */ /* 0x000fe200000010ff */
[----:B------:R-:W-:Y:S01]  /*ab00*/  FFMA R41, R71, R0, R41 ;  /* 0x0000000047297223 */ /* 0x000fe20000000029 */
[----:B------:R-:W-:Y:S01]  /*ab10*/  LOP3.LUT R0, R121, 0xffff0000, RZ, 0xc0, !PT ;  /* 0xffff000079007812 */ /* 0x000fe200078ec0ff */
[C---:B------:R-:W-:Y:S01]  /*ab20*/  FFMA R42, R71.reuse, R3, R42 ;  /* 0x00000003472a7223 */ /* 0x040fe2000000002a */
[C---:B------:R-:W-:Y:S01]  /*ab30*/  SHF.L.U32 R3, R122.reuse, 0x10, RZ ;  /* 0x000000107a037819 */ /* 0x040fe200000006ff */
[----:B------:R-:W-:Y:S01]  /*ab40*/  FFMA R43, R71, R4, R43 ;  /* 0x00000004472b7223 */ /* 0x000fe2000000002b */
[----:B------:R-:W-:Y:S01]  /*ab50*/  LOP3.LUT R4, R123, 0xffff0000, RZ, 0xc0, !PT ;  /* 0xffff00007b047812 */ /* 0x000fe200078ec0ff */
[----:B------:R-:W-:Y:S01]  /*ab60*/  FFMA R44, R71, R5, R44 ;  /* 0x00000005472c7223 */ /* 0x000fe2000000002c */
[----:B------:R-:W-:Y:S01]  /*ab70*/  SHF.L.U32 R5, R123, 0x10, RZ ;  /* 0x000000107b057819 */ /* 0x000fe200000006ff */
[C---:B------:R-:W-:Y:S01]  /*ab80*/  FFMA R45, R71.reuse, R0, R45 ;  /* 0x00000000472d7223 */ /* 0x040fe2000000002d */
[----:B------:R-:W-:Y:S01]  /*ab90*/  LOP3.LUT R0, R122, 0xffff0000, RZ, 0xc0, !PT ;  /* 0xffff00007a007812 */ /* 0x000fe200078ec0ff */
[----:B------:R-:W-:Y:S01]  /*aba0*/  FFMA R46, R71, R3, R46 ;  /* 0x00000003472e7223 */ /* 0x000fe2000000002e */
[----:B------:R-:W-:Y:S01]  /*abb0*/  SHF.L.U32 R3, R129, 0x10, RZ ;  /* 0x0000001081037819 */ /* 0x000fe200000006ff */
[----:B------:R-:W-:Y:S01]  /*abc0*/  FMUL R53, R68, R63 ;  /* 0x0000003f44357220 */ /* 0x000fe20000400000 */
        /* <DEDUP_REMOVED lines=8> */
[----:B------:R-:W-:Y:S01]  /*ac50*/  LOP3.LUT R0, R129, 0xffff0000, RZ, 0xc0, !PT ;  /* 0xffff000081007812 */ /* 0x000fe200078ec0ff */
[----:B------:R2:W-:Y:S01]  /*ac60*/  STS.128 [R160+0x8400], R8 ;  /* 0x00840008a0007388 */ /* 0x0005e20000000c00 */
[----:B------:R-:W-:Y:S01]  /*ac70*/  SHF.L.U32 R5, R131, 0x10, RZ ;  /* 0x0000001083057819 */ /* 0x000fe200000006ff */
[C---:B------:R-:W-:Y:S01]  /*ac80*/  FFMA R51, R71.reuse, R4, R51 ;  /* 0x0000000447337223 */ /* 0x040fe20000000033 */
[C---:B------:R-:W-:Y:S01]  /*ac90*/  LOP3.LUT R4, R130.reuse, 0xffff0000, RZ, 0xc0, !PT ;  /* 0xffff000082047812 */ /* 0x040fe200078ec0ff */
[C---:B------:R-:W-:Y:S01]  /*aca0*/  FFMA R52, R71.reuse, R3, R52 ;  /* 0x0000000347347223 */ /* 0x040fe20000000034 */
[----:B------:R-:W-:Y:S01]  /*acb0*/  SHF.L.U32 R3, R130, 0x10, RZ ;  /* 0x0000001082037819 */ /* 0x000fe200000006ff */
[----:B------:R-:W-:Y:S01]  /*acc0*/  FFMA R53, R71, R0, R53 ;  /* 0x0000000047357223 */ /* 0x000fe20000000035 */
[----:B-1----:R-:W-:Y:S02]  /*acd0*/  F2FP.BF16.F32.PACK_AB R12, R43, R42 ;  /* 0x0000002a2b0c723e */ /* 0x002fe400000010ff */
[----:B------:R-:W-:Y:S01]  /*ace0*/  F2FP.BF16.F32.PACK_AB R13, R45, R44 ;  /* 0x0000002c2d0d723e */ /* 0x000fe200000010ff */
[----:B------:R-:W-:Y:S01]  /*acf0*/  FFMA R54, R71, R3, R54 ;  /* 0x0000000347367223 */ /* 0x000fe20000000036 */
[----:B------:R-:W-:Y:S01]  /*ad00*/  F2FP.BF16.F32.PACK_AB R14, R47, R46 ;  /* 0x0000002e2f0e723e */ /* 0x000fe200000010ff */
[----:B------:R-:W-:Y:S01]  /*ad10*/  FFMA R55, R71, R4, R55 ;  /* 0x0000000447377223 */ /* 0x000fe20000000037 */
[----:B------:R-:W-:Y:S01]  /*ad20*/  F2FP.BF16.F32.PACK_AB R15, R49, R48 ;  /* 0x00000030310f723e */ /* 0x000fe200000010ff */
[C---:B------:R-:W-:Y:S01]  /*ad30*/  FFMA R56, R71.reuse, R5, R56 ;  /* 0x0000000547387223 */ /* 0x040fe20000000038 */
[----:B------:R-:W-:Y:S01]  /*ad40*/  FFMA R57, R71, R6, R57 ;  /* 0x0000000647397223 */ /* 0x000fe20000000039 */
[----:B------:R-:W-:Y:S02]  /*ad50*/  F2FP.BF16.F32.PACK_AB R4, R51, R50 ;  /* 0x000000323304723e */ /* 0x000fe400000010ff */
        /* <DEDUP_REMOVED lines=14> */
[----:B-1----:R-:W1:Y:S01]  /*ae40*/  FENCE.VIEW.ASYNC.S ;  /* 0x00000000000073c6 */ /* 0x002e620000000000 */
[----:B------:R-:W-:Y:S01]  /*ae50*/  @P6 PRMT R0, R165, 0x654, R0 ;  /* 0x00000654a5006816 */ /* 0x000fe20000000000 */
[----:B-1----:R-:W-:Y:S06]  /*ae60*/  BAR.SYNC.DEFER_BLOCKING 0x1, 0x80 ;  /* 0x0042000000007b1d */ /* 0x002fec0000010000 */
        /* <DEDUP_REMOVED lines=11> */
.L_x_135:
[----:B------:R-:W-:Y:S05]  /*af20*/  BSYNC.RECONVERGENT B0 ;  /* 0x0000000000007941 */ /* 0x000fea0003800200 */
.L_x_134:
[----:B------:R-:W-:Y:S01]  /*af30*/  BAR.SYNC.DEFER_BLOCKING 0x1, 0x80 ;  /* 0x0042000000007b1d */ /* 0x000fe20000010000 */
[----:B------:R-:W-:Y:S02]  /*af40*/  UIADD3 UR4, UPT, UPT, UR47, 0x1, URZ ;  /* 0x000000012f047890 */ /* 0x000fe4000fffe0ff */
[----:B------:R-:W-:Y:S02]  /*af50*/  UISETP.NE.AND UP0, UPT, UR39, URZ, UPT ;  /* 0x000000ff2700728c */ /* 0x000fe4000bf05270 */
[----:B------:R-:W-:Y:S02]  /*af60*/  UISETP.NE.AND UP1, UPT, UR4, 0x4, UPT ;  /* 0x000000040400788c */ /* 0x000fe4000bf25270 */
[----:B------:R-:W-:Y:S02]  /*af70*/  USEL UR40, URZ, 0xc0, !UP0 ;  /* 0x000000c0ff287887 */ /* 0x000fe4000c000000 */
[----:B------:R-:W-:Y:S01]  /*af80*/  USEL UR52, UR4, URZ, UP1 ;  /* 0x000000ff04347287 */ /* 0x000fe20008800000 */
[----:B------:R1:W-:Y:S01]  /*af90*/  @P6 SYNCS.ARRIVE.TRANS64.RED.A1T0 RZ, [R0+URZ], RZ ;  /* 0x000000ff00ff69a7 */ /* 0x0003e200081004ff */
[----:B------:R-:W-:Y:S01]  /*afa0*/  BSSY B1, `(.L_x_136) ;  /* 0x000001f000017945 */ /* 0x000fe20003800000 */
[----:B------:R-:W3:Y:S02]  /*afb0*/  @P6 SYNCS.PHASECHK.TRANS64.TRYWAIT P0, [R16+URZ+0x40], R3 ;  /* 0x00004003100065a7 */ /* 0x000ee400080011ff */
[----:B---3--:R-:W-:Y:S01]  /*afc0*/  @P6 SEL R79, RZ, 0x1, !P0 ;  /* 0x00000001ff4f6807 */ /* 0x008fe20004000000 */
[----:B-1----:R-:W-:Y:S06]  /*afd0*/  @!P6 BRA `(.L_x_137) ;  /* 0x00000000006ce947 */ /* 0x002fec0003800000 */
[----:B------:R-:W-:Y:S01]  /*afe0*/  ISETP.NE.AND P1, PT, R93, RZ, PT ;  /* 0x000000ff5d00720c */ /* 0x000fe20003f25270 */
[----:B------:R-:W-:Y:S01]  /*aff0*/  BSSY B0, `(.L_x_138) ;  /* 0x000000b000007945 */ /* 0x000fe20003800000 */
[----:B------:R-:W-:Y:S11]  /*b000*/  ISETP.NE.AND P0, PT, R79, RZ, PT ;  /* 0x000000ff4f00720c */ /* 0x000ff60003f05270 */
[----:B------:R-:W-:Y:S05]  /*b010*/  @P1 IMAD R77, R77, 0x4000, R164 ;  /* 0x000040004d4d1824 */ /* 0x000fea00078e02a4 */
[----:B------:R-:W-:Y:S04]  /*b020*/  @P1 IADD3 R3, PT, PT, R77, UR46, RZ ;  /* 0x0000002e4d031c10 */ /* 0x000fe8000fffe0ff */
[----:B--2---:R-:W-:Y:S01]  /*b030*/  @P1 IADD3 R7, PT, PT, R92, R3, RZ ;  /* 0x000000035c071210 */ /* 0x004fe20007ffe0ff */
[--C-:B------:R-:W-:Y:S02]  /*b040*/  @P1 IMAD.IADD R5, R78, 0x1, R3.reuse ;  /* 0x000000014e051824 */ /* 0x100fe400078e0203 */
[----:B------:R-:W-:Y:S01]  /*b050*/  @P1 IMAD.IADD R0, R94, 0x1, R3 ;  /* 0x000000015e001824 */ /* 0x000fe200078e0203 */
[----:B------:R-:W-:Y:S06]  /*b060*/  @P0 BRA `(.L_x_139) ;  /* 0x00000000000c0947 */ /* 0x000fec0003800000 */
[----:B------:R-:W-:Y:S04]  /*b070*/  SHF.L.U32 R3, R149, 0x1f, RZ ;  /* 0x0000001f95037819 */ /* 0x000fe800000006ff */
[----:B------:R-:W1:Y:S02]  /*b080*/  SYNCS.PHASECHK.TRANS64.TRYWAIT P0, [R16+URZ+0x40], R3 ;  /* 0x00004003100075a7 */ /* 0x000e6400080011ff */
[----:B-1----:R-:W-:Y:S05]  /*b090*/  @!P0 BRA `(.L_x_140) ;  /* 0x0000002000888947 */ /* 0x002fea0003800000 */
.L_x_139:
[----:B------:R-:W-:Y:S05]  /*b0a0*/  BSYNC B0 ;  /* 0x0000000000007941 */ /* 0x000fea0003800000 */
.L_x_138:
[----:B------:R-:W-:Y:S11]  /*b0b0*/  ISETP.NE.AND P0, PT, R93, RZ, PT ;  /* 0x000000ff5d00720c */ /* 0x000ff60003f05270 */
[----:B------:R-:W-:Y:S02]  /*b0c0*/  @!UPT UIADD3 URZ, UPT, UPT, URZ, URZ, URZ ;  /* 0x000000fffffff290 */ /* 0x000fe4000fffe0ff */
[----:B------:R3:W4:Y:S01]  /*b0d0*/  @P0 LDS.128 R84, [R77+UR46+0x400] ;  /* 0x0004002e4d540984 */ /* 0x0007220008000c00 */
[----:B-1----:R-:W-:Y:S01]  /*b0e0*/  @P0 IMAD.IADD R3, R92, 0x1, R5 ;  /* 0x000000015c030824 */ /* 0x002fe200078e0205 */
[C---:B------:R-:W-:Y:S01]  /*b0f0*/  @P0 IADD3 R6, PT, PT, R94.reuse, R5, RZ ;  /* 0x000000055e060210 */ /* 0x040fe20007ffe0ff */
[C---:B------:R-:W-:Y:S01]  /*b100*/  @P0 IMAD.IADD R4, R94.reuse, 0x1, R7 ;  /* 0x000000015e040824 */ /* 0x040fe200078e0207 */
[----:B------:R3:W1:Y:S02]  /*b110*/  @P0 LDS.128 R80, [R0+0x400] ;  /* 0x0004000000500984 */ /* 0x0006640000000c00 */
[----:B------:R-:W-:Y:S02]  /*b120*/  @P0 IADD3 R94, PT, PT, R94, R3, RZ ;  /* 0x000000035e5e0210 */ /* 0x000fe40007ffe0ff */
[----:B------:R3:W2:Y:S04]  /*b130*/  @P0 LDS.128 R88, [R7+0x400] ;  /* 0x0004000007580984 */ /* 0x0006a80000000c00 */
[----:B------:R3:W1:Y:S04]  /*b140*/  @P0 LDS.128 R96, [R4+0x400] ;  /* 0x0004000004600984 */ /* 0x0006680000000c00 */
[----:B------:R3:W1:Y:S04]  /*b150*/  @P0 LDS.128 R104, [R5+0x400] ;  /* 0x0004000005680984 */ /* 0x0006680000000c00 */
[----:B------:R3:W1:Y:S04]  /*b160*/  @P0 LDS.128 R112, [R6+0x400] ;  /* 0x0004000006700984 */ /* 0x0006680000000c00 */
[----:B------:R3:W1:Y:S04]  /*b170*/  @P0 LDS.128 R120, [R3+0x400] ;  /* 0x0004000003780984 */ /* 0x0006680000000c00 */
[----:B------:R3:W1:Y:S02]  /*b180*/  @P0 LDS.128 R128, [R94+0x400] ;  /* 0x000400005e800984 */ /* 0x0006640000000c00 */
.L_x_137:
[----:B------:R-:W-:Y:S05]  /*b190*/  BSYNC B1 ;  /* 0x0000000000017941 */ /* 0x000fea0003800000 */
.L_x_136:
[----:B------:R-:W-:Y:S01]  /*b1a0*/  VIADD R16, R69, UR40 ;  /* 0x0000002845107c36 */ /* 0x000fe20008000000 */
[----:B------:R-:W-:Y:S04]  /*b1b0*/  BSSY.RECONVERGENT B6, `(.L_x_141) ;  /* 0x0000015000067945 */ /* 0x000fe80003800200 */
[----:B---3--:R-:W-:Y:S04]  /*b1c0*/  SHF.R.U32.HI R3, RZ, 0x15, R16 ;  /* 0x00000015ff037819 */ /* 0x008fe80000011610 */
[----:B------:R-:W-:Y:S11]  /*b1d0*/  LOP3.LUT P0, RZ, R3, 0x3, R140, 0x48, !PT ;  /* 0x0000000303ff7812 */ /* 0x000ff6000780488c */
[----:B------:R-:W-:Y:S02]  /*b1e0*/  @!UPT UIADD3 URZ, UPT, UPT, URZ, URZ, URZ ;  /* 0x000000fffffff290 */ /* 0x000fe4000fffe0ff */
[----:B------:R-:W-:Y:S05]  /*b1f0*/  @!P0 BRA `(.L_x_142) ;  /* 0x0000000000408947 */ /* 0x000fea0003800000 */
[----:B------:R-:W3:Y:S01]  /*b200*/  LDCU.64 UR8, c[0x4][0x70] ;  /* 0x01000e00ff0877ac */ /* 0x000ee20008000a00 */
[----:B--2---:R-:W-:Y:S01]  /*b210*/  MOV R15, 0x0 ;  /* 0x00000000000f7802 */ /* 0x004fe20000000f00 */
[----:B------:R-:W-:Y:S02]  /*b220*/  HFMA2 R12, -RZ, RZ, 0, 5.9604644775390625e-08 ;  /* 0x00000001ff0c7431 */ /* 0x000fe400000001ff */
[----:B------:R-:W-:Y:S02]  /*b230*/  IMAD.MOV.U32 R8, RZ, RZ, 0x192 ;  /* 0x00000192ff087424 */ /* 0x000fe400078e00ff */
[----:B------:R-:W-:Y:S01]  /*b240*/  IMAD.MOV.U32 R13, RZ, RZ, RZ ;  /* 0x000000ffff0d7224 */ /* 0x000fe200078e00ff */
[----:B------:R-:W2:Y:S01]  /*b250*/  LDCU.64 UR6, c[0x4][0x78] ;  /* 0x01000f00ff0677ac */ /* 0x000ea20008000a00 */
[----:B------:R-:W1:Y:S01]  /*b260*/  LDC.64 R14, c[0x4][R15] ;  /* 0x010000000f0e7b82 */ /* 0x000e620000000a00 */
[----:B------:R-:W5:Y:S01]  /*b270*/  LDCU.64 UR4, c[0x4][0x10] ;  /* 0x01000200ff0477ac */ /* 0x000f620008000a00 */
[----:B---3--:R-:W-:Y:S01]  /*b280*/  MOV R5, UR9 ;  /* 0x0000000900057c02 */ /* 0x008fe20008000f00 */
[----:B------:R-:W-:Y:S01]  /*b290*/  IMAD.U32 R4, RZ, RZ, UR8 ;  /* 0x00000008ff047e24 */ /* 0x000fe2000f8e00ff */
[----:B--2---:R-:W-:Y:S01]  /*b2a0*/  MOV R7, UR7 ;  /* 0x0000000700077c02 */ /* 0x004fe20008000f00 */
[----:B------:R-:W-:Y:S01]  /*b2b0*/  IMAD.U32 R6, RZ, RZ, UR6 ;  /* 0x00000006ff067e24 */ /* 0x000fe2000f8e00ff */
[----:B-----5:R-:W-:Y:S01]  /*b2c0*/  MOV R11, UR5 ;  /* 0x00000005000b7c02 */ /* 0x020fe20008000f00 */
[----:B------:R-:W-:Y:S02]  /*b2d0*/  IMAD.U32 R10, RZ, RZ, UR4 ;  /* 0x00000004ff0a7e24 */ /* 0x000fe4000f8e00ff */
[----:B------:R-:W-:Y:S07]  /*b2e0*/  LEPC R20, `(.L_x_142) ;  /* 0x000000001014794e */ /* 0x000fee0000000000 */
[----:B-1--4-:R-:W-:Y:S05]  /*b2f0*/  CALL.ABS.NOINC R14 ;  /* 0x000000000e007343 */ /* 0x012fea0003c00000 */
.L_x_142:
[----:B------:R-:W-:Y:S05]  /*b300*/  BSYNC.RECONVERGENT B6 ;  /* 0x0000000000067941 */ /* 0x000fea0003800200 */
.L_x_141:
[----:B----4-:R-:W-:Y:S01]  /*b310*/  SHF.L.U32 R69, R84, 0x10, RZ ;  /* 0x0000001054457819 */ /* 0x010fe200000006ff */
[----:B------:R-:W-:Y:S05]  /*b320*/  WARPSYNC.ALL ;  /* 0x0000000000007948 */ /* 0x000fea0003800000 */
[----:B------:R-:W-:Y:S01]  /*b330*/  R2UR UR4, R16 ;  /* 0x00000000100472ca */ /* 0x000fe200000e0000 */
[----:B------:R-:W-:Y:S01]  /*b340*/  BSSY.RECONVERGENT B0, `(.L_x_143) ;  /* 0x00000fc000007945 */ /* 0x000fe20003800200 */
[----:B------:R-:W-:Y:S02]  /*b350*/  LOP3.LUT R0, R84, 0xffff0000, RZ, 0xc0, !PT ;  /* 0xffff000054007812 */ /* 0x000fe400078ec0ff */
[C---:B------:R-:W-:Y:S02]  /*b360*/  SHF.L.U32 R3, R85.reuse, 0x10, RZ ;  /* 0x0000001055037819 */ /* 0x040fe400000006ff */
[----:B------:R-:W-:Y:S02]  /*b370*/  LOP3.LUT R70, R85, 0xffff0000, RZ, 0xc0, !PT ;  /* 0xffff000055467812 */ /* 0x000fe400078ec0ff */
[C---:B------:R-:W-:Y:S02]  /*b380*/  SHF.L.U32 R72, R86.reuse, 0x10, RZ ;  /* 0x0000001056487819 */ /* 0x040fe400000006ff */
[----:B------:R-:W-:Y:S02]  /*b390*/  LOP3.LUT R74, R86, 0xffff0000, RZ, 0xc0, !PT ;  /* 0xffff0000564a7812 */ /* 0x000fe400078ec0ff */
[C---:B------:R-:W-:Y:S01]  /*b3a0*/  SHF.L.U32 R73, R87.reuse, 0x10, RZ ;  /* 0x0000001057497819 */ /* 0x040fe200000006ff */
[----:B--2---:R-:W2:Y:S01]  /*b3b0*/  LDTM.x64 R4, tmem[UR4] ;  /* 0x00000004000479ee */ /* 0x004ea20008340000 */
[----:B------:R-:W-:Y:S02]  /*b3c0*/  LOP3.LUT R76, R87, 0xffff0000, RZ, 0xc0, !PT ;  /* 0xffff0000574c7812 */ /* 0x000fe400078ec0ff */
[C---:B-1----:R-:W-:Y:S02]  /*b3d0*/  SHF.L.U32 R75, R80.reuse, 0x10, RZ ;  /* 0x00000010504b7819 */ /* 0x042fe400000006ff */
[----:B------:R-:W-:Y:S02]  /*b3e0*/  LOP3.LUT R78, R80, 0xffff0000, RZ, 0xc0, !PT ;  /* 0xffff0000504e7812 */ /* 0x000fe400078ec0ff */
[C---:B------:R-:W-:Y:S02]  /*b3f0*/  SHF.L.U32 R77, R81.reuse, 0x10, RZ ;  /* 0x00000010514d7819 */ /* 0x040fe400000006ff */
[----:B------:R-:W-:Y:S02]  /*b400*/  LOP3.LUT R80, R81, 0xffff0000, RZ, 0xc0, !PT ;  /* 0xffff000051507812 */ /* 0x000fe400078ec0ff */
[C---:B------:R-:W-:Y:S02]  /*b410*/  SHF.L.U32 R79, R82.reuse, 0x10, RZ ;  /* 0x00000010524f7819 */ /* 0x040fe400000006ff */
[----:B------:R-:W-:Y:S02]  /*b420*/  LOP3.LUT R82, R82, 0xffff0000, RZ, 0xc0, !PT ;  /* 0xffff000052527812 */ /* 0x000fe400078ec0ff */
[C---:B------:R-:W-:Y:S02]  /*b430*/  SHF.L.U32 R81, R83.reuse, 0x10, RZ ;  /* 0x0000001053517819 */ /* 0x040fe400000006ff */
[----:B------:R-:W-:Y:S02]  /*b440*/  LOP3.LUT R84, R83, 0xffff0000, RZ, 0xc0, !PT ;  /* 0xffff000053547812 */ /* 0x000fe400078ec0ff */
[C---:B------:R-:W-:Y:S02]  /*b450*/  SHF.L.U32 R83, R88.reuse, 0x10, RZ ;  /* 0x0000001058537819 */ /* 0x040fe400000006ff */
[----:B------:R-:W-:Y:S02]  /*b460*/  LOP3.LUT R86, R88, 0xffff0000, RZ, 0xc0, !PT ;  /* 0xffff000058567812 */ /* 0x000fe400078ec0ff */
[C---:B------:R-:W-:Y:S01]  /*b470*/  SHF.L.U32 R85, R89.reuse, 0x10, RZ ;  /* 0x0000001059557819 */ /* 0x040fe200000006ff */
[C---:B--2---:R-:W-:Y:S01]  /*b480*/  FMUL R4, R68.reuse, R4 ;  /* 0x0000000444047220 */ /* 0x044fe20000400000 */
[----:B------:R-:W-:Y:S01]  /*b490*/  LOP3.LUT R88, R89, 0xffff0000, RZ, 0xc0, !PT ;  /* 0xffff000059587812 */ /* 0x000fe200078ec0ff */
[----:B------:R-:W-:Y:S01]  /*b4a0*/  FMUL R5, R68, R5 ;  /* 0x0000000544057220 */ /* 0x000fe20000400000 */
[C---:B------:R-:W-:Y:S01]  /*b4b0*/  SHF.L.U32 R87, R90.reuse, 0x10, RZ ;  /* 0x000000105a577819 */ /* 0x040fe200000006ff */
[C---:B------:R-:W-:Y:S01]  /*b4c0*/  FFMA R4, R71.reuse, R69, R4 ;  /* 0x0000004547047223 */ /* 0x040fe20000000004 */
[----:B------:R-:W-:Y:S01]  /*b4d0*/  LOP3.LUT R90, R90, 0xffff0000, RZ, 0xc0, !PT ;  /* 0xffff00005a5a7812 */ /* 0x000fe200078ec0ff */
[----:B------:R-:W-:Y:S01]  /*b4e0*/  FFMA R5, R71, R0, R5 ;  /* 0x0000000047057223 */ /* 0x000fe20000000005 */
[C---:B------:R-:W-:Y:S01]  /*b4f0*/  SHF.L.U32 R89, R91.reuse, 0x10, RZ ;  /* 0x000000105b597819 */ /* 0x040fe200000006ff */
[C---:B------:R-:W-:Y:S01]  /*b500*/  FMUL R6, R68.reuse, R6 ;  /* 0x0000000644067220 */ /* 0x040fe20000400000 */
[----:B------:R-:W-:Y:S01]  /*b510*/  LOP3.LUT R92, R91, 0xffff0000, RZ, 0xc0, !PT ;  /* 0xffff00005b5c7812 */ /* 0x000fe200078ec0ff */
[----:B------:R-:W-:Y:S01]  /*b520*/  FMUL R7, R68, R7 ;  /* 0x0000000744077220 */ /* 0x000fe20000400000 */
[----:B------:R-:W-:Y:S01]  /*b530*/  F2FP.BF16.F32.PACK_AB R4, R5, R4 ;  /* 0x000000040504723e */ /* 0x000fe200000010ff */
[C---:B------:R-:W-:Y:S01]  /*b540*/  FFMA R6, R71.reuse, R3, R6 ;  /* 0x0000000347067223 */ /* 0x040fe20000000006 */
[C---:B------:R-:W-:Y:S01]  /*b550*/  SHF.L.U32 R91, R96.reuse, 0x10, RZ ;  /* 0x00000010605b7819 */ /* 0x040fe200000006ff */
[----:B------:R-:W-:Y:S01]  /*b560*/  FFMA R7, R71, R70, R7 ;  /* 0x0000004647077223 */ /* 0x000fe20000000007 */
[----:B------:R-:W-:Y:S01]  /*b570*/  LOP3.LUT R94, R96, 0xffff0000, RZ, 0xc0, !PT ;  /* 0xffff0000605e7812 */ /* 0x000fe200078ec0ff */
[C---:B------:R-:W-:Y:S01]  /*b580*/  FMUL R8, R68.reuse, R8 ;  /* 0x0000000844087220 */ /* 0x040fe20000400000 */
[----:B------:R-:W-:Y:S01]  /*b590*/  SHF.L.U32 R93, R97, 0x10, RZ ;  /* 0x00000010615d7819 */ /* 0x000fe200000006ff */
[----:B------:R-:W-:Y:S01]  /*b5a0*/  FMUL R9, R68, R9 ;  /* 0x0000000944097220 */ /* 0x000fe20000400000 */
[----:B------:R-:W-:Y:S01]  /*b5b0*/  F2FP.BF16.F32.PACK_AB R5, R7, R6 ;  /* 0x000000060705723e */ /* 0x000fe200000010ff */
[----:B------:R-:W-:Y:S01]  /*b5c0*/  FFMA R8, R71, R72, R8 ;  /* 0x0000004847087223 */ /* 0x000fe20000000008 */
[----:B------:R-:W-:Y:S01]  /*b5d0*/  LOP3.LUT R96, R97, 0xffff0000, RZ, 0xc0, !PT ;  /* 0xffff000061607812 */ /* 0x000fe200078ec0ff */
[----:B------:R-:W-:Y:S01]  /*b5e0*/  FFMA R9, R71, R74, R9 ;  /* 0x0000004a47097223 */ /* 0x000fe20000000009 */
[----:B------:R-:W-:Y:S01]  /*b5f0*/  SHF.L.U32 R95, R98, 0x10, RZ ;  /* 0x00000010625f7819 */ /* 0x000fe200000006ff */
[----:B------:R-:W-:Y:S01]  /*b600*/  FMUL R10, R68, R10 ;  /* 0x0000000a440a7220 */ /* 0x000fe20000400000 */
[----:B------:R-:W-:Y:S01]  /*b610*/  LOP3.LUT R98, R98, 0xffff0000, RZ, 0xc0, !PT ;  /* 0xffff000062627812 */ /* 0x000fe200078ec0ff */
[C---:B------:R-:W-:Y:S01]  /*b620*/  FMUL R11, R68.reuse, R11 ;  /* 0x0000000b440b7220 */ /* 0x040fe20000400000 */
[----:B------:R-:W-:Y:S01]  /*b630*/  F2FP.BF16.F32.PACK_AB R6, R9, R8 ;  /* 0x000000080906723e */ /* 0x000fe200000010ff */
[----:B------:R-:W-:Y:S01]  /*b640*/  FFMA R10, R71, R73, R10 ;  /* 0x00000049470a7223 */ /* 0x000fe2000000000a */
[----:B------:R-:W-:Y:S01]  /*b650*/  SHF.L.U32 R97, R99, 0x10, RZ ;  /* 0x0000001063617819 */ /* 0x000fe200000006ff */
[----:B------:R-:W-:Y:S01]  /*b660*/  FFMA R11, R71, R76, R11 ;  /* 0x0000004c470b7223 */ /* 0x000fe2000000000b */
[----:B------:R-:W-:Y:S01]  /*b670*/  LOP3.LUT R100, R99, 0xffff0000, RZ, 0xc0, !PT ;  /* 0xffff000063647812 */ /* 0x000fe200078ec0ff */
[----:B------:R-:W-:Y:S01]  /*b680*/  FMUL R0, R68, R12 ;  /* 0x0000000c44007220 */ /* 0x000fe20000400000 */
[----:B------:R-:W-:Y:S01]  /*b690*/  SHF.L.U32 R99, R104, 0x10, RZ ;  /* 0x0000001068637819 */ /* 0x000fe200000006ff */
[C---:B------:R-:W-:Y:S01]  /*b6a0*/  FMUL R3, R68.reuse, R13 ;  /* 0x0000000d44037220 */ /* 0x040fe20000400000 */
[----:B------:R-:W-:Y:S01]  /*b6b0*/  F2FP.BF16.F32.PACK_AB R7, R11, R10 ;  /* 0x0000000a0b07723e */ /* 0x000fe200000010ff */
[----:B------:R-:W-:Y:S01]  /*b6c0*/  FMUL R14, R68, R14 ;  /* 0x0000000e440e7220 */ /* 0x000fe20000400000 */
[----:B------:R-:W-:Y:S01]  /*b6d0*/  LOP3.LUT R102, R104, 0xffff0000, RZ, 0xc0, !PT ;  /* 0xffff000068667812 */ /* 0x000fe200078ec0ff */
[C---:B------:R-:W-:Y:S01]  /*b6e0*/  FMUL R15, R68.reuse, R15 ;  /* 0x0000000f440f7220 */ /* 0x040fe20000400000 */
[----:B------:R-:W-:Y:S01]  /*b6f0*/  SHF.L.U32 R101, R105, 0x10, RZ ;  /* 0x0000001069657819 */ /* 0x000fe200000006ff */
[----:B------:R-:W-:Y:S01]  /*b700*/  FFMA R0, R71, R75, R0 ;  /* 0x0000004b47007223 */ /* 0x000fe20000000000 */
[----:B------:R-:W-:Y:S01]  /*b710*/  LOP3.LUT R104, R105, 0xffff0000, RZ, 0xc0, !PT ;  /* 0xffff000069687812 */ /* 0x000fe200078ec0ff */
[----:B------:R-:W-:Y:S01]  /*b720*/  FMUL R12, R68, R16 ;  /* 0x00000010440c7220 */ /* 0x000fe20000400000 */
[C---:B------:R-:W-:Y:S01]  /*b730*/  SHF.L.U32 R103, R106.reuse, 0x10, RZ ;  /* 0x000000106a677819 */ /* 0x040fe200000006ff */
[----:B------:R-:W-:Y:S01]  /*b740*/  FFMA R3, R71, R78, R3 ;  /* 0x0000004e47037223 */ /* 0x000fe20000000003 */
[----:B------:R-:W-:Y:S01]  /*b750*/  LOP3.LUT R106, R106, 0xffff0000, RZ, 0xc0, !PT ;  /* 0xffff00006a6a7812 */ /* 0x000fe200078ec0ff */
[C---:B------:R-:W-:Y:S01]  /*b760*/  FMUL R13, R68.reuse, R17 ;  /* 0x00000011440d7220 */ /* 0x040fe20000400000 */
[----:B------:R-:W-:Y:S01]  /*b770*/  SHF.L.U32 R105, R107, 0x10, RZ ;  /* 0x000000106b697819 */ /* 0x000fe200000006ff */
[----:B------:R-:W-:Y:S01]  /*b780*/  FFMA R14, R71, R77, R14 ;  /* 0x0000004d470e7223 */ /* 0x000fe2000000000e */
[----:B------:R-:W-:Y:S01]  /*b790*/  F2FP.BF16.F32.PACK_AB R8, R3, R0 ;  /* 0x000000000308723e */ /* 0x000fe200000010ff */
[----:B------:R-:W-:Y:S01]  /*b7a0*/  FMUL R18, R68, R18 ;  /* 0x0000001244127220 */ /* 0x000fe20000400000 */
[----:B------:R-:W-:Y:S01]  /*b7b0*/  LOP3.LUT R108, R107, 0xffff0000, RZ, 0xc0, !PT ;  /* 0xffff00006b6c7812 */ /* 0x000fe200078ec0ff */
[----:B------:R-:W-:Y:S01]  /*b7c0*/  FFMA R15, R71, R80, R15 ;  /* 0x00000050470f7223 */ /* 0x000fe2000000000f */
[----:B------:R-:W-:Y:S01]  /*b7d0*/  SHF.L.U32 R107, R112, 0x10, RZ ;  /* 0x00000010706b7819 */ /* 0x000fe200000006ff */
[----:B------:R-:W-:Y:S01]  /*b7e0*/  FMUL R19, R68, R19 ;  /* 0x0000001344137220 */ /* 0x000fe20000400000 */
[----:B------:R-:W-:Y:S01]  /*b7f0*/  LOP3.LUT R110, R112, 0xffff0000, RZ, 0xc0, !PT ;  /* 0xffff0000706e7812 */ /* 0x000fe200078ec0ff */
[----:B------:R1:W-:Y:S01]  /*b800*/  STS.128 [R164+UR46+0xc400], R4 ;  /* 0x00c40004a4007988 */ /* 0x0003e20008000c2e */
[----:B------:R-:W-:Y:S01]  /*b810*/  F2FP.BF16.F32.PACK_AB R9, R15, R14 ;  /* 0x0000000e0f09723e */ /* 0x000fe200000010ff */
[C---:B------:R-:W-:Y:S01]  /*b820*/  FFMA R12, R71.reuse, R79, R12 ;  /* 0x0000004f470c7223 */ /* 0x040fe2000000000c */
[C---:B------:R-:W-:Y:S01]  /*b830*/  FFMA R13, R71.reuse, R82, R13 ;  /* 0x00000052470d7223 */ /* 0x040fe2000000000d */
[----:B------:R-:W-:Y:S01]  /*b840*/  FFMA R18, R71, R81, R18 ;  /* 0x0000005147127223 */ /* 0x000fe20000000012 */
[----:B------:R-:W-:Y:S01]  /*b850*/  SHF.L.U32 R109, R113, 0x10, RZ ;  /* 0x00000010716d7819 */ /* 0x000fe200000006ff */
[----:B------:R-:W-:Y:S01]  /*b860*/  FFMA R19, R71, R84, R19 ;  /* 0x0000005447137223 */ /* 0x000fe20000000013 */
[C---:B------:R-:W-:Y:S01]  /*b870*/  FMUL R16, R68.reuse, R20 ;  /* 0x0000001444107220 */ /* 0x040fe20000400000 */
[----:B------:R-:W-:Y:S01]  /*b880*/  F2FP.BF16.F32.PACK_AB R10, R13, R12 ;  /* 0x0000000c0d0a723e */ /* 0x000fe200000010ff */
[C---:B------:R-:W-:Y:S01]  /*b890*/  FMUL R17, R68.reuse, R21 ;  /* 0x0000001544117220 */ /* 0x040fe20000400000 */
[C---:B------:R-:W-:Y:S01]  /*b8a0*/  FMUL R22, R68.reuse, R22 ;  /* 0x0000001644167220 */ /* 0x040fe20000400000 */
[----:B------:R-:W-:Y:S01]  /*b8b0*/  F2FP.BF16.F32.PACK_AB R11, R19, R18 ;  /* 0x00000012130b723e */ /* 0x000fe200000010ff */
[C---:B------:R-:W-:Y:S01]  /*b8c0*/  FFMA R16, R71.reuse, R83, R16 ;  /* 0x0000005347107223 */ /* 0x040fe20000000010 */
[----:B------:R-:W-:Y:S01]  /*b8d0*/  FFMA R17, R71, R86, R17 ;  /* 0x0000005647117223 */ /* 0x000fe20000000011 */
[----:B------:R-:W-:Y:S01]  /*b8e0*/  LOP3.LUT R112, R113, 0xffff0000, RZ, 0xc0, !PT ;  /* 0xffff000071707812 */ /* 0x000fe200078ec0ff */
[----:B------:R-:W-:Y:S01]  /*b8f0*/  FFMA R22, R71, R85, R22 ;  /* 0x0000005547167223 */ /* 0x000fe20000000016 */
[----:B------:R1:W-:Y:S01]  /*b900*/  STS.128 [R163+0xc400], R8 ;  /* 0x00c40008a3007388 */ /* 0x0003e20000000c00 */
[C---:B------:R-:W-:Y:S01]  /*b910*/  FMUL R23, R68.reuse, R23 ;  /* 0x0000001744177220 */ /* 0x040fe20000400000 */
[----:B------:R-:W-:Y:S01]  /*b920*/  F2FP.BF16.F32.PACK_AB R16, R17, R16 ;  /* 0x000000101110723e */ /* 0x000fe200000010ff */
[C---:B------:R-:W-:Y:S01]  /*b930*/  FMUL R20, R68.reuse, R24 ;  /* 0x0000001844147220 */ /* 0x040fe20000400000 */
[----:B------:R-:W-:Y:S01]  /*b940*/  FMUL R21, R68, R25 ;  /* 0x0000001944157220 */ /* 0x000fe20000400000 */
[C---:B------:R-:W-:Y:S01]  /*b950*/  SHF.L.U32 R111, R114.reuse, 0x10, RZ ;  /* 0x00000010726f7819 */ /* 0x040fe200000006ff */
[C---:B------:R-:W-:Y:S01]  /*b960*/  FFMA R23, R71.reuse, R88, R23 ;  /* 0x0000005847177223 */ /* 0x040fe20000000017 */
[C---:B------:R-:W-:Y:S01]  /*b970*/  FFMA R20, R71.reuse, R87, R20 ;  /* 0x0000005747147223 */ /* 0x040fe20000000014 */
[----:B------:R-:W-:Y:S01]  /*b980*/  LOP3.LUT R114, R114, 0xffff0000, RZ, 0xc0, !PT ;  /* 0xffff000072727812 */ /* 0x000fe200078ec0ff */
        /* <DEDUP_REMOVED lines=8> */
[----:B------:R-:W-:Y:S01]  /*ba10*/  SHF.L.U32 R113, R115, 0x10, RZ ;  /* 0x0000001073717819 */ /* 0x000fe200000006ff */
[----:B------:R-:W-:Y:S01]  /*ba20*/  FFMA R24, R71, R91, R24 ;  /* 0x0000005b47187223 */ /* 0x000fe20000000018 */
[C---:B------:R-:W-:Y:S01]  /*ba30*/  FMUL R25, R68.reuse, R29 ;  /* 0x0000001d44197220 */ /* 0x040fe20000400000 */
[----:B------:R-:W-:Y:S01]  /*ba40*/  LOP3.LUT R116, R115, 0xffff0000, RZ, 0xc0, !PT ;  /* 0xffff000073747812 */ /* 0x000fe200078ec0ff */
[C---:B------:R-:W-:Y:S01]  /*ba50*/  FMUL R30, R68.reuse, R30 ;  /* 0x0000001e441e7220 */ /* 0x040fe20000400000 */
[----:B------:R-:W-:Y:S01]  /*ba60*/  F2FP.BF16.F32.PACK_AB R19, R27, R26 ;  /* 0x0000001a1b13723e */ /* 0x000fe200000010ff */
[C---:B------:R-:W-:Y:S01]  /*ba70*/  FFMA R25, R71.reuse, R94, R25 ;  /* 0x0000005e47197223 */ /* 0x040fe20000000019 */
[----:B------:R-:W-:Y:S01]  /*ba80*/  FMUL R31, R68, R31 ;  /* 0x0000001f441f7220 */ /* 0x000fe20000400000 */
[----:B------:R-:W-:Y:S01]  /*ba90*/  FFMA R30, R71, R93, R30 ;  /* 0x0000005d471e7223 */ /* 0x000fe2000000001e */
[----:B------:R-:W-:Y:S01]  /*baa0*/  SHF.L.U32 R115, R120, 0x10, RZ ;  /* 0x0000001078737819 */ /* 0x000fe200000006ff */
[----:B------:R1:W-:Y:S01]  /*bab0*/  STS.128 [R162+0xc400], R16 ;  /* 0x00c40010a2007388 */ /* 0x0003e20000000c00 */
[----:B------:R-:W-:Y:S01]  /*bac0*/  F2FP.BF16.F32.PACK_AB R24, R25, R24 ;  /* 0x000000181918723e */ /* 0x000fe200000010ff */
[C---:B------:R-:W-:Y:S01]  /*bad0*/  FFMA R31, R71.reuse, R96, R31 ;  /* 0x00000060471f7223 */ /* 0x040fe2000000001f */
[C---:B------:R-:W-:Y:S01]  /*bae0*/  FMUL R28, R68.reuse, R32 ;  /* 0x00000020441c7220 */ /* 0x040fe20000400000 */
[C---:B------:R-:W-:Y:S01]  /*baf0*/  FMUL R29, R68.reuse, R33 ;  /* 0x00000021441d7220 */ /* 0x040fe20000400000 */
[----:B------:R-:W-:Y:S01]  /*bb00*/  FMUL R34, R68, R34 ;  /* 0x0000002244227220 */ /* 0x000fe20000400000 */
[----:B------:R-:W-:Y:S01]  /*bb10*/  LOP3.LUT R118, R120, 0xffff0000, RZ, 0xc0, !PT ;  /* 0xffff000078767812 */ /* 0x000fe200078ec0ff */
[----:B------:R-:W-:Y:S01]  /*bb20*/  FFMA R28, R71, R95, R28 ;  /* 0x0000005f471c7223 */ /* 0x000fe2000000001c */
[----:B------:R-:W-:Y:S01]  /*bb30*/  F2FP.BF16.F32.PACK_AB R25, R31, R30 ;  /* 0x0000001e1f19723e */ /* 0x000fe200000010ff */
[C---:B------:R-:W-:Y:S01]  /*bb40*/  FFMA R29, R71.reuse, R98, R29 ;  /* 0x00000062471d7223 */ /* 0x040fe2000000001d */
[----:B------:R-:W-:Y:S01]  /*bb50*/  FFMA R34, R71, R97, R34 ;  /* 0x0000006147227223 */ /* 0x000fe20000000022 */
[C---:B------:R-:W-:Y:S01]  /*bb60*/  FMUL R35, R68.reuse, R35 ;  /* 0x0000002344237220 */ /* 0x040fe20000400000 */
[----:B------:R-:W-:Y:S01]  /*bb70*/  SHF.L.U32 R117, R121, 0x10, RZ ;  /* 0x0000001079757819 */ /* 0x000fe200000006ff */
[C---:B------:R-:W-:Y:S01]  /*bb80*/  FMUL R32, R68.reuse, R36 ;  /* 0x0000002444207220 */ /* 0x040fe20000400000 */
[----:B------:R-:W-:Y:S01]  /*bb90*/  F2FP.BF16.F32.PACK_AB R26, R29, R28 ;  /* 0x0000001c1d1a723e */ /* 0x000fe200000010ff */
[C---:B------:R-:W-:Y:S01]  /*bba0*/  FFMA R35, R71.reuse, R100, R35 ;  /* 0x0000006447237223 */ /* 0x040fe20000000023 */
[C---:B------:R-:W-:Y:S01]  /*bbb0*/  FMUL R33, R68.reuse, R37 ;  /* 0x0000002544217220 */ /* 0x040fe20000400000 */
[----:B------:R-:W-:Y:S01]  /*bbc0*/  FFMA R32, R71, R99, R32 ;  /* 0x0000006347207223 */ /* 0x000fe20000000020 */
        /* <DEDUP_REMOVED lines=29> */
[C---:B------:R-:W-:Y:S01]  /*bda0*/  FMUL R47, R68.reuse, R47 ;  /* 0x0000002f442f7220 */ /* 0x040fe20000400000 */
[C---:B------:R-:W-:Y:S01]  /*bdb0*/  FMUL R44, R68.reuse, R48 ;  /* 0x00000030442c7220 */ /* 0x040fe20000400000 */
[----:B------:R-:W-:Y:S01]  /*bdc0*/  FMUL R45, R68, R49 ;  /* 0x00000031442d7220 */ /* 0x000fe20000400000 */
[----:B------:R1:W-:Y:S01]  /*bdd0*/  STS.128 [R147+0xc400], R32 ;  /* 0x00c4002093007388 */ /* 0x0003e20000000c00 */
[C---:B------:R-:W-:Y:S01]  /*bde0*/  SHF.L.U32 R123, R128.reuse, 0x10, RZ ;  /* 0x00000010807b7819 */ /* 0x040fe200000006ff */
[----:B------:R-:W-:Y:S01]  /*bdf0*/  FFMA R46, R71, R109, R46 ;  /* 0x0000006d472e7223 */ /* 0x000fe2000000002e */
[----:B------:R-:W-:Y:S01]  /*be00*/  F2FP.BF16.F32.PACK_AB R40, R41, R40 ;  /* 0x000000282928723e */ /* 0x000fe200000010ff */
[C---:B------:R-:W-:Y:S01]  /*be10*/  FFMA R47, R71.reuse, R112, R47 ;  /* 0x00000070472f7223 */ /* 0x040fe2000000002f */
[C---:B------:R-:W-:Y:S01]  /*be20*/  FFMA R44, R71.reuse, R111, R44 ;  /* 0x0000006f472c7223 */ /* 0x040fe2000000002c */
[----:B------:R-:W-:Y:S01]  /*be30*/  LOP3.LUT R126, R128, 0xffff0000, RZ, 0xc0, !PT ;  /* 0xffff0000807e7812 */ /* 0x000fe200078ec0ff */
[C---:B------:R-:W-:Y:S01]  /*be40*/  FFMA R45, R71.reuse, R114, R45 ;  /* 0x00000072472d7223 */ /* 0x040fe2000000002d */
[C---:B------:R-:W-:Y:S01]  /*be50*/  FMUL R50, R68.reuse, R50 ;  /* 0x0000003244327220 */ /* 0x040fe20000400000 */
[C---:B------:R-:W-:Y:S01]  /*be60*/  FMUL R51, R68.reuse, R51 ;  /* 0x0000003344337220 */ /* 0x040fe20000400000 */
[C---:B------:R-:W-:Y:S01]  /*be70*/  FMUL R48, R68.reuse, R52 ;  /* 0x0000003444307220 */ /* 0x040fe20000400000 */
[C---:B------:R-:W-:Y:S01]  /*be80*/  FMUL R49, R68.reuse, R53 ;  /* 0x0000003544317220 */ /* 0x040fe20000400000 */
[C---:B------:R-:W-:Y:S01]  /*be90*/  FFMA R50, R71.reuse, R113, R50 ;  /* 0x0000007147327223 */ /* 0x040fe20000000032 */
        /* <DEDUP_REMOVED lines=9> */
[----:B------:R-:W-:Y:S01]  /*bf30*/  FFMA R55, R71, R120, R55 ;  /* 0x0000007847377223 */ /* 0x000fe20000000037 */
[C---:B------:R-:W-:Y:S01]  /*bf40*/  FMUL R59, R68.reuse, R59 ;  /* 0x0000003b443b7220 */ /* 0x040fe20000400000 */
[----:B------:R-:W-:Y:S01]  /*bf50*/  F2FP.BF16.F32.PACK_AB R41, R47, R46 ;  /* 0x0000002e2f29723e */ /* 0x000fe200000010ff */
[----:B------:R-:W-:Y:S01]  /*bf60*/  FFMA R52, R71, R119, R52 ;  /* 0x0000007747347223 */ /* 0x000fe20000000034 */
[----:B------:R-:W-:Y:S01]  /*bf70*/  F2FP.BF16.F32.PACK_AB R42, R45, R44 ;  /* 0x0000002c2d2a723e */ /* 0x000fe200000010ff */
[C---:B------:R-:W-:Y:S01]  /*bf80*/  FMUL R56, R68.reuse, R60 ;  /* 0x0000003c44387220 */ /* 0x040fe20000400000 */
[----:B------:R-:W-:Y:S01]  /*bf90*/  F2FP.BF16.F32.PACK_AB R43, R51, R50 ;  /* 0x00000032332b723e */ /* 0x000fe200000010ff */
[----:B------:R-:W-:Y:S01]  /*bfa0*/  FFMA R53, R71, R122, R53 ;  /* 0x0000007a47357223 */ /* 0x000fe20000000035 */
[----:B------:R-:W-:Y:S01]  /*bfb0*/  SHF.L.U32 R125, R129, 0x10, RZ ;  /* 0x00000010817d7819 */ /* 0x000fe200000006ff */
[C---:B------:R-:W-:Y:S01]  /*bfc0*/  FMUL R57, R68.reuse, R61 ;  /* 0x0000003d44397220 */ /* 0x040fe20000400000 */
[----:B------:R-:W-:Y:S01]  /*bfd0*/  FFMA R58, R71, R121, R58 ;  /* 0x00000079473a7223 */ /* 0x000fe2000000003a */
[----:B------:R1:W-:Y:S01]  /*bfe0*/  STS.128 [R160+0xc400], R40 ;  /* 0x00c40028a0007388 */ /* 0x0003e20000000c00 */
[----:B------:R-:W-:Y:S01]  /*bff0*/  LOP3.LUT R128, R129, 0xffff0000, RZ, 0xc0, !PT ;  /* 0xffff000081807812 */ /* 0x000fe200078ec0ff */
[----:B------:R-:W-:Y:S01]  /*c000*/  FMUL R62, R68, R62 ;  /* 0x0000003e443e7220 */ /* 0x000fe20000400000 */
[C---:B------:R-:W-:Y:S01]  /*c010*/  FFMA R59, R71.reuse, R124, R59 ;  /* 0x0000007c473b7223 */ /* 0x040fe2000000003b */
[----:B------:R-:W-:Y:S01]  /*c020*/  SHF.L.U32 R127, R130, 0x10, RZ ;  /* 0x00000010827f7819 */ /* 0x000fe200000006ff */
[----:B------:R-:W-:Y:S01]  /*c030*/  FMUL R63, R68, R63 ;  /* 0x0000003f443f7220 */ /* 0x000fe20000400000 */
[C---:B------:R-:W-:Y:S01]  /*c040*/  FFMA R56, R71.reuse, R123, R56 ;  /* 0x0000007b47387223 */ /* 0x040fe20000000038 */
[----:B------:R-:W-:Y:S01]  /*c050*/  LOP3.LUT R130, R130, 0xffff0000, RZ, 0xc0, !PT ;  /* 0xffff000082827812 */ /* 0x000fe200078ec0ff */
[C---:B------:R-:W-:Y:S01]  /*c060*/  FMUL R60, R68.reuse, R64 ;  /* 0x00000040443c7220 */ /* 0x040fe20000400000 */
[----:B------:R-:W-:Y:S01]  /*c070*/  FFMA R57, R71, R126, R57 ;  /* 0x0000007e47397223 */ /* 0x000fe20000000039 */
[----:B------:R-:W-:Y:S01]  /*c080*/  SHF.L.U32 R129, R131, 0x10, RZ ;  /* 0x0000001083817819 */ /* 0x000fe200000006ff */
[C---:B------:R-:W-:Y:S01]  /*c090*/  FMUL R61, R68.reuse, R65 ;  /* 0x00000041443d7220 */ /* 0x040fe20000400000 */
[----:B------:R-:W-:Y:S01]  /*c0a0*/  FFMA R62, R71, R125, R62 ;  /* 0x0000007d473e7223 */ /* 0x000fe2000000003e */
[----:B------:R-:W-:Y:S01]  /*c0b0*/  LOP3.LUT R132, R131, 0xffff0000, RZ, 0xc0, !PT ;  /* 0xffff000083847812 */ /* 0x000fe200078ec0ff */
[C---:B------:R-:W-:Y:S01]  /*c0c0*/  FMUL R66, R68.reuse, R66 ;  /* 0x0000004244427220 */ /* 0x040fe20000400000 */
[----:B------:R-:W-:Y:S01]  /*c0d0*/  F2FP.BF16.F32.PACK_AB R48, R49, R48 ;  /* 0x000000303130723e */ /* 0x000fe200000010ff */
[----:B------:R-:W-:Y:S01]  /*c0e0*/  FFMA R63, R71, R128, R63 ;  /* 0x00000080473f7223 */ /* 0x000fe2000000003f */
[----:B------:R-:W-:Y:S01]  /*c0f0*/  FMUL R67, R68, R67 ;  /* 0x0000004344437220 */ /* 0x000fe20000400000 */
        /* <DEDUP_REMOVED lines=12> */
[----:B------:R-:W-:Y:S03]  /*c1c0*/  ISETP.NE.AND P0, PT, R152, RZ, PT ;  /* 0x000000ff9800720c */ /* 0x000fe60003f05270 */
[----:B------:R1:W-:Y:S01]  /*c1d0*/  STS.128 [R158+0xc400], R56 ;  /* 0x00c400389e007388 */ /* 0x0003e20000000c00 */
[----:B------:R-:W-:Y:S01]  /*c1e0*/  @!PT LDS RZ, [RZ] ;  /* 0x00000000fffff984 */ /* 0x000fe20000000800 */
[----:B------:R-:W-:Y:S01]  /*c1f0*/  @!PT LDS RZ, [RZ] ;  /* 0x00000000fffff984 */ /* 0x000fe20000000800 */
[----:B------:R-:W-:Y:S01]  /*c200*/  @!PT LDS RZ, [RZ] ;  /* 0x00000000fffff984 */ /* 0x000fe20000000800 */
[----:B------:R-:W-:Y:S01]  /*c210*/  @!PT LDS RZ, [RZ] ;  /* 0x00000000fffff984 */ /* 0x000fe20000000800 */
[----:B------:R2:W-:Y:S07]  /*c220*/  MEMBAR.ALL.CTA ;  /* 0x0000000000007992 */ /* 0x0005ee0000008000 */
[----:B--2---:R-:W2:Y:S02]  /*c230*/  FENCE.VIEW.ASYNC.S ;  /* 0x00000000000073c6 */ /* 0x004ea40000000000 */
[----:B--2---:R-:W-:Y:S06]  /*c240*/  BAR.SYNC.DEFER_BLOCKING 0x1, 0x80 ;  /* 0x0042000000007b1d */ /* 0x004fec0000010000 */
[----:B------:R-:W-:Y:S05]  /*c250*/  @P0 BRA `(.L_x_144) ;  /* 0x0000000000280947 */ /* 0x000fea0003800000 */
[----:B------:R-:W2:Y:S01]  /*c260*/  LDCU.64 UR6, c[0x0][0x348] ;  /* 0x00006900ff0677ac */ /* 0x000ea20008000a00 */
[----:B------:R-:W-:Y:S02]  /*c270*/  UIADD3 UR9, UPT, UPT, UR53, UR40, URZ ;  /* 0x0000002835097290 */ /* 0x000fe4000fffe0ff */
[----:B------:R-:W-:Y:S01]  /*c280*/  UIADD3 UR8, UPT, UPT, UR46, 0xc400, URZ ;  /* 0x0000c4002e087890 */ /* 0x000fe2000fffe0ff */
[----:B------:R-:W-:Y:S01]  /*c290*/  UMOV UR10, UR50 ;  /* 0x00000032000a7c82 */ /* 0x000fe20008000000 */
[----:B------:R-:W-:Y:S01]  /*c2a0*/  UMOV UR11, UR36 ;  /* 0x00000024000b7c82 */ /* 0x000fe20008000000 */
[----:B--2---:R-:W-:Y:S04]  /*c2b0*/  UIADD3 UR4, UP0, UPT, UR6, 0xa80, URZ ;  /* 0x00000a8006047890 */ /* 0x004fe8000ff1e0ff */
[----:B------:R-:W-:Y:S09]  /*c2c0*/  UIADD3.X UR5, UPT, UPT, URZ, UR7, URZ, UP0, !UPT ;  /* 0x00000007ff057290 */ /* 0x000ff200087fe4ff */
[----:B------:R2:W-:Y:S01]  /*c2d0*/  UTMASTG.3D [UR8], [UR4] ;  /* 0x00000008040073b5 */ /* 0x0005e20008010000 */
[----:B------:R0:W-:Y:S01]  /*c2e0*/  UTMACMDFLUSH ;  /* 0x00000000000079b7 */ /* 0x0001e20000000000 */
[----:B--2---:R-:W-:Y:S04]  /*c2f0*/  DEPBAR.LE SB0, 0x1 ;  /* 0x000080400000791a */ /* 0x004fe80000000000 */
.L_x_144:
[----:B------:R-:W-:Y:S05]  /*c300*/  BSYNC.RECONVERGENT B0 ;  /* 0x0000000000007941 */ /* 0x000fea0003800200 */
.L_x_143:
[----:B------:R-:W-:Y:S01]  /*c310*/  BAR.SYNC.DEFER_BLOCKING 0x1, 0x80 ;  /* 0x0042000000007b1d */ /* 0x000fe20000010000 */
[----:B------:R-:W-:Y:S09]  /*c320*/  UISETP.NE.AND UP0, UPT, UR54, -0x4, UPT ;  /* 0xfffffffc3600788c */ /* 0x000ff2000bf05270 */
[----:B------:R-:W-:Y:S05]  /*c330*/  BRA.U !UP0, `(.L_x_145) ;  /* 0x0000000108247547 */ /* 0x000fea000b800000 */
[----:B------:R-:W-:Y:S01]  /*c340*/  ISETP.NE.AND P0, PT, R157, RZ, PT ;  /* 0x000000ff9d00720c */ /* 0x000fe20003f05270 */
[----:B------:R-:W-:Y:S01]  /*c350*/  IMAD.U32 R0, RZ, RZ, UR52 ;  /* 0x00000034ff007e24 */ /* 0x000fe2000f8e00ff */
[----:B------:R-:W-:Y:S04]  /*c360*/  UIADD3 UR4, UPT, UPT, UR52, 0x1, URZ ;  /* 0x0000000134047890 */ /* 0x000fe8000fffe0ff */
[----:B------:R-:W-:Y:S04]  /*c370*/  UISETP.NE.AND UP0, UPT, UR4, 0x4, UPT ;  /* 0x000000040400788c */ /* 0x000fe8000bf05270 */
[----:B------:R-:W-:Y:S03]  /*c380*/  USEL UR52, UR4, URZ, UP0 ;  /* 0x000000ff04347287 */ /* 0x000fe60008000000 */
[----:B------:R-:W-:Y:S05]  /*c390*/  @P0 LEA R0, R0, UR46, 0x3 ;  /* 0x0000002e00000c11 */ /* 0x000fea000f8e18ff */
[----:B------:R-:W-:Y:S05]  /*c3a0*/  @P0 VIADD R0, R0, 0x60 ;  /* 0x0000006000000836 */ /* 0x000fea0000000000 */
[----:B------:R-:W-:Y:S04]  /*c3b0*/  @P0 PRMT R0, R165, 0x654, R0 ;  /* 0x00000654a5000816 */ /* 0x000fe80000000000 */
[----:B------:R2:W-:Y:S03]  /*c3c0*/  @P0 SYNCS.ARRIVE.TRANS64.RED.A1T0 RZ, [R0+URZ], RZ ;  /* 0x000000ff00ff09a7 */ /* 0x0005e600081004ff */
.L_x_145:
[----:B------:R-:W-:Y:S01]  /*c3d0*/  R2UR UR6, R156 ;  /* 0x000000009c0672ca */ /* 0x000fe200000e0000 */
[----:B------:R-:W-:Y:S01]  /*c3e0*/  UIADD3 UR54, UPT, UPT, UR54, 0x4, URZ ;  /* 0x0000000436367890 */ /* 0x000fe2000fffe0ff */
[----:B------:R-:W-:Y:S01]  /*c3f0*/  R2UR UR5, R141 ;  /* 0x000000008d0572ca */ /* 0x000fe200000e0000 */
[----:B------:R-:W-:Y:S01]  /*c400*/  ULOP3.LUT UR39, UR39, 0x1, URZ, 0x3c, !UPT ;  /* 0x0000000127277892 */ /* 0x000fe2000f8e3cff */
[----:B------:R-:W-:Y:S01]  /*c410*/  R2UR UR4, R142 ;  /* 0x000000008e0472ca */ /* 0x000fe200000e0000 */
[----:B------:R-:W-:Y:S01]  /*c420*/  UMOV UR36, UR63 ;  /* 0x0000003f00247c82 */ /* 0x000fe20008000000 */
[C---:B------:R-:W-:Y:S04]  /*c430*/  ISETP.NE.AND P0, PT, R146.reuse, 0x2, PT ;  /* 0x000000029200780c */ /* 0x040fe80003f05270 */
[----:B------:R-:W-:Y:S02]  /*c440*/  SEL R3, RZ, 0x1, P0 ;  /* 0x00000001ff037807 */ /* 0x000fe40000000000 */
[----:B------:R-:W-:Y:S01]  /*c450*/  SEL R146, R146, RZ, P0 ;  /* 0x000000ff92927207 */ /* 0x000fe20000000000 */
[----:B------:R-:W-:Y:S01]  /*c460*/  UISETP.NE.AND UP0, UPT, UR6, URZ, UPT ;  /* 0x000000ff0600728c */ /* 0x000fe2000bf05270 */
[----:B------:R-:W-:Y:S01]  /*c470*/  LOP3.LUT R148, R148, R3, RZ, 0x3c, !PT ;  /* 0x0000000394947212 */ /* 0x000fe200078e3cff */
[----:B------:R-:W-:Y:S02]  /*c480*/  UIADD3 UR16, UPT, UPT, UR37, UR5, URZ ;  /* 0x0000000525107290 */ /* 0x000fe4000fffe0ff */
[----:B------:R-:W-:Y:S05]  /*c490*/  UIADD3 UR20, UPT, UPT, UR38, UR4, URZ ;  /* 0x0000000426147290 */ /* 0x000fea000fffe0ff */
[----:B------:R-:W-:Y:S07]  /*c4a0*/  BRA.U UP0, `(.L_x_146) ;  /* 0xffffff9d00887547 */ /* 0x000fee000b83ffff */
[----:B------:R-:W3:Y:S01]  /*c4b0*/  S2UR UR4, SR_CgaCtaId ;  /* 0x00000000000479c3 */ /* 0x000ee20000008800 */
[----:B------:R-:W-:-:S13]  /*c4c0*/  R2UR UR5, R143 ;  /* 0x000000008f0572ca */ /* 0x000fda00000e0000 */
[----:B------:R-:W-:Y:S02]  /*c4d0*/  UISETP.NE.AND UP0, UPT, UR5, URZ, UPT ;  /* 0x000000ff0500728c */ /* 0x000fe4000bf05270 */
[----:B---3--:R-:W-:Y:S02]  /*c4e0*/  ULOP3.LUT UR5, UR4, 0x1, URZ, 0x3c, !UPT ;  /* 0x0000000104057892 */ /* 0x008fe4000f8e3cff */
[----:B------:R-:W-:-:S04]  /*c4f0*/  UIADD3 UR4, UPT, UPT, UR46, 0xe0, URZ ;  /* 0x000000e02e047890 */ /* 0x000fc8000fffe0ff */
[----:B------:R-:W-:-:S09]  /*c500*/  UPRMT UR4, UR5, 0x654, UR4 ;  /* 0x0000065405047896 */ /* 0x000fd20008000004 */
[----:B------:R-:W-:Y:S01]  /*c510*/  SYNCS.ARRIVE.TRANS64.RED.A1T0 RZ, [UR4], RZ ;  /* 0x000000ffffff79a7 */ /* 0x000fe20008100404 */
[----:B------:R-:W-:Y:S01]  /*c520*/  SYNCS.ARRIVE.TRANS64.A1T0 RZ, [UR46+0xe0], RZ ;  /* 0x0000e0ffffff79a7 */ /* 0x000fe2000810002e */
[----:B------:R-:W-:Y:S05]  /*c530*/  BRA.U !UP0, `(.L_x_147) ;  /* 0x0000000108487547 */ /* 0x000fea000b800000 */
[----:B------:R-:W3:Y:S02]  /*c540*/  LDCU.64 UR4, c[0x0][0xc90] ;  /* 0x00019200ff0477ac */ /* 0x000ee40008000a00 */
[----:B---3--:R-:W-:-:S04]  /*c550*/  UISETP.NE.U32.AND UP0, UPT, UR4, URZ, UPT ;  /* 0x000000ff0400728c */ /* 0x008fc8000bf05070 */
[----:B------:R-:W-:-:S09]  /*c560*/  UISETP.NE.AND.EX UP0, UPT, UR5, URZ, UPT, UP0 ;  /* 0x000000ff0500728c */ /* 0x000fd2000bf05300 */
[----:B------:R-:W-:Y:S05]  /*c570*/  BRA.U UP0, `(.L_x_148) ;  /* 0x00000001000c7547 */ /* 0x000fea000b800000 */
[----:B------:R-:W-:-:S13]  /*c580*/  FSETP.NEU.AND P0, PT, R71, RZ, PT ;  /* 0x000000ff4700720b */ /* 0x000fda0003f0d000 */
[----:B------:R-:W-:Y:S05]  /*c590*/  @!P0 EXIT ;  /* 0x000000000000894d */ /* 0x000fea0003800000 */
[----:B------:R-:W-:Y:S05]  /*c5a0*/  BRA `(.L_x_147) ;  /* 0x00000000002c7947 */ /* 0x000fea0003800000 */
.L_x_148:
[----:B------:R-:W-:Y:S01]  /*c5b0*/  ISETP.NE.AND P0, PT, R145, RZ, PT ;  /* 0x000000ff9100720c */ /* 0x000fe20003f05270 */
[----:B------:R-:W-:-:S12]  /*c5c0*/  BSSY.RECONVERGENT B0, `(.L_x_147) ;  /* 0x0000009000007945 */ /* 0x000fd80003800200 */
[----:B------:R-:W-:Y:S05]  /*c5d0*/  @P0 BRA `(.L_x_149) ;  /* 0x0000000000140947 */ /* 0x000fea0003800000 */
[----:B------:R-:W3:Y:S02]  /*c5e0*/  LDCU.64 UR4, c[0x0][0xc88] ;  /* 0x00019100ff0477ac */ /* 0x000ee40008000a00 */
[----:B---3--:R-:W-:-:S04]  /*c5f0*/  ISETP.NE.U32.AND P0, PT, RZ, UR4, PT ;  /* 0x00000004ff007c0c */ /* 0x008fc8000bf05070 */
[----:B------:R-:W-:-:S13]  /*c600*/  ISETP.NE.AND.EX P0, PT, RZ, UR5, PT, P0 ;  /* 0x00000005ff007c0c */ /* 0x000fda000bf05300 */
[----:B------:R-:W-:Y:S05]  /*c610*/  @!P0 EXIT ;  /* 0x000000000000894d */ /* 0x000fea0003800000 */
[----:B------:R-:W-:Y:S05]  /*c620*/  BRA `(.L_x_150) ;  /* 0x0000000000087947 */ /* 0x000fea0003800000 */
.L_x_149:
[----:B------:R-:W-:-:S13]  /*c630*/  FSETP.NEU.AND P0, PT, R71, RZ, PT ;  /* 0x000000ff4700720b */ /* 0x000fda0003f0d000 */
[----:B------:R-:W-:Y:S05]  /*c640*/  @!P0 EXIT ;  /* 0x000000000000894d */ /* 0x000fea0003800000 */
.L_x_150:
[----:B------:R-:W-:Y:S05]  /*c650*/  BSYNC.RECONVERGENT B0 ;  /* 0x0000000000007941 */ /* 0x000fea0003800200 */
.L_x_147:
[----:B------:R-:W3:Y:S01]  /*c660*/  S2UR UR5, SR_CgaCtaId ;  /* 0x00000000000579c3 */ /* 0x000ee20000008800 */
[----:B------:R-:W-:Y:S01]  /*c670*/  ULEA UR4, UR52, UR46, 0x3 ;  /* 0x0000002e34047291 */ /* 0x000fe2000f8e18ff */
[----:B------:R-:W-:-:S04]  /*c680*/  DEPBAR.LE SB0, 0x0 ;  /* 0x000080000000791a */ /* 0x000fc80000000000 */
[----:B------:R-:W-:-:S04]  /*c690*/  UIADD3 UR4, UPT, UPT, UR4, 0x60, URZ ;  /* 0x0000006004047890 */ /* 0x000fc8000fffe0ff */
[----:B---3--:R-:W-:-:S09]  /*c6a0*/  UPRMT UR4, UR5, 0x654, UR4 ;  /* 0x0000065405047896 */ /* 0x008fd20008000004 */
[----:B------:R-:W-:Y:S01]  /*c6b0*/  SYNCS.ARRIVE.TRANS64.RED.A1T0 RZ, [UR4], RZ ;  /* 0x000000ffffff79a7 */ /* 0x000fe20008100404 */
[----:B------:R-:W-:Y:S05]  /*c6c0*/  EXIT ;  /* 0x000000000000794d */ /* 0x000fea0003800000 */
.L_x_24:
[----:B-1----:R1:W2:Y:S02]  /*c6d0*/  SYNCS.PHASECHK.TRANS64.TRYWAIT P0, [R0+URZ+0xd0], R3 ;  /* 0x0000d003000075a7 */ /* 0x0022a400080011ff */
[----:B--2---:R-:W-:Y:S05]  /*c6e0*/  @!P0 NANOSLEEP.SYNCS 0x989680 ;  /* 0x009896800000895d */ /* 0x004fea0003900000 */
[----:B------:R-:W2:Y:S02]  /*c6f0*/  @!P0 SYNCS.PHASECHK.TRANS64 P0, [R0+URZ+0xd0], R3 ;  /* 0x0000d003000085a7 */ /* 0x000ea400080010ff */
[----:B--2---:R-:W-:Y:S05]  /*c700*/  @!P0 BRA `(.L_x_24) ;  /* 0xfffffffc00f08947 */ /* 0x004fea000383ffff */
[----:B------:R-:W-:Y:S05]  /*c710*/  BRA `(.L_x_151) ;  /* 0xffffff5400207947 */ /* 0x000fea000383ffff */
.L_x_27:
[----:B-1----:R-:W-:-:S07]  /*c720*/  MOV R0, UR5 ;  /* 0x0000000500007c02 */ /* 0x002fce0008000f00 */
.L_x_152:
[----:B-1----:R1:W2:Y:S02]  /*c730*/  SYNCS.PHASECHK.TRANS64.TRYWAIT P0, [R0+URZ+0x20], R3 ;  /* 0x00002003000075a7 */ /* 0x0022a400080011ff */
[----:B--2---:R-:W-:Y:S05]  /*c740*/  @!P0 NANOSLEEP.SYNCS 0x989680 ;  /* 0x009896800000895d */ /* 0x004fea0003900000 */
[----:B------:R-:W2:Y:S02]  /*c750*/  @!P0 SYNCS.PHASECHK.TRANS64 P0, [R0+URZ+0x20], R3 ;  /* 0x00002003000085a7 */ /* 0x000ea400080010ff */
[----:B--2---:R-:W-:Y:S05]  /*c760*/  @!P0 BRA `(.L_x_152) ;  /* 0xfffffffc00f08947 */ /* 0x004fea000383ffff */
[----:B------:R-:W-:Y:S05]  /*c770*/  BRA `(.L_x_26) ;  /* 0xffffff5400847947 */ /* 0x000fea000383ffff */
.L_x_36:
[----:B-1----:R-:W-:-:S07]  /*c780*/  MOV R0, UR6 ;  /* 0x0000000600007c02 */ /* 0x002fce0008000f00 */
.L_x_153:
[----:B-1----:R1:W2:Y:S02]  /*c790*/  SYNCS.PHASECHK.TRANS64.TRYWAIT P0, [R0+URZ+0x20], R3 ;  /* 0x00002003000075a7 */ /* 0x0022a400080011ff */
[----:B--2---:R-:W-:Y:S05]  /*c7a0*/  @!P0 NANOSLEEP.SYNCS 0x989680 ;  /* 0x009896800000895d */ /* 0x004fea0003900000 */
[----:B------:R-:W2:Y:S02]  /*c7b0*/  @!P0 SYNCS.PHASECHK.TRANS64 P0, [R0+URZ+0x20], R3 ;  /* 0x00002003000085a7 */ /* 0x000ea400080010ff */
[----:B--2---:R-:W-:Y:S05]  /*c7c0*/  @!P0 BRA `(.L_x_153) ;  /* 0xfffffffc00f08947 */ /* 0x004fea000383ffff */
[----:B------:R-:W-:Y:S05]  /*c7d0*/  BRA `(.L_x_35) ;  /* 0xffffff5800a47947 */ /* 0x000fea000383ffff */
.L_x_43:
[----:B-1----:R1:W4:Y:S02]  /*c7e0*/  SYNCS.PHASECHK.TRANS64.TRYWAIT P0, [R3+URZ+0x90], R0 ;  /* 0x00009000030075a7 */ /* 0x00232400080011ff */
[----:B----4-:R-:W-:Y:S05]  /*c7f0*/  @!P0 NANOSLEEP.SYNCS 0x989680 ;  /* 0x009896800000895d */ /* 0x010fea0003900000 */
[----:B------:R-:W4:Y:S02]  /*c800*/  @!P0 SYNCS.PHASECHK.TRANS64 P0, [R3+URZ+0x90], R0 ;  /* 0x00009000030085a7 */ /* 0x000f2400080010ff */
[----:B----4-:R-:W-:Y:S05]  /*c810*/  @!P0 BRA `(.L_x_43) ;  /* 0xfffffffc00f08947 */ /* 0x010fea000383ffff */
[----:B------:R-:W-:Y:S05]  /*c820*/  BRA `(.L_x_154) ;  /* 0xffffff5c00a07947 */ /* 0x000fea000383ffff */
.L_x_47:
[----:B-1----:R-:W-:-:S07]  /*c830*/  MOV R0, UR4 ;  /* 0x0000000400007c02 */ /* 0x002fce0008000f00 */
.L_x_155:
[----:B-1----:R1:W2:Y:S02]  /*c840*/  SYNCS.PHASECHK.TRANS64.TRYWAIT P0, [R0+URZ], R3 ;  /* 0x00000003000075a7 */ /* 0x0022a400080011ff */
[----:B--2---:R-:W-:Y:S05]  /*c850*/  @!P0 NANOSLEEP.SYNCS 0x989680 ;  /* 0x009896800000895d */ /* 0x004fea0003900000 */
[----:B------:R-:W2:Y:S02]  /*c860*/  @!P0 SYNCS.PHASECHK.TRANS64 P0, [R0+URZ], R3 ;  /* 0x00000003000085a7 */ /* 0x000ea400080010ff */
[----:B--2---:R-:W-:Y:S05]  /*c870*/  @!P0 BRA `(.L_x_155) ;  /* 0xfffffffc00f08947 */ /* 0x004fea000383ffff */
[----:B------:R-:W-:Y:S05]  /*c880*/  BRA `(.L_x_156) ;  /* 0xffffff64004c7947 */ /* 0x000fea000383ffff */
.L_x_48:
[----:B------:R-:W-:-:S07]  /*c890*/  MOV R0, UR5 ;  /* 0x0000000500007c02 */ /* 0x000fce0008000f00 */
.L_x_157:
[----:B-1----:R1:W2:Y:S02]  /*c8a0*/  SYNCS.PHASECHK.TRANS64.TRYWAIT P0, [R0+URZ], R3 ;  /* 0x00000003000075a7 */ /* 0x0022a400080011ff */
[----:B--2---:R-:W-:Y:S05]  /*c8b0*/  @!P0 NANOSLEEP.SYNCS 0x989680 ;  /* 0x009896800000895d */ /* 0x004fea0003900000 */
[----:B------:R-:W2:Y:S02]  /*c8c0*/  @!P0 SYNCS.PHASECHK.TRANS64 P0, [R0+URZ], R3 ;  /* 0x00000003000085a7 */ /* 0x000ea400080010ff */
[----:B--2---:R-:W-:Y:S05]  /*c8d0*/  @!P0 BRA `(.L_x_157) ;  /* 0xfffffffc00f08947 */ /* 0x004fea000383ffff */
[----:B------:R-:W-:Y:S05]  /*c8e0*/  BRA `(.L_x_158) ;  /* 0xffffff6400587947 */ /* 0x000fea000383ffff */
.L_x_49:
[----:B------:R-:W-:-:S07]  /*c8f0*/  MOV R0, UR5 ;  /* 0x0000000500007c02 */ /* 0x000fce0008000f00 */
.L_x_159:
[----:B-1----:R1:W2:Y:S02]  /*c900*/  SYNCS.PHASECHK.TRANS64.TRYWAIT P0, [R0+URZ], R3 ;  /* 0x00000003000075a7 */ /* 0x0022a400080011ff */
[----:B--2---:R-:W-:Y:S05]  /*c910*/  @!P0 NANOSLEEP.SYNCS 0x989680 ;  /* 0x009896800000895d */ /* 0x004fea0003900000 */
[----:B------:R-:W2:Y:S02]  /*c920*/  @!P0 SYNCS.PHASECHK.TRANS64 P0, [R0+URZ], R3 ;  /* 0x00000003000085a7 */ /* 0x000ea400080010ff */
[----:B--2---:R-:W-:Y:S05]  /*c930*/  @!P0 BRA `(.L_x_159) ;  /* 0xfffffffc00f08947 */ /* 0x004fea000383ffff */
[----:B------:R-:W-:Y:S05]  /*c940*/  BRA `(.L_x_160) ;  /* 0xffffff6400647947 */ /* 0x000fea000383ffff */
.L_x_52:
[----:B-1----:R1:W2:Y:S02]  /*c950*/  SYNCS.PHASECHK.TRANS64.TRYWAIT P0, [R0+URZ+0xc0], R5 ;  /* 0x0000c005000075a7 */ /* 0x0022a400080011ff */
[----:B--2---:R-:W-:Y:S05]  /*c960*/  @!P0 NANOSLEEP.SYNCS 0x989680 ;  /* 0x009896800000895d */ /* 0x004fea0003900000 */
[----:B------:R-:W2:Y:S02]  /*c970*/  @!P0 SYNCS.PHASECHK.TRANS64 P0, [R0+URZ+0xc0], R5 ;  /* 0x0000c005000085a7 */ /* 0x000ea400080010ff */
[----:B--2---:R-:W-:Y:S05]  /*c980*/  @!P0 BRA `(.L_x_52) ;  /* 0xfffffffc00f08947 */ /* 0x004fea000383ffff */
[----:B------:R-:W-:Y:S05]  /*c990*/  BRA `(.L_x_161) ;  /* 0xffffff6400c87947 */ /* 0x000fea000383ffff */
.L_x_53:
[----:B------:R-:W-:-:S07]  /*c9a0*/  MOV R0, UR4 ;  /* 0x0000000400007c02 */ /* 0x000fce0008000f00 */
.L_x_162:
[----:B-1----:R1:W2:Y:S02]  /*c9b0*/  SYNCS.PHASECHK.TRANS64.TRYWAIT P0, [R0+URZ+0xa0], R7 ;  /* 0x0000a007000075a7 */ /* 0x0022a400080011ff */
[----:B--2---:R-:W-:Y:S05]  /*c9c0*/  @!P0 NANOSLEEP.SYNCS 0x989680 ;  /* 0x009896800000895d */ /* 0x004fea0003900000 */
[----:B------:R-:W2:Y:S02]  /*c9d0*/  @!P0 SYNCS.PHASECHK.TRANS64 P0, [R0+URZ+0xa0], R7 ;  /* 0x0000a007000085a7 */ /* 0x000ea400080010ff */
[----:B--2---:R-:W-:Y:S05]  /*c9e0*/  @!P0 BRA `(.L_x_162) ;  /* 0xfffffffc00f08947 */ /* 0x004fea000383ffff */
[----:B------:R-:W-:Y:S05]  /*c9f0*/  BRA `(.L_x_163) ;  /* 0xffffff6400d87947 */ /* 0x000fea000383ffff */
.L_x_54:
[----:B-1----:R1:W2:Y:S02]  /*ca00*/  SYNCS.PHASECHK.TRANS64.TRYWAIT P1, [R0+URZ+0x90], R5 ;  /* 0x00009005000075a7 */ /* 0x0022a400080211ff */
[----:B--2---:R-:W-:Y:S05]  /*ca10*/  @!P1 NANOSLEEP.SYNCS 0x989680 ;  /* 0x009896800000995d */ /* 0x004fea0003900000 */
[----:B------:R-:W2:Y:S02]  /*ca20*/  @!P1 SYNCS.PHASECHK.TRANS64 P1, [R0+URZ+0x90], R5 ;  /* 0x00009005000095a7 */ /* 0x000ea400080210ff */
[----:B--2---:R-:W-:Y:S05]  /*ca30*/  @!P1 BRA `(.L_x_54) ;  /* 0xfffffffc00f09947 */ /* 0x004fea000383ffff */
[----:B------:R-:W-:Y:S05]  /*ca40*/  BRA `(.L_x_164) ;  /* 0xffffff6800087947 */ /* 0x000fea000383ffff */
.L_x_57:
[----:B------:R-:W-:-:S07]  /*ca50*/  MOV R0, UR4 ;  /* 0x0000000400007c02 */ /* 0x000fce0008000f00 */
.L_x_165:
[----:B-1----:R1:W2:Y:S02]  /*ca60*/  SYNCS.PHASECHK.TRANS64.TRYWAIT P0, [R0+URZ+0xa0], R3 ;  /* 0x0000a003000075a7 */ /* 0x0022a400080011ff */
[----:B--2---:R-:W-:Y:S05]  /*ca70*/  @!P0 NANOSLEEP.SYNCS 0x989680 ;  /* 0x009896800000895d */ /* 0x004fea0003900000 */
[----:B------:R-:W2:Y:S02]  /*ca80*/  @!P0 SYNCS.PHASECHK.TRANS64 P0, [R0+URZ+0xa0], R3 ;  /* 0x0000a003000085a7 */ /* 0x000ea400080010ff */
[----:B--2---:R-:W-:Y:S05]  /*ca90*/  @!P0 BRA `(.L_x_165) ;  /* 0xfffffffc00f08947 */ /* 0x004fea000383ffff */
[----:B------:R-:W-:Y:S05]  /*caa0*/  BRA `(.L_x_56) ;  /* 0xffffff68005c7947 */ /* 0x000fea000383ffff */
.L_x_66:
[----:B-1----:R-:W-:-:S04]  /*cab0*/  MOV R5, UR5 ;  /* 0x0000000500057c02 */ /* 0x002fc80008000f00 */
[----:B------:R1:W2:Y:S03]  /*cac0*/  SYNCS.PHASECHK.TRANS64.TRYWAIT P0, [R5+URZ+0x8], R6 ;  /* 0x00000806050075a7 */ /* 0x0002a600080011ff */
[----:B--2---:R-:W-:Y:S05]  /*cad0*/  @!P0 NANOSLEEP.SYNCS 0x989680 ;  /* 0x009896800000895d */ /* 0x004fea0003900000 */
[----:B------:R-:W2:Y:S02]  /*cae0*/  @!P0 SYNCS.PHASECHK.TRANS64 P0, [R5+URZ+0x8], R6 ;  /* 0x00000806050085a7 */ /* 0x000ea400080010ff */
[----:B--2---:R-:W-:Y:S05]  /*caf0*/  @!P0 BRA `(.L_x_66) ;  /* 0xfffffffc00ec8947 */ /* 0x004fea000383ffff */
[----:B------:R-:W-:Y:S05]  /*cb00*/  BRA `(.L_x_65) ;  /* 0xffffff6c001c7947 */ /* 0x000fea000383ffff */
.L_x_68:
[----:B------:R-:W-:Y:S01]  /*cb10*/  BSSY B0, `(.L_x_166) ;  /* 0x0000006000007945 */ /* 0x000fe20003800000 */
[----:B------:R-:W-:-:S07]  /*cb20*/  MOV R15, 0xffffffff ;  /* 0xffffffff000f7802 */ /* 0x000fce0000000f00 */
[----:B-1---5:R-:W-:Y:S05]  /*cb30*/  WARPSYNC.COLLECTIVE R15, `(.L_x_167) ;  /* 0x000000000f0c7348 */ /* 0x022fea0003c00000 */
[----:B------:R-:W-:Y:S02]  /*cb40*/  ELECT P6, UR79, PT ;  /* 0x00000000004f782f */ /* 0x000fe400038c0000 */
[----:B------:R-:W-:Y:S01]  /*cb50*/  MOV R14, UR79 ;  /* 0x0000004f000e7c02 */ /* 0x000fe20008000f00 */
[----:B-1---5:R-:W-:Y:S10]  /*cb60*/  ENDCOLLECTIVE ;  /* 0x000000000000791b */ /* 0x022ff40003800000 */
.L_x_167:
[----:B------:R-:W-:Y:S05]  /*cb70*/  BSYNC B0 ;  /* 0x0000000000007941 */ /* 0x000fea0003800000 */
.L_x_166:
[----:B------:R-:W-:Y:S05]  /*cb80*/  BRA `(.L_x_168) ;  /* 0xffffff6c004c7947 */ /* 0x000fea000383ffff */
.L_x_70:
[----:B-1----:R-:W-:-:S04]  /*cb90*/  MOV R3, UR5 ;  /* 0x0000000500037c02 */ /* 0x002fc80008000f00 */
[----:B------:R1:W2:Y:S03]  /*cba0*/  SYNCS.PHASECHK.TRANS64.TRYWAIT P0, [R3+URZ+0x8], R4 ;  /* 0x00000804030075a7 */ /* 0x0002a600080011ff */
[----:B--2---:R-:W-:Y:S05]  /*cbb0*/  @!P0 NANOSLEEP.SYNCS 0x989680 ;  /* 0x009896800000895d */ /* 0x004fea0003900000 */
[----:B------:R-:W2:Y:S02]  /*cbc0*/  @!P0 SYNCS.PHASECHK.TRANS64 P0, [R3+URZ+0x8], R4 ;  /* 0x00000804030085a7 */ /* 0x000ea400080010ff */
[----:B--2---:R-:W-:Y:S05]  /*cbd0*/  @!P0 BRA `(.L_x_70) ;  /* 0xfffffffc00ec8947 */ /* 0x004fea000383ffff */
[----:B------:R-:W-:Y:S05]  /*cbe0*/  BRA `(.L_x_69) ;  /* 0xffffff6c00507947 */ /* 0x000fea000383ffff */
.L_x_71:
[----:B-1----:R1:W2:Y:S02]  /*cbf0*/  SYNCS.PHASECHK.TRANS64.TRYWAIT P0, [R0+URZ+0x90], R5 ;  /* 0x00009005000075a7 */ /* 0x0022a400080011ff */
[----:B--2---:R-:W-:Y:S05]  /*cc00*/  @!P0 NANOSLEEP.SYNCS 0x989680 ;  /* 0x009896800000895d */ /* 0x004fea0003900000 */
[----:B------:R-:W2:Y:S02]  /*cc10*/  @!P0 SYNCS.PHASECHK.TRANS64 P0, [R0+URZ+0x90], R5 ;  /* 0x00009005000085a7 */ /* 0x000ea400080010ff */
[----:B--2---:R-:W-:Y:S05]  /*cc20*/  @!P0 BRA `(.L_x_71) ;  /* 0xfffffffc00f08947 */ /* 0x004fea000383ffff */
[----:B------:R-:W-:Y:S05]  /*cc30*/  BRA `(.L_x_169) ;  /* 0xffffff7000ec7947 */ /* 0x000fea000383ffff */
.L_x_75:
[----:B------:R-:W-:-:S07]  /*cc40*/  MOV R0, UR18 ;  /* 0x0000001200007c02 */ /* 0x000fce0008000f00 */
.L_x_170:
[----:B-1----:R1:W2:Y:S02]  /*cc50*/  SYNCS.PHASECHK.TRANS64.TRYWAIT P0, [R0+URZ], R5 ;  /* 0x00000005000075a7 */ /* 0x0022a400080011ff */
[----:B--2---:R-:W-:Y:S05]  /*cc60*/  @!P0 NANOSLEEP.SYNCS 0x989680 ;  /* 0x009896800000895d */ /* 0x004fea0003900000 */
[----:B------:R-:W2:Y:S02]  /*cc70*/  @!P0 SYNCS.PHASECHK.TRANS64 P0, [R0+URZ], R5 ;  /* 0x00000005000085a7 */ /* 0x000ea400080010ff */
[----:B--2---:R-:W-:Y:S05]  /*cc80*/  @!P0 BRA `(.L_x_170) ;  /* 0xfffffffc00f08947 */ /* 0x004fea000383ffff */
[----:B------:R-:W-:Y:S05]  /*cc90*/  BRA `(.L_x_74) ;  /* 0xffffff7400447947 */ /* 0x000fea000383ffff */
.L_x_76:
[----:B------:R-:W-:-:S07]  /*cca0*/  MOV R0, UR38 ;  /* 0x0000002600007c02 */ /* 0x000fce0008000f00 */
.L_x_171:
[----:B-1----:R1:W2:Y:S02]  /*ccb0*/  SYNCS.PHASECHK.TRANS64.TRYWAIT P0, [R0+URZ+0xb8], R5 ;  /* 0x0000b805000075a7 */ /* 0x0022a400080011ff */
[----:B--2---:R-:W-:Y:S05]  /*ccc0*/  @!P0 NANOSLEEP.SYNCS 0x989680 ;  /* 0x009896800000895d */ /* 0x004fea0003900000 */
[----:B------:R-:W2:Y:S02]  /*ccd0*/  @!P0 SYNCS.PHASECHK.TRANS64 P0, [R0+URZ+0xb8], R5 ;  /* 0x0000b805000085a7 */ /* 0x000ea400080010ff */
[----:B--2---:R-:W-:Y:S05]  /*cce0*/  @!P0 BRA `(.L_x_171) ;  /* 0xfffffffc00f08947 */ /* 0x004fea000383ffff */
[----:B------:R-:W-:Y:S05]  /*ccf0*/  BRA `(.L_x_172) ;  /* 0xffffff7400b87947 */ /* 0x000fea000383ffff */
.L_x_79:
[----:B------:R-:W-:Y:S07]  /*cd00*/  MOV R0, UR7 ;  /* 0x0000000700007c02 */ /* 0x000fee0008000f00 */
.L_x_173:
[----:B-1----:R1:W2:Y:S02]  /*cd10*/  SYNCS.PHASECHK.TRANS64.TRYWAIT P0, [R0+URZ], R5 ;  /* 0x00000005000075a7 */ /* 0x0022a400080011ff */
[----:B--2---:R-:W-:Y:S05]  /*cd20*/  @!P0 NANOSLEEP.SYNCS 0x989680 ;  /* 0x009896800000895d */ /* 0x004fea0003900000 */
[----:B------:R-:W2:Y:S02]  /*cd30*/  @!P0 SYNCS.PHASECHK.TRANS64 P0, [R0+URZ], R5 ;  /* 0x00000005000085a7 */ /* 0x000ea400080010ff */
[----:B--2---:R-:W-:Y:S05]  /*cd40*/  @!P0 BRA `(.L_x_173) ;  /* 0xfffffffc00f08947 */ /* 0x004fea000383ffff */
[----:B------:R-:W-:Y:S05]  /*cd50*/  BRA `(.L_x_78) ;  /* 0xffffff7800307947 */ /* 0x000fea000383ffff */
.L_x_82:
[----:B------:R-:W-:-:S07]  /*cd60*/  MOV R0, UR38 ;  /* 0x0000002600007c02 */ /* 0x000fce0008000f00 */
.L_x_174:
[----:B-1----:R1:W3:Y:S02]  /*cd70*/  SYNCS.PHASECHK.TRANS64.TRYWAIT P0, [R0+URZ+0xe0], R3 ;  /* 0x0000e003000075a7 */ /* 0x0022e400080011ff */
[----:B---3--:R-:W-:Y:S05]  /*cd80*/  @!P0 NANOSLEEP.SYNCS 0x989680 ;  /* 0x009896800000895d */ /* 0x008fea0003900000 */
[----:B------:R-:W3:Y:S02]  /*cd90*/  @!P0 SYNCS.PHASECHK.TRANS64 P0, [R0+URZ+0xe0], R3 ;  /* 0x0000e003000085a7 */ /* 0x000ee400080010ff */
[----:B---3--:R-:W-:Y:S05]  /*cda0*/  @!P0 BRA `(.L_x_174) ;  /* 0xfffffffc00f08947 */ /* 0x008fea000383ffff */
[----:B------:R-:W-:Y:S05]  /*cdb0*/  BRA `(.L_x_175) ;  /* 0xffffff7c00587947 */ /* 0x000fea000383ffff */
.L_x_87:
[----:B-1----:R1:W2:Y:S02]  /*cdc0*/  SYNCS.PHASECHK.TRANS64.TRYWAIT P0, [R12+URZ+0x90], R9 ;  /* 0x000090090c0075a7 */ /* 0x0022a400080011ff */
[----:B--2---:R-:W-:Y:S05]  /*cdd0*/  @!P0 NANOSLEEP.SYNCS 0x989680 ;  /* 0x009896800000895d */ /* 0x004fea0003900000 */
[----:B------:R-:W2:Y:S02]  /*cde0*/  @!P0 SYNCS.PHASECHK.TRANS64 P0, [R12+URZ+0x90], R9 ;  /* 0x000090090c0085a7 */ /* 0x000ea400080010ff */
[----:B--2---:R-:W-:Y:S05]  /*cdf0*/  @!P0 BRA `(.L_x_87) ;  /* 0xfffffffc00f08947 */ /* 0x004fea000383ffff */
[----:B------:R-:W-:Y:S05]  /*ce00*/  BRA `(.L_x_176) ;  /* 0xffffff80008c7947 */ /* 0x000fea000383ffff */
.L_x_90:
[----:B------:R-:W-:Y:S07]  /*ce10*/  MOV R0, UR21 ;  /* 0x0000001500007c02 */ /* 0x000fee0008000f00 */
.L_x_177:
[----:B-1----:R1:W2:Y:S02]  /*ce20*/  SYNCS.PHASECHK.TRANS64.TRYWAIT P2, [R0+URZ+0x88], R11 ;  /* 0x0000880b000075a7 */ /* 0x0022a400080411ff */
[----:B--2---:R-:W-:Y:S05]  /*ce30*/  @!P2 NANOSLEEP.SYNCS 0x989680 ;  /* 0x009896800000a95d */ /* 0x004fea0003900000 */
[----:B------:R-:W2:Y:S02]  /*ce40*/  @!P2 SYNCS.PHASECHK.TRANS64 P2, [R0+URZ+0x88], R11 ;  /* 0x0000880b0000a5a7 */ /* 0x000ea400080410ff */
[----:B--2---:R-:W-:Y:S05]  /*ce50*/  @!P2 BRA `(.L_x_177) ;  /* 0xfffffffc00f0a947 */ /* 0x004fea000383ffff */
[----:B------:R-:W-:Y:S05]  /*ce60*/  BRA `(.L_x_89) ;  /* 0xffffff8400f47947 */ /* 0x000fea000383ffff */
.L_x_93:
[----:B-1----:R-:W-:Y:S07]  /*ce70*/  MOV R0, UR21 ;  /* 0x0000001500007c02 */ /* 0x002fee0008000f00 */
.L_x_178:
[----:B-1----:R1:W2:Y:S02]  /*ce80*/  SYNCS.PHASECHK.TRANS64.TRYWAIT P0, [R0+URZ+0x60], R9 ;  /* 0x00006009000075a7 */ /* 0x0022a400080011ff */
[----:B--2---:R-:W-:Y:S05]  /*ce90*/  @!P0 NANOSLEEP.SYNCS 0x989680 ;  /* 0x009896800000895d */ /* 0x004fea0003900000 */
[----:B------:R-:W2:Y:S02]  /*cea0*/  @!P0 SYNCS.PHASECHK.TRANS64 P0, [R0+URZ+0x60], R9 ;  /* 0x00006009000085a7 */ /* 0x000ea400080010ff */
[----:B--2---:R-:W-:Y:S05]  /*ceb0*/  @!P0 BRA `(.L_x_178) ;  /* 0xfffffffc00f08947 */ /* 0x004fea000383ffff */
[----:B------:R-:W-:Y:S05]  /*cec0*/  BRA `(.L_x_179) ;  /* 0xffffff8800547947 */ /* 0x000fea000383ffff */
.L_x_94:
[----:B------:R-:W-:Y:S07]  /*ced0*/  MOV R0, UR21 ;  /* 0x0000001500007c02 */ /* 0x000fee0008000f00 */
.L_x_180:
[----:B-1----:R1:W2:Y:S02]  /*cee0*/  SYNCS.PHASECHK.TRANS64.TRYWAIT P0, [R0+URZ+0x68], R9 ;  /* 0x00006809000075a7 */ /* 0x0022a400080011ff */
[----:B--2---:R-:W-:Y:S05]  /*cef0*/  @!P0 NANOSLEEP.SYNCS 0x989680 ;  /* 0x009896800000895d */ /* 0x004fea0003900000 */
[----:B------:R-:W2:Y:S02]  /*cf00*/  @!P0 SYNCS.PHASECHK.TRANS64 P0, [R0+URZ+0x68], R9 ;  /* 0x00006809000085a7 */ /* 0x000ea400080010ff */
[----:B--2---:R-:W-:Y:S05]  /*cf10*/  @!P0 BRA `(.L_x_180) ;  /* 0xfffffffc00f08947 */ /* 0x004fea000383ffff */
[----:B------:R-:W-:Y:S05]  /*cf20*/  BRA `(.L_x_181) ;  /* 0xffffff8800a47947 */ /* 0x000fea000383ffff */
.L_x_95:
[----:B------:R-:W-:Y:S07]  /*cf30*/  MOV R0, UR21 ;  /* 0x0000001500007c02 */ /* 0x000fee0008000f00 */
.L_x_182:
[----:B-1----:R1:W2:Y:S02]  /*cf40*/  SYNCS.PHASECHK.TRANS64.TRYWAIT P0, [R0+URZ+0x70], R9 ;  /* 0x00007009000075a7 */ /* 0x0022a400080011ff */
[----:B--2---:R-:W-:Y:S05]  /*cf50*/  @!P0 NANOSLEEP.SYNCS 0x989680 ;  /* 0x009896800000895d */ /* 0x004fea0003900000 */
[----:B------:R-:W2:Y:S02]  /*cf60*/  @!P0 SYNCS.PHASECHK.TRANS64 P0, [R0+URZ+0x70], R9 ;  /* 0x00007009000085a7 */ /* 0x000ea400080010ff */
[----:B--2---:R-:W-:Y:S05]  /*cf70*/  @!P0 BRA `(.L_x_182) ;  /* 0xfffffffc00f08947 */ /* 0x004fea000383ffff */
[----:B------:R-:W-:Y:S05]  /*cf80*/  BRA `(.L_x_183) ;  /* 0xffffff8800e87947 */ /* 0x000fea000383ffff */
.L_x_96:
[----:B------:R-:W-:Y:S07]  /*cf90*/  MOV R0, UR21 ;  /* 0x0000001500007c02 */ /* 0x000fee0008000f00 */
.L_x_184:
[----:B-1----:R1:W2:Y:S02]  /*cfa0*/  SYNCS.PHASECHK.TRANS64.TRYWAIT P0, [R0+URZ+0x78], R9 ;  /* 0x00007809000075a7 */ /* 0x0022a400080011ff */
[----:B--2---:R-:W-:Y:S05]  /*cfb0*/  @!P0 NANOSLEEP.SYNCS 0x989680 ;  /* 0x009896800000895d */ /* 0x004fea0003900000 */
[----:B------:R-:W2:Y:S02]  /*cfc0*/  @!P0 SYNCS.PHASECHK.TRANS64 P0, [R0+URZ+0x78], R9 ;  /* 0x00007809000085a7 */ /* 0x000ea400080010ff */
[----:B--2---:R-:W-:Y:S05]  /*cfd0*/  @!P0 BRA `(.L_x_184) ;  /* 0xfffffffc00f08947 */ /* 0x004fea000383ffff */
[----:B------:R-:W-:Y:S05]  /*cfe0*/  BRA `(.L_x_185) ;  /* 0xffffff8c002c7947 */ /* 0x000fea000383ffff */
.L_x_98:
[----:B------:R-:W-:-:S07]  /*cff0*/  MOV R0, UR21 ;  /* 0x0000001500007c02 */ /* 0x000fce0008000f00 */
.L_x_186:
[----:B--2---:R2:W3:Y:S02]  /*d000*/  SYNCS.PHASECHK.TRANS64.TRYWAIT P0, [R0+URZ+0x60], R3 ;  /* 0x00006003000075a7 */ /* 0x0044e400080011ff */
[----:B---3--:R-:W-:Y:S05]  /*d010*/  @!P0 NANOSLEEP.SYNCS 0x989680 ;  /* 0x009896800000895d */ /* 0x008fea0003900000 */
[----:B------:R-:W3:Y:S02]  /*d020*/  @!P0 SYNCS.PHASECHK.TRANS64 P0, [R0+URZ+0x60], R3 ;  /* 0x00006003000085a7 */ /* 0x000ee400080010ff */
[----:B---3--:R-:W-:Y:S05]  /*d030*/  @!P0 BRA `(.L_x_186) ;  /* 0xfffffffc00f08947 */ /* 0x008fea000383ffff */
[----:B------:R-:W-:Y:S05]  /*d040*/  BRA `(.L_x_187) ;  /* 0xffffff8c00b47947 */ /* 0x000fea000383ffff */
.L_x_99:
[----:B--2---:R-:W-:-:S07]  /*d050*/  MOV R0, UR21 ;  /* 0x0000001500007c02 */ /* 0x004fce0008000f00 */
.L_x_188:
[----:B--2---:R2:W3:Y:S02]  /*d060*/  SYNCS.PHASECHK.TRANS64.TRYWAIT P0, [R0+URZ+0x68], R3 ;  /* 0x00006803000075a7 */ /* 0x0044e400080011ff */
[----:B---3--:R-:W-:Y:S05]  /*d070*/  @!P0 NANOSLEEP.SYNCS 0x989680 ;  /* 0x009896800000895d */ /* 0x008fea0003900000 */
[----:B------:R-:W3:Y:S02]  /*d080*/  @!P0 SYNCS.PHASECHK.TRANS64 P0, [R0+URZ+0x68], R3 ;  /* 0x00006803000085a7 */ /* 0x000ee400080010ff */
[----:B---3--:R-:W-:Y:S05]  /*d090*/  @!P0 BRA `(.L_x_188) ;  /* 0xfffffffc00f08947 */ /* 0x008fea000383ffff */
[----:B------:R-:W-:Y:S05]  /*d0a0*/  BRA `(.L_x_189) ;  /* 0xffffff8c00a47947 */ /* 0x000fea000383ffff */
.L_x_100:
[----:B--2---:R-:W-:-:S07]  /*d0b0*/  MOV R0, UR21 ;  /* 0x0000001500007c02 */ /* 0x004fce0008000f00 */
.L_x_190:
[----:B--2---:R2:W3:Y:S02]  /*d0c0*/  SYNCS.PHASECHK.TRANS64.TRYWAIT P0, [R0+URZ+0x70], R3 ;  /* 0x00007003000075a7 */ /* 0x0044e400080011ff */
[----:B---3--:R-:W-:Y:S05]  /*d0d0*/  @!P0 NANOSLEEP.SYNCS 0x989680 ;  /* 0x009896800000895d */ /* 0x008fea0003900000 */
[----:B------:R-:W3:Y:S02]  /*d0e0*/  @!P0 SYNCS.PHASECHK.TRANS64 P0, [R0+URZ+0x70], R3 ;  /* 0x00007003000085a7 */ /* 0x000ee400080010ff */
[----:B---3--:R-:W-:Y:S05]  /*d0f0*/  @!P0 BRA `(.L_x_190) ;  /* 0xfffffffc00f08947 */ /* 0x008fea000383ffff */
[----:B------:R-:W-:Y:S05]  /*d100*/  BRA `(.L_x_191) ;  /* 0xffffff8c00947947 */ /* 0x000fea000383ffff */
.L_x_102:
[----:B--2---:R2:W3:Y:S02]  /*d110*/  SYNCS.PHASECHK.TRANS64.TRYWAIT P0, [R8+URZ+0x90], R3 ;  /* 0x00009003080075a7 */ /* 0x0044e400080011ff */
[----:B---3--:R-:W-:Y:S05]  /*d120*/  @!P0 NANOSLEEP.SYNCS 0x989680 ;  /* 0x009896800000895d */ /* 0x008fea0003900000 */
[----:B------:R-:W3:Y:S02]  /*d130*/  @!P0 SYNCS.PHASECHK.TRANS64 P0, [R8+URZ+0x90], R3 ;  /* 0x00009003080085a7 */ /* 0x000ee400080010ff */
[----:B---3--:R-:W-:Y:S05]  /*d140*/  @!P0 BRA `(.L_x_102) ;  /* 0xfffffffc00f08947 */ /* 0x008fea000383ffff */
[----:B------:R-:W-:Y:S05]  /*d150*/  BRA `(.L_x_192) ;  /* 0xffffff9000707947 */ /* 0x000fea000383ffff */
.L_x_113:
[----:B-1----:R-:W-:Y:S04]  /*d160*/  MOV R3, UR46 ;  /* 0x0000002e00037c02 */ /* 0x002fe80008000f00 */
[----:B------:R1:W2:Y:S03]  /*d170*/  SYNCS.PHASECHK.TRANS64.TRYWAIT P0, [R3+URZ+0x40], R4 ;  /* 0x00004004030075a7 */ /* 0x0002a600080011ff */
[----:B--2---:R-:W-:Y:S05]  /*d180*/  @!P0 NANOSLEEP.SYNCS 0x989680 ;  /* 0x009896800000895d */ /* 0x004fea0003900000 */
[----:B------:R-:W2:Y:S02]  /*d190*/  @!P0 SYNCS.PHASECHK.TRANS64 P0, [R3+URZ+0x40], R4 ;  /* 0x00004004030085a7 */ /* 0x000ea400080010ff */
[----:B--2---:R-:W-:Y:S05]  /*d1a0*/  @!P0 BRA `(.L_x_113) ;  /* 0xfffffffc00ec8947 */ /* 0x004fea000383ffff */
[----:B------:R-:W-:Y:S05]  /*d1b0*/  BRA `(.L_x_112) ;  /* 0xffffffa000607947 */ /* 0x000fea000383ffff */
.L_x_115:
[----:B-1----:R-:W-:Y:S04]  /*d1c0*/  MOV R3, UR46 ;  /* 0x0000002e00037c02 */ /* 0x002fe80008000f00 */
[----:B------:R1:W4:Y:S03]  /*d1d0*/  SYNCS.PHASECHK.TRANS64.TRYWAIT P1, [R3+URZ+0xb0], R0 ;  /* 0x0000b000030075a7 */ /* 0x00032600080211ff */
[----:B----4-:R-:W-:Y:S05]  /*d1e0*/  @!P1 NANOSLEEP.SYNCS 0x989680 ;  /* 0x009896800000995d */ /* 0x010fea0003900000 */
[----:B------:R-:W4:Y:S02]  /*d1f0*/  @!P1 SYNCS.PHASECHK.TRANS64 P1, [R3+URZ+0xb0], R0 ;  /* 0x0000b000030095a7 */ /* 0x000f2400080210ff */
[----:B----4-:R-:W-:Y:S05]  /*d200*/  @!P1 BRA `(.L_x_115) ;  /* 0xfffffffc00ec9947 */ /* 0x010fea000383ffff */
[----:B------:R-:W-:Y:S05]  /*d210*/  BRA `(.L_x_114) ;  /* 0xffffffa000987947 */ /* 0x000fea000383ffff */
.L_x_124:
[----:B---3--:R3:W4:Y:S02]  /*d220*/  SYNCS.PHASECHK.TRANS64.TRYWAIT P0, [R3+URZ+0x40], R0 ;  /* 0x00004000030075a7 */ /* 0x00872400080011ff */
[----:B----4-:R-:W-:Y:S05]  /*d230*/  @!P0 NANOSLEEP.SYNCS 0x989680 ;  /* 0x009896800000895d */ /* 0x010fea0003900000 */
[----:B------:R-:W4:Y:S02]  /*d240*/  @!P0 SYNCS.PHASECHK.TRANS64 P0, [R3+URZ+0x40], R0 ;  /* 0x00004000030085a7 */ /* 0x000f2400080010ff */
[----:B----4-:R-:W-:Y:S05]  /*d250*/  @!P0 BRA `(.L_x_124) ;  /* 0xfffffffc00f08947 */ /* 0x010fea000383ffff */
[----:B------:R-:W-:Y:S05]  /*d260*/  BRA `(.L_x_123) ;  /* 0xffffffb400647947 */ /* 0x000fea000383ffff */
.L_x_132:
[----:B-1----:R1:W4:Y:S02]  /*d270*/  SYNCS.PHASECHK.TRANS64.TRYWAIT P0, [R95+URZ+0x40], R6 ;  /* 0x000040065f0075a7 */ /* 0x00232400080011ff */
[----:B----4-:R-:W-:Y:S05]  /*d280*/  @!P0 NANOSLEEP.SYNCS 0x989680 ;  /* 0x009896800000895d */ /* 0x010fea0003900000 */
[----:B------:R-:W4:Y:S02]  /*d290*/  @!P0 SYNCS.PHASECHK.TRANS64 P0, [R95+URZ+0x40], R6 ;  /* 0x000040065f0085a7 */ /* 0x000f2400080010ff */
[----:B----4-:R-:W-:Y:S05]  /*d2a0*/  @!P0 BRA `(.L_x_132) ;  /* 0xfffffffc00f08947 */ /* 0x010fea000383ffff */
[----:B------:R-:W-:Y:S05]  /*d2b0*/  BRA `(.L_x_131) ;  /* 0xffffffc800687947 */ /* 0x000fea000383ffff */
.L_x_140:
[----:B-1----:R1:W2:Y:S02]  /*d2c0*/  SYNCS.PHASECHK.TRANS64.TRYWAIT P0, [R16+URZ+0x40], R3 ;  /* 0x00004003100075a7 */ /* 0x0022a400080011ff */
[----:B--2---:R-:W-:Y:S05]  /*d2d0*/  @!P0 NANOSLEEP.SYNCS 0x989680 ;  /* 0x009896800000895d */ /* 0x004fea0003900000 */
[----:B------:R-:W2:Y:S02]  /*d2e0*/  @!P0 SYNCS.PHASECHK.TRANS64 P0, [R16+URZ+0x40], R3 ;  /* 0x00004003100085a7 */ /* 0x000ea400080010ff */
[----:B--2---:R-:W-:Y:S05]  /*d2f0*/  @!P0 BRA `(.L_x_140) ;  /* 0xfffffffc00f08947 */ /* 0x004fea000383ffff */
[----:B------:R-:W-:Y:S05]  /*d300*/  BRA `(.L_x_139) ;  /* 0xffffffdc00647947 */ /* 0x000fea000383ffff */
        .weak           $__internal_0_$__cuda_sm10x_tcgen05_guardrail_trap_col_being_dealloced_not_returned_by_alloc
        .type           $__internal_0_$__cuda_sm10x_tcgen05_guardrail_trap_col_being_dealloced_not_returned_by_alloc,@function
        .size           $__internal_0_$__cuda_sm10x_tcgen05_guardrail_trap_col_being_dealloced_not_returned_by_alloc,($__internal_1_$__cuda_sm10x_tcgen05_guardrail_trap_phase_invalid_during_alloc - $__internal_0_$__cuda_sm10x_tcgen05_guardrail_trap_col_being_dealloced_not_returned_by_alloc)
$__internal_0_$__cuda_sm10x_tcgen05_guardrail_trap_col_being_dealloced_not_returned_by_alloc:
[----:B------:R-:W-:Y:S05]  /*d310*/  BPT.TRAP 0x1 ;  /* 0x000000040000795c */ /* 0x000fea0000300000 */
[----:B------:R-:W-:-:S04]  /*d320*/  HFMA2 R3, -RZ, RZ, 0, 0 ;  /* 0x00000000ff037431 */ /* 0x000fc800000001ff */
[----:B------:R-:W-:Y:S05]  /*d330*/  RET.REL.NODEC R2 `(_ZN7cutlass13device_kernelINS_4gemm6kernel13GemmUniversalIN4cute5tupleIJiiiiEEENS1_10collective13CollectiveMmaINS1_46MainloopSm100TmaUmmaWarpSpecializedBlockScaledILi4ELi2ELi1ENS5_IJNS4_1CILi2EEESB_NSA_ILi1EEEEEEEENS5_IJNSA_ILi256EEESF_SF_EEENS5_IJNS_12float_e2m1_tENS_13float_ue8m0_tEEEENS5_IJNS5_IJlSC_lEEENS4_6LayoutINS5_IJNS5_IJNS5_IJNSA_ILi32EEENSA_ILi4EEEEEEiEEESP_NS5_IJSC_iEEEEEENS5_IJNS5_IJNS5_IJNSA_ILi16EEESN_EEEiEEENS5_IJNS5_IJNSA_ILi0EEESC_EEENSA_ILi512EEEEEENS5_IJSV_iEEEEEEEEEEESJ_S12_NS4_8TiledMMAINS4_8MMA_AtomIJNS4_23SM100_MMA_MXF4_2x1SM_SSISH_SH_fSI_Li256ELi256ELi32ELNS4_4UMMA5MajorE0ELS17_0ELNS16_7ScaleInE0ELS18_0EEEEEENSL_INS5_IJSC_SC_SC_EEENS5_IJSV_SV_SV_EEEEENS5_IJNS4_10UnderscoreES1E_S1E_EEEEENS5_IJNS4_28SM100_TMA_2SM_LOAD_MULTICASTES1H_EEENS5_IJNS4_14ComposedLayoutINS4_7SwizzleILi3ELi4ELi3EEENS4_18smem_ptr_flag_bitsILi4EEENSL_INS5_IJNSA_ILi8EEESF_EEENS5_IJSF_SC_EEEEEEENSL_INS5_IJNS5_IJNS5_IJSO_SC_EEENS5_IJSM_SB_EEEEEESC_NS5_IJSB_SB_EEEEEENS5_IJNS5_IJNS5_IJST_SX_EEESW_EEESV_NS5_IJSB_SX_EEEEEEEEEEEvNS4_8identityENS5_IJNS4_18SM100_TMA_2SM_LOADES1H_EEENS5_IJS1S_NSL_INS5_IJNS5_IJNS5_IJSO_SB_EEES1U_EEESC_S1W_EEENS5_IJS1Z_SV_NS5_IJSB_NSA_ILi1024EEEEEEEEEEEEEEvS24_EENS_8epilogue10collective18CollectiveEpilogueINS2G_23Sm100TmaWarpSpecializedILi4ELi2ELi64ELb1ELb0EEEJNS5_IJNSA_ILi128EEESF_SF_EEENS5_IJNSL_IS2L_SC_EENSL_INSA_ILi64EEESC_EEEEENS_10bfloat16_tESK_S2R_SK_NS2G_6fusion15FusionCallbacksIS2K_NS2S_17LinearCombinationIS2R_fS2R_fLNS_15FloatRoundStyleE2EEES2M_S2Q_JEEENS4_5SM1004TMEM4LOAD26SM100_TMEM_LOAD_32dp32b64xENS4_13SM90_TMA_LOADENS1J_IS1L_NS1M_ILi16EEENSL_INS5_IJS1O_S2O_EEENS5_IJS2O_SC_EEEEEEENS4_39AutoVectorizingCopyWithAssumedAlignmentILi128EEENS4_14SM90_TMA_STOREES37_S39_S39_EEEvvEEEEvNT_6ParamsE) ;  /* 0xffffff2c02307950 */ /* 0x000fea0003c3ffff */
        .weak           $__internal_1_$__cuda_sm10x_tcgen05_guardrail_trap_phase_invalid_during_alloc
        .type           $__internal_1_$__cuda_sm10x_tcgen05_guardrail_trap_phase_invalid_during_alloc,@function
        .size           $__internal_1_$__cuda_sm10x_tcgen05_guardrail_trap_phase_invalid_during_alloc,($__internal_2_$__cuda_sm10x_tcgen05_guardrail_trap_unallocated_columns_being_dealloced - $__internal_1_$__cuda_sm10x_tcgen05_guardrail_trap_phase_invalid_during_alloc)
$__internal_1_$__cuda_sm10x_tcgen05_guardrail_trap_phase_invalid_during_alloc:
[----:B------:R-:W-:Y:S05]  /*d340*/  BPT.TRAP 0x1 ;  /* 0x000000040000795c */ /* 0x000fea0000300000 */
[----:B------:R-:W-:-:S04]  /*d350*/  MOV R5, 0x0 ;  /* 0x0000000000057802 */ /* 0x000fc80000000f00 */
[----:B------:R-:W-:Y:S05]  /*d360*/  RET.REL.NODEC R4 `(_ZN7cutlass13device_kernelINS_4gemm6kernel13GemmUniversalIN4cute5tupleIJiiiiEEENS1_10collective13CollectiveMmaINS1_46MainloopSm100TmaUmmaWarpSpecializedBlockScaledILi4ELi2ELi1ENS5_IJNS4_1CILi2EEESB_NSA_ILi1EEEEEEEENS5_IJNSA_ILi256EEESF_SF_EEENS5_IJNS_12float_e2m1_tENS_13float_ue8m0_tEEEENS5_IJNS5_IJlSC_lEEENS4_6LayoutINS5_IJNS5_IJNS5_IJNSA_ILi32EEENSA_ILi4EEEEEEiEEESP_NS5_IJSC_iEEEEEENS5_IJNS5_IJNS5_IJNSA_ILi16EEESN_EEEiEEENS5_IJNS5_IJNSA_ILi0EEESC_EEENSA_ILi512EEEEEENS5_IJSV_iEEEEEEEEEEESJ_S12_NS4_8TiledMMAINS4_8MMA_AtomIJNS4_23SM100_MMA_MXF4_2x1SM_SSISH_SH_fSI_Li256ELi256ELi32ELNS4_4UMMA5MajorE0ELS17_0ELNS16_7ScaleInE0ELS18_0EEEEEENSL_INS5_IJSC_SC_SC_EEENS5_IJSV_SV_SV_EEEEENS5_IJNS4_10UnderscoreES1E_S1E_EEEEENS5_IJNS4_28SM100_TMA_2SM_LOAD_MULTICASTES1H_EEENS5_IJNS4_14ComposedLayoutINS4_7SwizzleILi3ELi4ELi3EEENS4_18smem_ptr_flag_bitsILi4EEENSL_INS5_IJNSA_ILi8EEESF_EEENS5_IJSF_SC_EEEEEEENSL_INS5_IJNS5_IJNS5_IJSO_SC_EEENS5_IJSM_SB_EEEEEESC_NS5_IJSB_SB_EEEEEENS5_IJNS5_IJNS5_IJST_SX_EEESW_EEESV_NS5_IJSB_SX_EEEEEEEEEEEvNS4_8identityENS5_IJNS4_18SM100_TMA_2SM_LOADES1H_EEENS5_IJS1S_NSL_INS5_IJNS5_IJNS5_IJSO_SB_EEES1U_EEESC_S1W_EEENS5_IJS1Z_SV_NS5_IJSB_NSA_ILi1024EEEEEEEEEEEEEEvS24_EENS_8epilogue10collective18CollectiveEpilogueINS2G_23Sm100TmaWarpSpecializedILi4ELi2ELi64ELb1ELb0EEEJNS5_IJNSA_ILi128EEESF_SF_EEENS5_IJNSL_IS2L_SC_EENSL_INSA_ILi64EEESC_EEEEENS_10bfloat16_tESK_S2R_SK_NS2G_6fusion15FusionCallbacksIS2K_NS2S_17LinearCombinationIS2R_fS2R_fLNS_15FloatRoundStyleE2EEES2M_S2Q_JEEENS4_5SM1004TMEM4LOAD26SM100_TMEM_LOAD_32dp32b64xENS4_13SM90_TMA_LOADENS1J_IS1L_NS1M_ILi16EEENSL_INS5_IJS1O_S2O_EEENS5_IJS2O_SC_EEEEEEENS4_39AutoVectorizingCopyWithAssumedAlignmentILi128EEENS4_14SM90_TMA_STOREES37_S39_S39_EEEvvEEEEvNT_6ParamsE) ;  /* 0xffffff2c04247950 */ /* 0x000fea0003c3ffff */
        .weak           $__internal_2_$__cuda_sm10x_tcgen05_guardrail_trap_unallocated_columns_being_dealloced
        .type           $__internal_2_$__cuda_sm10x_tcgen05_guardrail_trap_unallocated_columns_being_dealloced,@function
        .size           $__internal_2_$__cuda_sm10x_tcgen05_guardrail_trap_unallocated_columns_being_dealloced,(.L_x_194 - $__internal_2_$__cuda_sm10x_tcgen05_guardrail_trap_unallocated_columns_being_dealloced)
$__internal_2_$__cuda_sm10x_tcgen05_guardrail_trap_unallocated_columns_being_dealloced:
[----:B------:R-:W-:Y:S05]  /*d370*/  BPT.TRAP 0x1 ;  /* 0x000000040000795c */ /* 0x000fea0000300000 */
[----:B------:R-:W-:-:S04]  /*d380*/  HFMA2 R3, -RZ, RZ, 0, 0 ;  /* 0x00000000ff037431 */ /* 0x000fc800000001ff */
[----:B------:R-:W-:Y:S05]  /*d390*/  RET.REL.NODEC R2 `(_ZN7cutlass13device_kernelINS_4gemm6kernel13GemmUniversalIN4cute5tupleIJiiiiEEENS1_10collective13CollectiveMmaINS1_46MainloopSm100TmaUmmaWarpSpecializedBlockScaledILi4ELi2ELi1ENS5_IJNS4_1CILi2EEESB_NSA_ILi1EEEEEEEENS5_IJNSA_ILi256EEESF_SF_EEENS5_IJNS_12float_e2m1_tENS_13float_ue8m0_tEEEENS5_IJNS5_IJlSC_lEEENS4_6LayoutINS5_IJNS5_IJNS5_IJNSA_ILi32EEENSA_ILi4EEEEEEiEEESP_NS5_IJSC_iEEEEEENS5_IJNS5_IJNS5_IJNSA_ILi16EEESN_EEEiEEENS5_IJNS5_IJNSA_ILi0EEESC_EEENSA_ILi512EEEEEENS5_IJSV_iEEEEEEEEEEESJ_S12_NS4_8TiledMMAINS4_8MMA_AtomIJNS4_23SM100_MMA_MXF4_2x1SM_SSISH_SH_fSI_Li256ELi256ELi32ELNS4_4UMMA5MajorE0ELS17_0ELNS16_7ScaleInE0ELS18_0EEEEEENSL_INS5_IJSC_SC_SC_EEENS5_IJSV_SV_SV_EEEEENS5_IJNS4_10UnderscoreES1E_S1E_EEEEENS5_IJNS4_28SM100_TMA_2SM_LOAD_MULTICASTES1H_EEENS5_IJNS4_14ComposedLayoutINS4_7SwizzleILi3ELi4ELi3EEENS4_18smem_ptr_flag_bitsILi4EEENSL_INS5_IJNSA_ILi8EEESF_EEENS5_IJSF_SC_EEEEEEENSL_INS5_IJNS5_IJNS5_IJSO_SC_EEENS5_IJSM_SB_EEEEEESC_NS5_IJSB_SB_EEEEEENS5_IJNS5_IJNS5_IJST_SX_EEESW_EEESV_NS5_IJSB_SX_EEEEEEEEEEEvNS4_8identityENS5_IJNS4_18SM100_TMA_2SM_LOADES1H_EEENS5_IJS1S_NSL_INS5_IJNS5_IJNS5_IJSO_SB_EEES1U_EEESC_S1W_EEENS5_IJS1Z_SV_NS5_IJSB_NSA_ILi1024EEEEEEEEEEEEEEvS24_EENS_8epilogue10collective18CollectiveEpilogueINS2G_23Sm100TmaWarpSpecializedILi4ELi2ELi64ELb1ELb0EEEJNS5_IJNSA_ILi128EEESF_SF_EEENS5_IJNSL_IS2L_SC_EENSL_INSA_ILi64EEESC_EEEEENS_10bfloat16_tESK_S2R_SK_NS2G_6fusion15FusionCallbacksIS2K_NS2S_17LinearCombinationIS2R_fS2R_fLNS_15FloatRoundStyleE2EEES2M_S2Q_JEEENS4_5SM1004TMEM4LOAD26SM100_TMEM_LOAD_32dp32b64xENS4_13SM90_TMA_LOADENS1J_IS1L_NS1M_ILi16EEENSL_INS5_IJS1O_S2O_EEENS5_IJS2O_SC_EEEEEEENS4_39AutoVectorizingCopyWithAssumedAlignmentILi128EEENS4_14SM90_TMA_STOREES37_S39_S39_EEEvvEEEEvNT_6ParamsE) ;  /* 0xffffff2c02187950 */ /* 0x000fea0003c3ffff */
.L_x_193:
[----:B------:R-:W-:-:S00]  /*d3a0*/  BRA `(.L_x_193) ;  /* 0xfffffffc00fc7947 */ /* 0x000fc0000383ffff */
[----:B------:R-:W-:-:S00]  /*d3b0*/  NOP ;  /* 0x0000000000007918 */ /* 0x000fc00000000000 */
        /* <DEDUP_REMOVED lines=12> */
.L_x_194:


//--------------------- .nv.global.init           --------------------------
	.section	.nv.global.init,"aw",@progbits
.nv.global.init:
	.type		$str$29,@object
	.size		$str$29,($str$30 - $str$29)
$str$29:
        /*0000*/ 	.byte	0x28, 0x61, 0x64, 0x64, 0x72, 0x65, 0x73, 0x73, 0x20, 0x26, 0x20, 0x6d, 0x61, 0x73, 0x6b, 0x29
        /*0010*/ 	.byte	0x20, 0x3d, 0x3d, 0x20, 0x30, 0x00
	.type		$str$30,@object
	.size		$str$30,($str$26 - $str$30)
$str$30:
        /*0016*/ 	.byte	0x2f, 0x74, 0x6d, 0x70, 0x2f, 0x63, 0x75, 0x74, 0x6c, 0x61, 0x73, 0x73, 0x5f, 0x73, 0x77, 0x65
        /*0026*/ 	.byte	0x65, 0x70, 0x5f, 0x73, 0x72, 0x63, 0x2f, 0x69, 0x6e, 0x63, 0x6c, 0x75, 0x64, 0x65, 0x2f, 0x63
        /*0036*/ 	.byte	0x75, 0x74, 0x65, 0x2f, 0x70, 0x6f, 0x69, 0x6e, 0x74, 0x65, 0x72, 0x5f, 0x66, 0x6c, 0x61, 0x67
        /*0046*/ 	.byte	0x67, 0x65, 0x64, 0x2e, 0x68, 0x70, 0x70, 0x00
	.type		$str$26,@object
	.size		$str$26,($str$25 - $str$26)
$str$26:
        /*004e*/ 	.byte	0x2f, 0x74, 0x6d, 0x70, 0x2f, 0x63, 0x75, 0x74, 0x6c, 0x61, 0x73, 0x73, 0x5f, 0x73, 0x77, 0x65
        /*005e*/ 	.byte	0x65, 0x70, 0x5f, 0x73, 0x72, 0x63, 0x2f, 0x69, 0x6e, 0x63, 0x6c, 0x75, 0x64, 0x65, 0x2f, 0x63
        /*006e*/ 	.byte	0x75, 0x74, 0x65, 0x2f, 0x61, 0x74, 0x6f, 0x6d, 0x2f, 0x63, 0x6f, 0x70, 0x79, 0x5f, 0x74, 0x72
        /*007e*/ 	.byte	0x61, 0x69, 0x74, 0x73, 0x5f, 0x73, 0x6d, 0x31, 0x30, 0x30, 0x2e, 0x68, 0x70, 0x70, 0x00
	.type		$str$25,@object
	.size		$str$25,(__unnamed_1 - $str$25)
$str$25:
        /*008d*/ 	.byte	0x28, 0x28, 0x75, 0x69, 0x6e, 0x74, 0x33, 0x32, 0x5f, 0x74, 0x28, 0x74, 0x68, 0x72, 0x65, 0x61
        /*009d*/ 	.byte	0x64, 0x49, 0x64, 0x78, 0x2e, 0x78, 0x29, 0x20, 0x2f, 0x20, 0x33, 0x32, 0x29, 0x20, 0x25, 0x20
        /*00ad*/ 	.byte	0x34, 0x29, 0x20, 0x3d, 0x3d, 0x20, 0x28, 0x28, 0x28, 0x74, 0x6d, 0x65, 0x6d, 0x5f, 0x61, 0x64
        /*00bd*/ 	.byte	0x64, 0x72, 0x20, 0x3e, 0x3e, 0x20, 0x31, 0x36, 0x29, 0x20, 0x2f, 0x20, 0x33, 0x32, 0x29, 0x20
        /*00cd*/ 	.byte	0x25, 0x20, 0x34, 0x29, 0x00
	.type		__unnamed_1,@object
	.size		__unnamed_1,(__unnamed_2 - __unnamed_1)
__unnamed_1:
        /*00d2*/ 	.byte	0x61, 0x75, 0x74, 0x6f, 0x20, 0x63, 0x75, 0x74, 0x65, 0x3a, 0x3a, 0x61, 0x73, 0x5f, 0x70, 0x6f
        /* <DEDUP_REMOVED lines=24> */
        /*0262*/ 	.byte	0x38, 0x31, 0x39, 0x32, 0x3e, 0x3e, 0x3e, 0x3e, 0x5d, 0x00
	.type		__unnamed_2,@object
	.size		__unnamed_2,(.L_2 - __unnamed_2)
__unnamed_2:
        /* <DEDUP_REMOVED lines=43> */
        /*051c*/ 	.byte	0x74, 0x65, 0x3a, 0x3a, 0x43, 0x3c, 0x30, 0x3e, 0x3e, 0x3e, 0x3e, 0x5d, 0x00
.L_2:


//--------------------- .nv.shared._ZN7cutlass13device_kernelINS_4gemm6kernel13GemmUniversalIN4cute5tupleIJiiiiEEENS1_10collective13CollectiveMmaINS1_46MainloopSm100TmaUmmaWarpSpecializedBlockScaledILi4ELi2ELi1ENS5_IJNS4_1CILi2EEESB_NSA_ILi1EEEEEEEENS5_IJNSA_ILi256EEESF_SF_EEENS5_IJNS_12float_e2m1_tENS_13float_ue8m0_tEEEENS5_IJNS5_IJlSC_lEEENS4_6LayoutINS5_IJNS5_IJNS5_IJNSA_ILi32EEENSA_ILi4EEEEEEiEEESP_NS5_IJSC_iEEEEEENS5_IJNS5_IJNS5_IJNSA_ILi16EEESN_EEEiEEENS5_IJNS5_IJNSA_ILi0EEESC_EEENSA_ILi512EEEEEENS5_IJSV_iEEEEEEEEEEESJ_S12_NS4_8TiledMMAINS4_8MMA_AtomIJNS4_23SM100_MMA_MXF4_2x1SM_SSISH_SH_fSI_Li256ELi256ELi32ELNS4_4UMMA5MajorE0ELS17_0ELNS16_7ScaleInE0ELS18_0EEEEEENSL_INS5_IJSC_SC_SC_EEENS5_IJSV_SV_SV_EEEEENS5_IJNS4_10UnderscoreES1E_S1E_EEEEENS5_IJNS4_28SM100_TMA_2SM_LOAD_MULTICASTES1H_EEENS5_IJNS4_14ComposedLayoutINS4_7SwizzleILi3ELi4ELi3EEENS4_18smem_ptr_flag_bitsILi4EEENSL_INS5_IJNSA_ILi8EEESF_EEENS5_IJSF_SC_EEEEEEENSL_INS5_IJNS5_IJNS5_IJSO_SC_EEENS5_IJSM_SB_EEEEEESC_NS5_IJSB_SB_EEEEEENS5_IJNS5_IJNS5_IJST_SX_EEESW_EEESV_NS5_IJSB_SX_EEEEEEEEEEEvNS4_8identityENS5_IJNS4_18SM100_TMA_2SM_LOADES1H_EEENS5_IJS1S_NSL_INS5_IJNS5_IJNS5_IJSO_SB_EEES1U_EEESC_S1W_EEENS5_IJS1Z_SV_NS5_IJSB_NSA_ILi1024EEEEEEEEEEEEEEvS24_EENS_8epilogue10collective18CollectiveEpilogueINS2G_23Sm100TmaWarpSpecializedILi4ELi2ELi64ELb1ELb0EEEJNS5_IJNSA_ILi128EEESF_SF_EEENS5_IJNSL_IS2L_SC_EENSL_INSA_ILi64EEESC_EEEEENS_10bfloat16_tESK_S2R_SK_NS2G_6fusion15FusionCallbacksIS2K_NS2S_17LinearCombinationIS2R_fS2R_fLNS_15FloatRoundStyleE2EEES2M_S2Q_JEEENS4_5SM1004TMEM4LOAD26SM100_TMEM_LOAD_32dp32b64xENS4_13SM90_TMA_LOADENS1J_IS1L_NS1M_ILi16EEENSL_INS5_IJS1O_S2O_EEENS5_IJS2O_SC_EEEEEEENS4_39AutoVectorizingCopyWithAssumedAlignmentILi128EEENS4_14SM90_TMA_STOREES37_S39_S39_EEEvvEEEEvNT_6ParamsE --------------------------
	.section	.nv.shared._ZN7cutlass13device_kernelINS_4gemm6kernel13GemmUniversalIN4cute5tupleIJiiiiEEENS1_10collective13CollectiveMmaINS1_46MainloopSm100TmaUmmaWarpSpecializedBlockScaledILi4ELi2ELi1ENS5_IJNS4_1CILi2EEESB_NSA_ILi1EEEEEEEENS5_IJNSA_ILi256EEESF_SF_EEENS5_IJNS_12float_e2m1_tENS_13float_ue8m0_tEEEENS5_IJNS5_IJlSC_lEEENS4_6LayoutINS5_IJNS5_IJNS5_IJNSA_ILi32EEENSA_ILi4EEEEEEiEEESP_NS5_IJSC_iEEEEEENS5_IJNS5_IJNS5_IJNSA_ILi16EEESN_EEEiEEENS5_IJNS5_IJNSA_ILi0EEESC_EEENSA_ILi512EEEEEENS5_IJSV_iEEEEEEEEEEESJ_S12_NS4_8TiledMMAINS4_8MMA_AtomIJNS4_23SM100_MMA_MXF4_2x1SM_SSISH_SH_fSI_Li256ELi256ELi32ELNS4_4UMMA5MajorE0ELS17_0ELNS16_7ScaleInE0ELS18_0EEEEEENSL_INS5_IJSC_SC_SC_EEENS5_IJSV_SV_SV_EEEEENS5_IJNS4_10UnderscoreES1E_S1E_EEEEENS5_IJNS4_28SM100_TMA_2SM_LOAD_MULTICASTES1H_EEENS5_IJNS4_14ComposedLayoutINS4_7SwizzleILi3ELi4ELi3EEENS4_18smem_ptr_flag_bitsILi4EEENSL_INS5_IJNSA_ILi8EEESF_EEENS5_IJSF_SC_EEEEEEENSL_INS5_IJNS5_IJNS5_IJSO_SC_EEENS5_IJSM_SB_EEEEEESC_NS5_IJSB_SB_EEEEEENS5_IJNS5_IJNS5_IJST_SX_EEESW_EEESV_NS5_IJSB_SX_EEEEEEEEEEEvNS4_8identityENS5_IJNS4_18SM100_TMA_2SM_LOADES1H_EEENS5_IJS1S_NSL_INS5_IJNS5_IJNS5_IJSO_SB_EEES1U_EEESC_S1W_EEENS5_IJS1Z_SV_NS5_IJSB_NSA_ILi1024EEEEEEEEEEEEEEvS24_EENS_8epilogue10collective18CollectiveEpilogueINS2G_23Sm100TmaWarpSpecializedILi4ELi2ELi64ELb1ELb0EEEJNS5_IJNSA_ILi128EEESF_SF_EEENS5_IJNSL_IS2L_SC_EENSL_INSA_ILi64EEESC_EEEEENS_10bfloat16_tESK_S2R_SK_NS2G_6fusion15FusionCallbacksIS2K_NS2S_17LinearCombinationIS2R_fS2R_fLNS_15FloatRoundStyleE2EEES2M_S2Q_JEEENS4_5SM1004TMEM4LOAD26SM100_TMEM_LOAD_32dp32b64xENS4_13SM90_TMA_LOADENS1J_IS1L_NS1M_ILi16EEENSL_INS5_IJS1O_S2O_EEENS5_IJS2O_SC_EEEEEEENS4_39AutoVectorizingCopyWithAssumedAlignmentILi128EEENS4_14SM90_TMA_STOREES37_S39_S39_EEEvvEEEEvNT_6ParamsE,"aw",@nobits
	.sectionflags	@""
	.align	16
	.zero		1024


//--------------------- .nv.shared.reserved.0     --------------------------
	.section	.nv.shared.reserved.0,"aw",@nobits
	.weak		__nv_reservedSMEM_offset_0_alias
	.size		__nv_reservedSMEM_offset_0_alias, 0, 64
	.other		__nv_reservedSMEM_offset_0_alias,@"STO_CUDA_RESERVED_SHARED STV_DEFAULT"
__nv_reservedSMEM_offset_0_alias:
	.zero		0
.nv.shared.reserved.0:
	.zero		64
	.weak		__nv_reservedSMEM_tcgen05_partition
	.type		__nv_reservedSMEM_tcgen05_partition,@object
	.size		__nv_reservedSMEM_tcgen05_partition,(.L_0 - __nv_reservedSMEM_tcgen05_partition)
__nv_reservedSMEM_tcgen05_partition:
	.zero		32
.L_0:


//--------------------- .nv.global                --------------------------
	.section	.nv.global,"aw",@nobits
.nv.global:
	.type		_ZN40_INTERNAL_d37abcf2_4_k_cu_feb5dc3f_390764cute1_E,@object
	.size		_ZN40_INTERNAL_d37abcf2_4_k_cu_feb5dc3f_390764cute1_E,(_ZN40_INTERNAL_d37abcf2_4_k_cu_feb5dc3f_390764cuda3std3__45__cpo6cbeginE - _ZN40_INTERNAL_d37abcf2_4_k_cu_feb5dc3f_390764cute1_E)
_ZN40_INTERNAL_d37abcf2_4_k_cu_feb5dc3f_390764cute1_E:
	.zero		1
	.type		_ZN40_INTERNAL_d37abcf2_4_k_cu_feb5dc3f_390764cuda3std3__45__cpo6cbeginE,@object
	.size		_ZN40_INTERNAL_d37abcf2_4_k_cu_feb5dc3f_390764cuda3std3__45__cpo6cbeginE,(_ZN40_INTERNAL_d37abcf2_4_k_cu_feb5dc3f_390764cuda3std3__48in_placeE - _ZN40_INTERNAL_d37abcf2_4_k_cu_feb5dc3f_390764cuda3std3__45__cpo6cbeginE)
_ZN40_INTERNAL_d37abcf2_4_k_cu_feb5dc3f_390764cuda3std3__45__cpo6cbeginE:
	.zero		1
	.type		_ZN40_INTERNAL_d37abcf2_4_k_cu_feb5dc3f_390764cuda3std3__48in_placeE,@object
	.size		_ZN40_INTERNAL_d37abcf2_4_k_cu_feb5dc3f_390764cuda3std3__48in_placeE,(_ZN40_INTERNAL_d37abcf2_4_k_cu_feb5dc3f_390764cuda3std6ranges3__45__cpo9iter_moveE - _ZN40_INTERNAL_d37abcf2_4_k_cu_feb5dc3f_390764cuda3std3__48in_placeE)
_ZN40_INTERNAL_d37abcf2_4_k_cu_feb5dc3f_390764cuda3std3__48in_placeE:
	.zero		1
	.type		_ZN40_INTERNAL_d37abcf2_4_k_cu_feb5dc3f_390764cuda3std6ranges3__45__cpo9iter_moveE,@object
	.size		_ZN40_INTERNAL_d37abcf2_4_k_cu_feb5dc3f_390764cuda3std6ranges3__45__cpo9iter_moveE,(_ZN40_INTERNAL_d37abcf2_4_k_cu_feb5dc3f_390764cuda3std3__45__cpo5beginE - _ZN40_INTERNAL_d37abcf2_4_k_cu_feb5dc3f_390764cuda3std6ranges3__45__cpo9iter_moveE)
_ZN40_INTERNAL_d37abcf2_4_k_cu_feb5dc3f_390764cuda3std6ranges3__45__cpo9iter_moveE:
	.zero		1
	.type		_ZN40_INTERNAL_d37abcf2_4_k_cu_feb5dc3f_390764cuda3std3__45__cpo5beginE,@object
	.size		_ZN40_INTERNAL_d37abcf2_4_k_cu_feb5dc3f_390764cuda3std3__45__cpo5beginE,(_ZN40_INTERNAL_d37abcf2_4_k_cu_feb5dc3f_390764cuda3std3__442_GLOBAL__N__d37abcf2_4_k_cu_feb5dc3f_390766ignoreE - _ZN40_INTERNAL_d37abcf2_4_k_cu_feb5dc3f_390764cuda3std3__45__cpo5beginE)
_ZN40_INTERNAL_d37abcf2_4_k_cu_feb5dc3f_390764cuda3std3__45__cpo5beginE:
	.zero		1
	.type		_ZN40_INTERNAL_d37abcf2_4_k_cu_feb5dc3f_390764cuda3std3__442_GLOBAL__N__d37abcf2_4_k_cu_feb5dc3f_390766ignoreE,@object
	.size		_ZN40_INTERNAL_d37abcf2_4_k_cu_feb5dc3f_390764cuda3std3__442_GLOBAL__N__d37abcf2_4_k_cu_feb5dc3f_390766ignoreE,(_ZN40_INTERNAL_d37abcf2_4_k_cu_feb5dc3f_390764cute7productE - _ZN40_INTERNAL_d37abcf2_4_k_cu_feb5dc3f_390764cuda3std3__442_GLOBAL__N__d37abcf2_4_k_cu_feb5dc3f_390766ignoreE)
_ZN40_INTERNAL_d37abcf2_4_k_cu_feb5dc3f_390764cuda3std3__442_GLOBAL__N__d37abcf2_4_k_cu_feb5dc3f_390766ignoreE:
	.zero		1
	.type		_ZN40_INTERNAL_d37abcf2_4_k_cu_feb5dc3f_390764cute7productE,@object
	.size		_ZN40_INTERNAL_d37abcf2_4_k_cu_feb5dc3f_390764cute7productE,(_ZN40_INTERNAL_d37abcf2_4_k_cu_feb5dc3f_390764cuda3std3__45__cpo3endE - _ZN40_INTERNAL_d37abcf2_4_k_cu_feb5dc3f_390764cute7productE)
_ZN40_INTERNAL_d37abcf2_4_k_cu_feb5dc3f_390764cute7productE:
	.zero		1
	.type		_ZN40_INTERNAL_d37abcf2_4_k_cu_feb5dc3f_390764cuda3std3__45__cpo3endE,@object
	.size		_ZN40_INTERNAL_d37abcf2_4_k_cu_feb5dc3f_390764cuda3std3__45__cpo3endE,(_ZN40_INTERNAL_d37abcf2_4_k_cu_feb5dc3f_390764cuda3std3__419piecewise_constructE - _ZN40_INTERNAL_d37abcf2_4_k_cu_feb5dc3f_390764cuda3std3__45__cpo3endE)
_ZN40_INTERNAL_d37abcf2_4_k_cu_feb5dc3f_390764cuda3std3__45__cpo3endE:
	.zero		1
	.type		_ZN40_INTERNAL_d37abcf2_4_k_cu_feb5dc3f_390764cuda3std3__419piecewise_constructE,@object
	.size		_ZN40_INTERNAL_d37abcf2_4_k_cu_feb5dc3f_390764cuda3std3__419piecewise_constructE,(_ZN40_INTERNAL_d37abcf2_4_k_cu_feb5dc3f_390764cuda3std3__45__cpo4cendE - _ZN40_INTERNAL_d37abcf2_4_k_cu_feb5dc3f_390764cuda3std3__419piecewise_constructE)
_ZN40_INTERNAL_d37abcf2_4_k_cu_feb5dc3f_390764cuda3std3__419piecewise_constructE:
	.zero		1
	.type		_ZN40_INTERNAL_d37abcf2_4_k_cu_feb5dc3f_390764cuda3std3__45__cpo4cendE,@object
	.size		_ZN40_INTERNAL_d37abcf2_4_k_cu_feb5dc3f_390764cuda3std3__45__cpo4cendE,(_ZN40_INTERNAL_d37abcf2_4_k_cu_feb5dc3f_390764cuda3std6ranges3__45__cpo4swapE - _ZN40_INTERNAL_d37abcf2_4_k_cu_feb5dc3f_390764cuda3std3__45__cpo4cendE)
_ZN40_INTERNAL_d37abcf2_4_k_cu_feb5dc3f_390764cuda3std3__45__cpo4cendE:
	.zero		1
	.type		_ZN40_INTERNAL_d37abcf2_4_k_cu_feb5dc3f_390764cuda3std6ranges3__45__cpo4swapE,@object
	.size		_ZN40_INTERNAL_d37abcf2_4_k_cu_feb5dc3f_390764cuda3std6ranges3__45__cpo4swapE,(.L_10 - _ZN40_INTERNAL_d37abcf2_4_k_cu_feb5dc3f_390764cuda3std6ranges3__45__cpo4swapE)
_ZN40_INTERNAL_d37abcf2_4_k_cu_feb5dc3f_390764cuda3std6ranges3__45__cpo4swapE:
	.zero		1
.L_10:


//--------------------- .nv.constant0._ZN7cutlass13device_kernelINS_4gemm6kernel13GemmUniversalIN4cute5tupleIJiiiiEEENS1_10collective13CollectiveMmaINS1_46MainloopSm100TmaUmmaWarpSpecializedBlockScaledILi4ELi2ELi1ENS5_IJNS4_1CILi2EEESB_NSA_ILi1EEEEEEEENS5_IJNSA_ILi256EEESF_SF_EEENS5_IJNS_12float_e2m1_tENS_13float_ue8m0_tEEEENS5_IJNS5_IJlSC_lEEENS4_6LayoutINS5_IJNS5_IJNS5_IJNSA_ILi32EEENSA_ILi4EEEEEEiEEESP_NS5_IJSC_iEEEEEENS5_IJNS5_IJNS5_IJNSA_ILi16EEESN_EEEiEEENS5_IJNS5_IJNSA_ILi0EEESC_EEENSA_ILi512EEEEEENS5_IJSV_iEEEEEEEEEEESJ_S12_NS4_8TiledMMAINS4_8MMA_AtomIJNS4_23SM100_MMA_MXF4_2x1SM_SSISH_SH_fSI_Li256ELi256ELi32ELNS4_4UMMA5MajorE0ELS17_0ELNS16_7ScaleInE0ELS18_0EEEEEENSL_INS5_IJSC_SC_SC_EEENS5_IJSV_SV_SV_EEEEENS5_IJNS4_10UnderscoreES1E_S1E_EEEEENS5_IJNS4_28SM100_TMA_2SM_LOAD_MULTICASTES1H_EEENS5_IJNS4_14ComposedLayoutINS4_7SwizzleILi3ELi4ELi3EEENS4_18smem_ptr_flag_bitsILi4EEENSL_INS5_IJNSA_ILi8EEESF_EEENS5_IJSF_SC_EEEEEEENSL_INS5_IJNS5_IJNS5_IJSO_SC_EEENS5_IJSM_SB_EEEEEESC_NS5_IJSB_SB_EEEEEENS5_IJNS5_IJNS5_IJST_SX_EEESW_EEESV_NS5_IJSB_SX_EEEEEEEEEEEvNS4_8identityENS5_IJNS4_18SM100_TMA_2SM_LOADES1H_EEENS5_IJS1S_NSL_INS5_IJNS5_IJNS5_IJSO_SB_EEES1U_EEESC_S1W_EEENS5_IJS1Z_SV_NS5_IJSB_NSA_ILi1024EEEEEEEEEEEEEEvS24_EENS_8epilogue10collective18CollectiveEpilogueINS2G_23Sm100TmaWarpSpecializedILi4ELi2ELi64ELb1ELb0EEEJNS5_IJNSA_ILi128EEESF_SF_EEENS5_IJNSL_IS2L_SC_EENSL_INSA_ILi64EEESC_EEEEENS_10bfloat16_tESK_S2R_SK_NS2G_6fusion15FusionCallbacksIS2K_NS2S_17LinearCombinationIS2R_fS2R_fLNS_15FloatRoundStyleE2EEES2M_S2Q_JEEENS4_5SM1004TMEM4LOAD26SM100_TMEM_LOAD_32dp32b64xENS4_13SM90_TMA_LOADENS1J_IS1L_NS1M_ILi16EEENSL_INS5_IJS1O_S2O_EEENS5_IJS2O_SC_EEEEEEENS4_39AutoVectorizingCopyWithAssumedAlignmentILi128EEENS4_14SM90_TMA_STOREES37_S39_S39_EEEvvEEEEvNT_6ParamsE --------------------------
	.section	.nv.constant0._ZN7cutlass13device_kernelINS_4gemm6kernel13GemmUniversalIN4cute5tupleIJiiiiEEENS1_10collective13CollectiveMmaINS1_46MainloopSm100TmaUmmaWarpSpecializedBlockScaledILi4ELi2ELi1ENS5_IJNS4_1CILi2EEESB_NSA_ILi1EEEEEEEENS5_IJNSA_ILi256EEESF_SF_EEENS5_IJNS_12float_e2m1_tENS_13float_ue8m0_tEEEENS5_IJNS5_IJlSC_lEEENS4_6LayoutINS5_IJNS5_IJNS5_IJNSA_ILi32EEENSA_ILi4EEEEEEiEEESP_NS5_IJSC_iEEEEEENS5_IJNS5_IJNS5_IJNSA_ILi16EEESN_EEEiEEENS5_IJNS5_IJNSA_ILi0EEESC_EEENSA_ILi512EEEEEENS5_IJSV_iEEEEEEEEEEESJ_S12_NS4_8TiledMMAINS4_8MMA_AtomIJNS4_23SM100_MMA_MXF4_2x1SM_SSISH_SH_fSI_Li256ELi256ELi32ELNS4_4UMMA5MajorE0ELS17_0ELNS16_7ScaleInE0ELS18_0EEEEEENSL_INS5_IJSC_SC_SC_EEENS5_IJSV_SV_SV_EEEEENS5_IJNS4_10UnderscoreES1E_S1E_EEEEENS5_IJNS4_28SM100_TMA_2SM_LOAD_MULTICASTES1H_EEENS5_IJNS4_14ComposedLayoutINS4_7SwizzleILi3ELi4ELi3EEENS4_18smem_ptr_flag_bitsILi4EEENSL_INS5_IJNSA_ILi8EEESF_EEENS5_IJSF_SC_EEEEEEENSL_INS5_IJNS5_IJNS5_IJSO_SC_EEENS5_IJSM_SB_EEEEEESC_NS5_IJSB_SB_EEEEEENS5_IJNS5_IJNS5_IJST_SX_EEESW_EEESV_NS5_IJSB_SX_EEEEEEEEEEEvNS4_8identityENS5_IJNS4_18SM100_TMA_2SM_LOADES1H_EEENS5_IJS1S_NSL_INS5_IJNS5_IJNS5_IJSO_SB_EEES1U_EEESC_S1W_EEENS5_IJS1Z_SV_NS5_IJSB_NSA_ILi1024EEEEEEEEEEEEEEvS24_EENS_8epilogue10collective18CollectiveEpilogueINS2G_23Sm100TmaWarpSpecializedILi4ELi2ELi64ELb1ELb0EEEJNS5_IJNSA_ILi128EEESF_SF_EEENS5_IJNSL_IS2L_SC_EENSL_INSA_ILi64EEESC_EEEEENS_10bfloat16_tESK_S2R_SK_NS2G_6fusion15FusionCallbacksIS2K_NS2S_17LinearCombinationIS2R_fS2R_fLNS_15FloatRoundStyleE2EEES2M_S2Q_JEEENS4_5SM1004TMEM4LOAD26SM100_TMEM_LOAD_32dp32b64xENS4_13SM90_TMA_LOADENS1J_IS1L_NS1M_ILi16EEENSL_INS5_IJS1O_S2O_EEENS5_IJS2O_SC_EEEEEEENS4_39AutoVectorizingCopyWithAssumedAlignmentILi128EEENS4_14SM90_TMA_STOREES37_S39_S39_EEEvvEEEEvNT_6ParamsE,"a",@progbits
	.sectionflags	@""
	.align	4
.nv.constant0._ZN7cutlass13device_kernelINS_4gemm6kernel13GemmUniversalIN4cute5tupleIJiiiiEEENS1_10collective13CollectiveMmaINS1_46MainloopSm100TmaUmmaWarpSpecializedBlockScaledILi4ELi2ELi1ENS5_IJNS4_1CILi2EEESB_NSA_ILi1EEEEEEEENS5_IJNSA_ILi256EEESF_SF_EEENS5_IJNS_12float_e2m1_tENS_13float_ue8m0_tEEEENS5_IJNS5_IJlSC_lEEENS4_6LayoutINS5_IJNS5_IJNS5_IJNSA_ILi32EEENSA_ILi4EEEEEEiEEESP_NS5_IJSC_iEEEEEENS5_IJNS5_IJNS5_IJNSA_ILi16EEESN_EEEiEEENS5_IJNS5_IJNSA_ILi0EEESC_EEENSA_ILi512EEEEEENS5_IJSV_iEEEEEEEEEEESJ_S12_NS4_8TiledMMAINS4_8MMA_AtomIJNS4_23SM100_MMA_MXF4_2x1SM_SSISH_SH_fSI_Li256ELi256ELi32ELNS4_4UMMA5MajorE0ELS17_0ELNS16_7ScaleInE0ELS18_0EEEEEENSL_INS5_IJSC_SC_SC_EEENS5_IJSV_SV_SV_EEEEENS5_IJNS4_10UnderscoreES1E_S1E_EEEEENS5_IJNS4_28SM100_TMA_2SM_LOAD_MULTICASTES1H_EEENS5_IJNS4_14ComposedLayoutINS4_7SwizzleILi3ELi4ELi3EEENS4_18smem_ptr_flag_bitsILi4EEENSL_INS5_IJNSA_ILi8EEESF_EEENS5_IJSF_SC_EEEEEEENSL_INS5_IJNS5_IJNS5_IJSO_SC_EEENS5_IJSM_SB_EEEEEESC_NS5_IJSB_SB_EEEEEENS5_IJNS5_IJNS5_IJST_SX_EEESW_EEESV_NS5_IJSB_SX_EEEEEEEEEEEvNS4_8identityENS5_IJNS4_18SM100_TMA_2SM_LOADES1H_EEENS5_IJS1S_NSL_INS5_IJNS5_IJNS5_IJSO_SB_EEES1U_EEESC_S1W_EEENS5_IJS1Z_SV_NS5_IJSB_NSA_ILi1024EEEEEEEEEEEEEEvS24_EENS_8epilogue10collective18CollectiveEpilogueINS2G_23Sm100TmaWarpSpecializedILi4ELi2ELi64ELb1ELb0EEEJNS5_IJNSA_ILi128EEESF_SF_EEENS5_IJNSL_IS2L_SC_EENSL_INSA_ILi64EEESC_EEEEENS_10bfloat16_tESK_S2R_SK_NS2G_6fusion15FusionCallbacksIS2K_NS2S_17LinearCombinationIS2R_fS2R_fLNS_15FloatRoundStyleE2EEES2M_S2Q_JEEENS4_5SM1004TMEM4LOAD26SM100_TMEM_LOAD_32dp32b64xENS4_13SM90_TMA_LOADENS1J_IS1L_NS1M_ILi16EEENSL_INS5_IJS1O_S2O_EEENS5_IJS2O_SC_EEEEEEENS4_39AutoVectorizingCopyWithAssumedAlignmentILi128EEENS4_14SM90_TMA_STOREES37_S39_S39_EEEvvEEEEvNT_6ParamsE:
	.zero		3968


//--------------------- SYMBOLS --------------------------

	.type		.nv.reservedSmem.offset0,@object
	.size		.nv.reservedSmem.offset0,0x4
	.type		.nv.reservedSmem.cap,@object
	.size		.nv.reservedSmem.cap,0x4
	.type		__assertfail,@function
